	.target	sm_90a

	.elftype	@"ET_EXEC"


//--------------------- .note.nv.tkinfo           --------------------------
	.section	.note.nv.tkinfo,"",@"SHT_NOTE"
	.sectionflags	@"SHF_NOTE_NV_TKINFO"
	.tkinfo
        /*0018*/ 	.word	0x00000002
        /*0030*/ 	.string	""
        /*0030*/ 	.string	"ptxas"
        /*0030*/ 	.string	"Cuda compilation tools, release 13.0, V13.0.88"
        /*0030*/ 	.string	"Build cuda_13.0.r13.0/compiler.36424714_0"
        /*0030*/ 	.string	"-v  -suppress-debug-info  -lineinfo  -arch sm_90a "



//--------------------- .note.nv.cuinfo           --------------------------
	.section	.note.nv.cuinfo,"",@"SHT_NOTE"
	.sectionflags	@"SHF_NOTE_NV_CUINFO"
        /*0018*/ 	.short	0x0002
        /*001a*/ 	.short	0x005a
        /*001c*/ 	.short	0x0082
	.zero		2


//--------------------- .nv.info                  --------------------------
	.section	.nv.info,"",@"SHT_CUDA_INFO"
	.align	4


	//----- nvinfo : EIATTR_REGCOUNT
	.align		4
        /*0000*/ 	.byte	0x04, 0x2f
        /*0002*/ 	.short	(.L_1 - .L_0)
	.align		4
.L_0:
        /*0004*/ 	.word	index@(matmul_kernel)
        /*0008*/ 	.word	0x00000020


	//----- nvinfo : EIATTR_FRAME_SIZE
	.align		4
.L_1:
        /*000c*/ 	.byte	0x04, 0x11
        /*000e*/ 	.short	(.L_3 - .L_2)
	.align		4
.L_2:
        /*0010*/ 	.word	index@(matmul_kernel)
        /*0014*/ 	.word	0x000068c8


	//----- nvinfo : EIATTR_MIN_STACK_SIZE
	.align		4
.L_3:
        /*0018*/ 	.byte	0x04, 0x12
        /*001a*/ 	.short	(.L_5 - .L_4)
	.align		4
.L_4:
        /*001c*/ 	.word	index@(matmul_kernel)
        /*0020*/ 	.word	0x000068c8
.L_5:


//--------------------- .nv.compat                --------------------------
	.section	.nv.compat,"",@"SHT_CUDA_COMPAT_INFO"
	.align	4
        /*0000*/ 	.byte	0x02, 0x09, 0x01, 0x00, 0x02, 0x02, 0x01, 0x00, 0x02, 0x05, 0x05, 0x00, 0x03, 0x07, 0x01, 0x01
        /*0010*/ 	.byte	0x02, 0x03, 0x00, 0x00, 0x02, 0x06, 0x01, 0x00, 0x04, 0x0b, 0x08, 0x00, 0x00, 0x00, 0x00, 0x00
        /*0020*/ 	.byte	0x00, 0x00, 0x00, 0x00


//--------------------- .nv.info.matmul_kernel    --------------------------
	.section	.nv.info.matmul_kernel,"",@"SHT_CUDA_INFO"
	.sectionflags	@""
	.align	4


	//----- nvinfo : EIATTR_CUDA_API_VERSION
	.align		4
        /*0000*/ 	.byte	0x04, 0x37
        /*0002*/ 	.short	(.L_7 - .L_6)
.L_6:
        /*0004*/ 	.word	0x00000082


	//----- nvinfo : EIATTR_KPARAM_INFO
	.align		4
.L_7:
        /*0008*/ 	.byte	0x04, 0x17
        /*000a*/ 	.short	(.L_9 - .L_8)
.L_8:
        /*000c*/ 	.word	0x00000000
        /*0010*/ 	.short	0x000d
        /*0012*/ 	.short	0x0048
        /*0014*/ 	.byte	0x00, 0xf4, 0x21, 0x00


	//----- nvinfo : EIATTR_KPARAM_INFO
	.align		4
.L_9:
        /*0018*/ 	.byte	0x04, 0x17
        /*001a*/ 	.short	(.L_11 - .L_10)
.L_10:
        /*001c*/ 	.word	0x00000000
        /*0020*/ 	.short	0x000c
        /*0022*/ 	.short	0x0040
        /*0024*/ 	.byte	0x00, 0xf4, 0x21, 0x00


	//----- nvinfo : EIATTR_KPARAM_INFO
	.align		4
.L_11:
        /*0028*/ 	.byte	0x04, 0x17
        /*002a*/ 	.short	(.L_13 - .L_12)
.L_12:
        /*002c*/ 	.word	0x00000000
        /*0030*/ 	.short	0x000b
        /*0032*/ 	.short	0x0038
        /*0034*/ 	.byte	0x00, 0xf0, 0x11, 0x00


	//----- nvinfo : EIATTR_KPARAM_INFO
	.align		4
.L_13:
        /*0038*/ 	.byte	0x04, 0x17
        /*003a*/ 	.short	(.L_15 - .L_14)
.L_14:
        /*003c*/ 	.word	0x00000000
        /*0040*/ 	.short	0x000a
        /*0042*/ 	.short	0x0034
        /*0044*/ 	.byte	0x00, 0xf0, 0x11, 0x00


	//----- nvinfo : EIATTR_KPARAM_INFO
	.align		4
.L_15:
        /*0048*/ 	.byte	0x04, 0x17
        /*004a*/ 	.short	(.L_17 - .L_16)
.L_16:
        /*004c*/ 	.word	0x00000000
        /*0050*/ 	.short	0x0009
        /*0052*/ 	.short	0x0030
        /*0054*/ 	.byte	0x00, 0xf0, 0x11, 0x00


	//----- nvinfo : EIATTR_KPARAM_INFO
	.align		4
.L_17:
        /*0058*/ 	.byte	0x04, 0x17
        /*005a*/ 	.short	(.L_19 - .L_18)
.L_18:
        /*005c*/ 	.word	0x00000000
        /*0060*/ 	.short	0x0008
        /*0062*/ 	.short	0x002c
        /*0064*/ 	.byte	0x00, 0xf0, 0x11, 0x00


	//----- nvinfo : EIATTR_KPARAM_INFO
	.align		4
.L_19:
        /*0068*/ 	.byte	0x04, 0x17
        /*006a*/ 	.short	(.L_21 - .L_20)
.L_20:
        /*006c*/ 	.word	0x00000000
        /*0070*/ 	.short	0x0007
        /*0072*/ 	.short	0x0028
        /*0074*/ 	.byte	0x00, 0xf0, 0x11, 0x00


	//----- nvinfo : EIATTR_KPARAM_INFO
	.align		4
.L_21:
        /*0078*/ 	.byte	0x04, 0x17
        /*007a*/ 	.short	(.L_23 - .L_22)
.L_22:
        /*007c*/ 	.word	0x00000000
        /*0080*/ 	.short	0x0006
        /*0082*/ 	.short	0x0024
        /*0084*/ 	.byte	0x00, 0xf0, 0x11, 0x00


	//----- nvinfo : EIATTR_KPARAM_INFO
	.align		4
.L_23:
        /*0088*/ 	.byte	0x04, 0x17
        /*008a*/ 	.short	(.L_25 - .L_24)
.L_24:
        /*008c*/ 	.word	0x00000000
        /*0090*/ 	.short	0x0005
        /*0092*/ 	.short	0x0020
        /*0094*/ 	.byte	0x00, 0xf0, 0x11, 0x00


	//----- nvinfo : EIATTR_KPARAM_INFO
	.align		4
.L_25:
        /*0098*/ 	.byte	0x04, 0x17
        /*009a*/ 	.short	(.L_27 - .L_26)
.L_26:
        /*009c*/ 	.word	0x00000000
        /*00a0*/ 	.short	0x0004
        /*00a2*/ 	.short	0x001c
        /*00a4*/ 	.byte	0x00, 0xf0, 0x11, 0x00


	//----- nvinfo : EIATTR_KPARAM_INFO
	.align		4
.L_27:
        /*00a8*/ 	.byte	0x04, 0x17
        /*00aa*/ 	.short	(.L_29 - .L_28)
.L_28:
        /*00ac*/ 	.word	0x00000000
        /*00b0*/ 	.short	0x0003
        /*00b2*/ 	.short	0x0018
        /*00b4*/ 	.byte	0x00, 0xf0, 0x11, 0x00


	//----- nvinfo : EIATTR_KPARAM_INFO
	.align		4
.L_29:
        /*00b8*/ 	.byte	0x04, 0x17
        /*00ba*/ 	.short	(.L_31 - .L_30)
.L_30:
        /*00bc*/ 	.word	0x00000000
        /*00c0*/ 	.short	0x0002
        /*00c2*/ 	.short	0x0010
        /*00c4*/ 	.byte	0x00, 0xf4, 0x21, 0x00


	//----- nvinfo : EIATTR_KPARAM_INFO
	.align		4
.L_31:
        /*00c8*/ 	.byte	0x04, 0x17
        /*00ca*/ 	.short	(.L_33 - .L_32)
.L_32:
        /*00cc*/ 	.word	0x00000000
        /*00d0*/ 	.short	0x0001
        /*00d2*/ 	.short	0x0008
        /*00d4*/ 	.byte	0x00, 0xf4, 0x21, 0x00


	//----- nvinfo : EIATTR_KPARAM_INFO
	.align		4
.L_33:
        /*00d8*/ 	.byte	0x04, 0x17
        /*00da*/ 	.short	(.L_35 - .L_34)
.L_34:
        /*00dc*/ 	.word	0x00000000
        /*00e0*/ 	.short	0x0000
        /*00e2*/ 	.short	0x0000
        /*00e4*/ 	.byte	0x00, 0xf4, 0x21, 0x00


	//----- nvinfo : EIATTR_SPARSE_MMA_MASK
	.align		4
.L_35:
        /*00e8*/ 	.byte	0x03, 0x50
        /*00ea*/ 	.short	0x0000


	//----- nvinfo : EIATTR_MAXREG_COUNT
	.align		4
        /*00ec*/ 	.byte	0x03, 0x1b
        /*00ee*/ 	.short	0x00ff


	//----- nvinfo : EIATTR_NUM_BARRIERS
	.align		4
        /*00f0*/ 	.byte	0x02, 0x4c
        /*00f2*/ 	.byte	0x01
	.zero		1


	//----- nvinfo : EIATTR_ANNOTATIONS
	.align		4
        /*00f4*/ 	.byte	0x04, 0x55
        /*00f6*/ 	.short	(.L_37 - .L_36)


	//   ....[0]....
.L_36:
        /*00f8*/ 	.word	0x00000001
        /*00fc*/ 	.byte	0xe0, 0x00, 0x00, 0x00, 0x01, 0x00, 0x00, 0x00, 0x00, 0x01, 0x00, 0x00, 0x01, 0x00, 0x00, 0x00
        /* <DEDUP_REMOVED lines=1210> */
        /*4cac*/ 	.byte	0xb0, 0x88, 0x01, 0x00, 0x01, 0x00, 0x00, 0x00, 0xc0, 0x88, 0x01, 0x00


	//----- nvinfo : EIATTR_MERCURY_ISA_VERSION
	.align		4
.L_37:
        /*4cb8*/ 	.byte	0x03, 0x5f
        /*4cba*/ 	.short	0x0101


	//----- nvinfo : EIATTR_EXIT_INSTR_OFFSETS
	.align		4
        /*4cbc*/ 	.byte	0x04, 0x1c
        /*4cbe*/ 	.short	(.L_39 - .L_38)


	//   ....[0]....
.L_38:
        /*4cc0*/ 	.word	0x000b4230


	//   ....[1]....
        /*4cc4*/ 	.word	0x000b4260


	//----- nvinfo : EIATTR_REQNTID
	.align		4
.L_39:
        /*4cc8*/ 	.byte	0x04, 0x10
        /*4cca*/ 	.short	(.L_41 - .L_40)
.L_40:
        /*4ccc*/ 	.word	0x00000040
        /*4cd0*/ 	.word	0x00000001
        /*4cd4*/ 	.word	0x00000001


	//----- nvinfo : EIATTR_CBANK_PARAM_SIZE
	.align		4
.L_41:
        /*4cd8*/ 	.byte	0x03, 0x19
        /*4cda*/ 	.short	0x0050


	//----- nvinfo : EIATTR_PARAM_CBANK
	.align		4
        /*4cdc*/ 	.byte	0x04, 0x0a
        /*4cde*/ 	.short	(.L_43 - .L_42)
	.align		4
.L_42:
        /*4ce0*/ 	.word	index@(.nv.constant0.matmul_kernel)
        /*4ce4*/ 	.short	0x0210
        /*4ce6*/ 	.short	0x0050


	//----- nvinfo : EIATTR_SW_WAR
	.align		4
.L_43:
        /*4ce8*/ 	.byte	0x04, 0x36
        /*4cea*/ 	.short	(.L_45 - .L_44)
.L_44:
        /*4cec*/ 	.word	0x00000008
.L_45:


//--------------------- .nv.callgraph             --------------------------
	.section	.nv.callgraph,"",@"SHT_CUDA_CALLGRAPH"
	.align	4
	.sectionentsize	8
	.align		4
        /*0000*/ 	.word	0x00000000
	.align		4
        /*0004*/ 	.word	0xffffffff
	.align		4
        /*0008*/ 	.word	0x00000000
	.align		4
        /*000c*/ 	.word	0xfffffffe
	.align		4
        /*0010*/ 	.word	0x00000000
	.align		4
        /*0014*/ 	.word	0xfffffffd
	.align		4
        /*0018*/ 	.word	0x00000000
	.align		4
        /*001c*/ 	.word	0xfffffffc


//--------------------- .text.matmul_kernel       --------------------------
	.section	.text.matmul_kernel,"ax",@progbits
	.align	128
        .global         matmul_kernel
        .type           matmul_kernel,@function
        .size           matmul_kernel,(.L_x_3 - matmul_kernel)
        .other          matmul_kernel,@"STO_CUDA_ENTRY STV_DEFAULT"
matmul_kernel:
.text.matmul_kernel:
[----:B------:R-:W0:Y:S08]  /*0000*/  LDC R1, c[0x0][0x28] ;  /* 0x00000a00ff017b82 */ /* 0x000e300000000800 */
[----:B------:R-:W1:Y:S01]  /*0010*/  LDC.64 R2, c[0x0][0x228] ;  /* 0x00008a00ff027b82 */ /* 0x000e620000000a00 */
[----:B0-----:R-:W-:Y:S01]  /*0020*/  VIADD R1, R1, 0xffff9738 ;  /* 0xffff973801017836 */ /* 0x001fe20000000000 */
[----:B------:R-:W-:Y:S01]  /*0030*/  UMOV UR4, 0x400 ;  /* 0x0000040000047882 */ /* 0x000fe20000000000 */
[----:B------:R-:W-:-:S02]  /*0040*/  CS2R R14, SRZ ;  /* 0x00000000000e7805 */ /* 0x000fc4000001ff00 */
[----:B------:R-:W-:Y:S02]  /*0050*/  CS2R R16, SRZ ;  /* 0x0000000000107805 */ /* 0x000fe4000001ff00 */
[----:B------:R-:W-:Y:S02]  /*0060*/  CS2R R18, SRZ ;  /* 0x0000000000127805 */ /* 0x000fe4000001ff00 */
[----:B------:R-:W-:Y:S02]  /*0070*/  CS2R R20, SRZ ;  /* 0x0000000000147805 */ /* 0x000fe4000001ff00 */
[----:B------:R-:W-:Y:S01]  /*0080*/  CS2R R22, SRZ ;  /* 0x0000000000167805 */ /* 0x000fe2000001ff00 */
[----:B------:R-:W0:Y:S01]  /*0090*/  LDC R29, c[0x0][0x230] ;  /* 0x00008c00ff1d7b82 */ /* 0x000e220000000800 */
[----:B------:R-:W-:Y:S02]  /*00a0*/  CS2R R24, SRZ ;  /* 0x0000000000187805 */ /* 0x000fe4000001ff00 */
[----:B------:R-:W-:-:S05]  /*00b0*/  CS2R R26, SRZ ;  /* 0x00000000001a7805 */ /* 0x000fca000001ff00 */
[----:B------:R-:W2:Y:S01]  /*00c0*/  S2UR UR5, SR_CgaCtaId ;  /* 0x00000000000579c3 */ /* 0x000ea20000008800 */
[----:B-1----:R-:W-:Y:S01]  /*00d0*/  VIADD R0, R3, 0xff ;  /* 0x000000ff03007836 */ /* 0x002fe20000000000 */
[----:B------:R-:W-:Y:S04]  /*00e0*/  STL [R1+0x2610], R3 ;  /* 0x0026100301007387 */ /* 0x000fe80000100800 */
[----:B------:R-:W-:Y:S01]  /*00f0*/  SHF.R.S32.HI R5, RZ, 0x1f, R0 ;  /* 0x0000001fff057819 */ /* 0x000fe20000011400 */
[----:B------:R0:W-:Y:S03]  /*0100*/  STL [R1+0x2614], R2 ;  /* 0x0026140201007387 */ /* 0x0001e60000100800 */
[----:B------:R-:W-:Y:S01]  /*0110*/  LEA.HI R5, R5, R0, RZ, 0x8 ;  /* 0x0000000005057211 */ /* 0x000fe200078f40ff */
[----:B------:R-:W-:Y:S03]  /*0120*/  STL [R1+0x10], RZ ;  /* 0x000010ff01007387 */ /* 0x000fe60000100800 */
[----:B------:R-:W-:Y:S01]  /*0130*/  SHF.R.S32.HI R0, RZ, 0x8, R5 ;  /* 0x00000008ff007819 */ /* 0x000fe20000011405 */
[----:B------:R-:W-:Y:S01]  /*0140*/  STL [R1+0x14], RZ ;  /* 0x000014ff01007387 */ /* 0x000fe20000100800 */
[----:B------:R-:W-:Y:S01]  /*0150*/  ULDC.64 UR6, c[0x0][0x208] ;  /* 0x0000820000067ab9 */ /* 0x000fe20000000a00 */
[----:B--2---:R-:W-:-:S02]  /*0160*/  ULEA UR4, UR5, UR4, 0x18 ;  /* 0x0000000405047291 */ /* 0x004fc4000f8ec03f */
[----:B------:R-:W-:Y:S01]  /*0170*/  IMAD.SHL.U32 R0, R0, 0x8, RZ ;  /* 0x0000000800007824 */ /* 0x000fe200078e00ff */
[----:B------:R-:W1:Y:S04]  /*0180*/  S2R R5, SR_CTAID.X ;  /* 0x0000000000057919 */ /* 0x000e680000002500 */
[-C--:B------:R-:W-:Y:S01]  /*0190*/  IABS R9, R0.reuse ;  /* 0x0000000000097213 */ /* 0x080fe20000000000 */
[----:B------:R-:W-:Y:S01]  /*01a0*/  STL [R1+0x18], RZ ;  /* 0x000018ff01007387 */ /* 0x000fe20000100800 */
[----:B------:R-:W-:Y:S02]  /*01b0*/  IABS R12, R0 ;  /* 0x00000000000c7213 */ /* 0x000fe40000000000 */
[----:B------:R-:W2:Y:S01]  /*01c0*/  I2F.RP R4, R9 ;  /* 0x0000000900047306 */ /* 0x000ea20000209400 */
[----:B------:R-:W-:Y:S04]  /*01d0*/  STL [R1+0x1c], RZ ;  /* 0x00001cff01007387 */ /* 0x000fe80000100800 */
[----:B------:R-:W-:Y:S04]  /*01e0*/  STL [R1], RZ ;  /* 0x000000ff01007387 */ /* 0x000fe80000100800 */
[----:B------:R-:W-:Y:S04]  /*01f0*/  STL [R1+0x4], RZ ;  /* 0x000004ff01007387 */ /* 0x000fe80000100800 */
[----:B------:R-:W-:Y:S01]  /*0200*/  STL [R1+0x8], RZ ;  /* 0x000008ff01007387 */ /* 0x000fe20000100800 */
[----:B--2---:R-:W2:Y:S03]  /*0210*/  MUFU.RCP R4, R4 ;  /* 0x0000000400047308 */ /* 0x004ea60000001000 */
[----:B------:R-:W-:Y:S04]  /*0220*/  STL [R1+0xc], RZ ;  /* 0x00000cff01007387 */ /* 0x000fe80000100800 */
[----:B------:R-:W-:Y:S01]  /*0230*/  STL [R1+0x380], RZ ;  /* 0x000380ff01007387 */ /* 0x000fe20000100800 */
[----:B-1----:R-:W-:-:S03]  /*0240*/  IABS R10, R5 ;  /* 0x00000005000a7213 */ /* 0x002fc60000000000 */
[----:B------:R-:W-:Y:S04]  /*0250*/  STL [R1+0x384], RZ ;  /* 0x000384ff01007387 */ /* 0x000fe80000100800 */
[----:B------:R-:W-:Y:S01]  /*0260*/  STL [R1+0x388], RZ ;  /* 0x000388ff01007387 */ /* 0x000fe20000100800 */
[----:B--2---:R-:W-:-:S03]  /*0270*/  VIADD R6, R4, 0xffffffe ;  /* 0x0ffffffe04067836 */ /* 0x004fc60000000000 */
[----:B------:R-:W-:Y:S01]  /*0280*/  STL [R1+0x38c], RZ ;  /* 0x00038cff01007387 */ /* 0x000fe20000100800 */
[----:B------:R-:W-:Y:S01]  /*0290*/  IMAD.MOV R4, RZ, RZ, -R12 ;  /* 0x000000ffff047224 */ /* 0x000fe200078e0a0c */
[----:B------:R-:W-:Y:S01]  /*02a0*/  CS2R R12, SRZ ;  /* 0x00000000000c7805 */ /* 0x000fe2000001ff00 */
[----:B------:R1:W2:Y:S01]  /*02b0*/  F2I.FTZ.U32.TRUNC.NTZ R7, R6 ;  /* 0x0000000600077305 */ /* 0x0002a2000021f000 */
[----:B------:R-:W-:Y:S04]  /*02c0*/  STL [R1+0x370], RZ ;  /* 0x000370ff01007387 */ /* 0x000fe80000100800 */
[----:B------:R-:W-:Y:S04]  /*02d0*/  STL [R1+0x374], RZ ;  /* 0x000374ff01007387 */ /* 0x000fe80000100800 */
[----:B------:R-:W-:Y:S01]  /*02e0*/  STL [R1+0x378], RZ ;  /* 0x000378ff01007387 */ /* 0x000fe20000100800 */
[----:B-1----:R-:W-:-:S03]  /*02f0*/  IMAD.MOV.U32 R6, RZ, RZ, RZ ;  /* 0x000000ffff067224 */ /* 0x002fc600078e00ff */
[----:B------:R-:W-:Y:S01]  /*0300*/  STL [R1+0x37c], RZ ;  /* 0x00037cff01007387 */ /* 0x000fe20000100800 */
[----:B--2---:R-:W-:-:S03]  /*0310*/  IMAD.MOV R8, RZ, RZ, -R7 ;  /* 0x000000ffff087224 */ /* 0x004fc600078e0a07 */
[----:B------:R-:W-:Y:S01]  /*0320*/  STL [R1+0x360], RZ ;  /* 0x000360ff01007387 */ /* 0x000fe20000100800 */
[----:B------:R-:W-:-:S03]  /*0330*/  IMAD R11, R8, R9, RZ ;  /* 0x00000009080b7224 */ /* 0x000fc600078e02ff */
[----:B------:R-:W-:Y:S01]  /*0340*/  STL [R1+0x364], RZ ;  /* 0x000364ff01007387 */ /* 0x000fe20000100800 */
[----:B------:R-:W-:Y:S02]  /*0350*/  IMAD.MOV.U32 R8, RZ, RZ, R10 ;  /* 0x000000ffff087224 */ /* 0x000fe400078e000a */
[----:B------:R-:W-:Y:S01]  /*0360*/  IMAD.HI.U32 R7, R7, R11, R6 ;  /* 0x0000000b07077227 */ /* 0x000fe200078e0006 */
[----:B------:R-:W-:Y:S04]  /*0370*/  STL [R1+0x368], RZ ;  /* 0x000368ff01007387 */ /* 0x000fe80000100800 */
[----:B------:R-:W-:Y:S01]  /*0380*/  STL [R1+0x36c], RZ ;  /* 0x00036cff01007387 */ /* 0x000fe20000100800 */
[----:B------:R-:W-:-:S03]  /*0390*/  IMAD.HI.U32 R7, R7, R8, RZ ;  /* 0x0000000807077227 */ /* 0x000fc600078e00ff */
[----:B------:R-:W-:Y:S01]  /*03a0*/  STL [R1+0x350], RZ ;  /* 0x000350ff01007387 */ /* 0x000fe20000100800 */
[----:B------:R-:W-:-:S03]  /*03b0*/  IMAD R4, R7, R4, R8 ;  /* 0x0000000407047224 */ /* 0x000fc600078e0208 */
[----:B------:R-:W-:Y:S02]  /*03c0*/  STL [R1+0x354], RZ ;  /* 0x000354ff01007387 */ /* 0x000fe40000100800 */
[----:B------:R-:W-:Y:S02]  /*03d0*/  ISETP.GT.U32.AND P1, PT, R9, R4, PT ;  /* 0x000000040900720c */ /* 0x000fe40003f24070 */
[----:B------:R-:W-:Y:S04]  /*03e0*/  STL [R1+0x358], RZ ;  /* 0x000358ff01007387 */ /* 0x000fe80000100800 */
[----:B------:R-:W-:Y:S04]  /*03f0*/  STL [R1+0x35c], RZ ;  /* 0x00035cff01007387 */ /* 0x000fe80000100800 */
[----:B------:R-:W-:Y:S03]  /*0400*/  STL [R1+0x340], RZ ;  /* 0x000340ff01007387 */ /* 0x000fe60000100800 */
[----:B------:R-:W-:Y:S01]  /*0410*/  @!P1 IMAD.IADD R4, R4, 0x1, -R9 ;  /* 0x0000000104049824 */ /* 0x000fe200078e0a09 */
[----:B------:R-:W-:Y:S01]  /*0420*/  STL [R1+0x344], RZ ;  /* 0x000344ff01007387 */ /* 0x000fe20000100800 */
[----:B------:R-:W-:Y:S01]  /*0430*/  @!P1 VIADD R7, R7, 0x1 ;  /* 0x0000000107079836 */ /* 0x000fe20000000000 */
[----:B------:R-:W-:-:S02]  /*0440*/  ISETP.NE.AND P1, PT, R0, RZ, PT ;  /* 0x000000ff0000720c */ /* 0x000fc40003f25270 */
[----:B------:R-:W-:Y:S01]  /*0450*/  STL [R1+0x348], RZ ;  /* 0x000348ff01007387 */ /* 0x000fe20000100800 */
[----:B------:R-:W-:Y:S02]  /*0460*/  ISETP.GE.U32.AND P0, PT, R4, R9, PT ;  /* 0x000000090400720c */ /* 0x000fe40003f06070 */
[----:B------:R-:W-:Y:S01]  /*0470*/  LOP3.LUT R4, R5, R0, RZ, 0x3c, !PT ;  /* 0x0000000005047212 */ /* 0x000fe200078e3cff */
[----:B------:R-:W-:Y:S03]  /*0480*/  STL [R1+0x34c], RZ ;  /* 0x00034cff01007387 */ /* 0x000fe60000100800 */
[----:B------:R-:W-:Y:S01]  /*0490*/  ISETP.GE.AND P2, PT, R4, RZ, PT ;  /* 0x000000ff0400720c */ /* 0x000fe20003f46270 */
[----:B------:R-:W-:Y:S01]  /*04a0*/  STL [R1+0x330], RZ ;  /* 0x000330ff01007387 */ /* 0x000fe20000100800 */
[----:B------:R-:W-:Y:S02]  /*04b0*/  VIADD R4, R2, 0x7f ;  /* 0x0000007f02047836 */ /* 0x000fe40000000000 */
[----:B0-----:R-:W-:Y:S01]  /*04c0*/  VIADD R2, R29, 0x7f ;  /* 0x0000007f1d027836 */ /* 0x001fe20000000000 */
[----:B------:R-:W-:Y:S02]  /*04d0*/  STL [R1+0x334], RZ ;  /* 0x000334ff01007387 */ /* 0x000fe40000100800 */
[----:B------:R-:W-:-:S02]  /*04e0*/  @P0 VIADD R7, R7, 0x1 ;  /* 0x0000000107070836 */ /* 0x000fc40000000000 */
[----:B------:R-:W-:Y:S03]  /*04f0*/  STL [R1+0x338], RZ ;  /* 0x000338ff01007387 */ /* 0x000fe60000100800 */
[----:B------:R-:W-:Y:S01]  /*0500*/  MOV R6, R7 ;  /* 0x0000000700067202 */ /* 0x000fe20000000f00 */
[----:B------:R-:W-:Y:S01]  /*0510*/  STL [R1+0x33c], RZ ;  /* 0x00033cff01007387 */ /* 0x000fe20000100800 */
[----:B------:R-:W-:-:S03]  /*0520*/  SHF.R.S32.HI R7, RZ, 0x1f, R4 ;  /* 0x0000001fff077819 */ /* 0x000fc60000011404 */
[----:B------:R-:W-:Y:S01]  /*0530*/  STL [R1+0x320], RZ ;  /* 0x000320ff01007387 */ /* 0x000fe20000100800 */
[----:B------:R-:W-:Y:S01]  /*0540*/  @!P2 IMAD.MOV R6, RZ, RZ, -R6 ;  /* 0x000000ffff06a224 */ /* 0x000fe200078e0a06 */
[----:B------:R-:W-:Y:S02]  /*0550*/  @!P1 LOP3.LUT R6, RZ, R0, RZ, 0x33, !PT ;  /* 0x00000000ff069212 */ /* 0x000fe400078e33ff */
[----:B------:R-:W-:Y:S01]  /*0560*/  STL [R1+0x324], RZ ;  /* 0x000324ff01007387 */ /* 0x000fe20000100800 */
[----:B------:R-:W-:Y:S02]  /*0570*/  LEA.HI R7, R7, R4, RZ, 0x7 ;  /* 0x0000000407077211 */ /* 0x000fe400078f38ff */
[----:B------:R-:W-:Y:S01]  /*0580*/  IMAD.SHL.U32 R28, R6, 0x8, RZ ;  /* 0x00000008061c7824 */ /* 0x000fe200078e00ff */
[----:B------:R-:W-:Y:S01]  /*0590*/  STL [R1+0x328], RZ ;  /* 0x000328ff01007387 */ /* 0x000fe20000100800 */
[----:B------:R-:W-:-:S03]  /*05a0*/  IMAD.MOV R6, RZ, RZ, -R6 ;  /* 0x000000ffff067224 */ /* 0x000fc600078e0a06 */
[----:B------:R-:W-:Y:S01]  /*05b0*/  STL [R1+0x32c], RZ ;  /* 0x00032cff01007387 */ /* 0x000fe20000100800 */
[----:B------:R-:W-:Y:S01]  /*05c0*/  LEA.HI.SX32 R4, R7, -R28, 0x19 ;  /* 0x8000001c07047211 */ /* 0x000fe200078fcaff */
[----:B------:R-:W-:Y:S02]  /*05d0*/  IMAD R11, R0, R6, R5 ;  /* 0x00000006000b7224 */ /* 0x000fe400078e0205 */
[----:B------:R-:W-:Y:S01]  /*05e0*/  STL [R1+0x310], RZ ;  /* 0x000310ff01007387 */ /* 0x000fe20000100800 */
[----:B------:R-:W-:Y:S01]  /*05f0*/  VIMNMX R4, R4, 0x8, PT ;  /* 0x0000000804047848 */ /* 0x000fe20003fe0100 */
[----:B------:R-:W-:Y:S02]  /*0600*/  IMAD.MOV.U32 R6, RZ, RZ, RZ ;  /* 0x000000ffff067224 */ /* 0x000fe400078e00ff */
[----:B------:R-:W-:Y:S01]  /*0610*/  STL [R1+0x314], RZ ;  /* 0x000314ff01007387 */ /* 0x000fe20000100800 */
[-C--:B------:R-:W-:Y:S02]  /*0620*/  IABS R10, R4.reuse ;  /* 0x00000004000a7213 */ /* 0x080fe40000000000 */
[----:B------:R-:W-:Y:S01]  /*0630*/  IABS R0, R4 ;  /* 0x0000000400007213 */ /* 0x000fe20000000000 */
[----:B------:R-:W-:Y:S01]  /*0640*/  STL [R1+0x318], RZ ;  /* 0x000318ff01007387 */ /* 0x000fe20000100800 */
[----:B------:R-:W0:Y:S03]  /*0650*/  I2F.RP R8, R10 ;  /* 0x0000000a00087306 */ /* 0x000e260000209400 */
[----:B------:R-:W-:Y:S04]  /*0660*/  STL [R1+0x31c], RZ ;  /* 0x00031cff01007387 */ /* 0x000fe80000100800 */
[----:B------:R-:W-:Y:S04]  /*0670*/  STL [R1+0x300], RZ ;  /* 0x000300ff01007387 */ /* 0x000fe80000100800 */
[----:B------:R-:W-:Y:S04]  /*0680*/  STL [R1+0x304], RZ ;  /* 0x000304ff01007387 */ /* 0x000fe80000100800 */
[----:B------:R-:W-:Y:S01]  /*0690*/  STL [R1+0x308], RZ ;  /* 0x000308ff01007387 */ /* 0x000fe20000100800 */
[----:B0-----:R-:W0:Y:S03]  /*06a0*/  MUFU.RCP R8, R8 ;  /* 0x0000000800087308 */ /* 0x001e260000001000 */
[----:B------:R-:W-:Y:S04]  /*06b0*/  STL [R1+0x30c], RZ ;  /* 0x00030cff01007387 */ /* 0x000fe80000100800 */
[----:B------:R-:W-:Y:S04]  /*06c0*/  STL [R1+0x2f0], RZ ;  /* 0x0002f0ff01007387 */ /* 0x000fe80000100800 */
[----:B------:R-:W-:Y:S04]  /*06d0*/  STL [R1+0x2f4], RZ ;  /* 0x0002f4ff01007387 */ /* 0x000fe80000100800 */
[----:B------:R-:W-:Y:S01]  /*06e0*/  STL [R1+0x2f8], RZ ;  /* 0x0002f8ff01007387 */ /* 0x000fe20000100800 */
[----:B0-----:R-:W-:-:S03]  /*06f0*/  VIADD R7, R8, 0xffffffe ;  /* 0x0ffffffe08077836 */ /* 0x001fc60000000000 */
[----:B------:R-:W-:Y:S04]  /*0700*/  STL [R1+0x2fc], RZ ;  /* 0x0002fcff01007387 */ /* 0x000fe80000100800 */
[----:B------:R-:W-:Y:S01]  /*0710*/  STL [R1+0x2e0], RZ ;  /* 0x0002e0ff01007387 */ /* 0x000fe20000100800 */
[----:B------:R-:W0:Y:S03]  /*0720*/  F2I.FTZ.U32.TRUNC.NTZ R7, R7 ;  /* 0x0000000700077305 */ /* 0x000e26000021f000 */
[----:B------:R-:W-:Y:S04]  /*0730*/  STL [R1+0x2e4], RZ ;  /* 0x0002e4ff01007387 */ /* 0x000fe80000100800 */
[----:B------:R-:W-:Y:S04]  /*0740*/  STL [R1+0x2e8], RZ ;  /* 0x0002e8ff01007387 */ /* 0x000fe80000100800 */
[----:B------:R-:W-:Y:S04]  /*0750*/  STL [R1+0x2ec], RZ ;  /* 0x0002ecff01007387 */ /* 0x000fe80000100800 */
[----:B------:R-:W-:Y:S01]  /*0760*/  STL [R1+0x2d0], RZ ;  /* 0x0002d0ff01007387 */ /* 0x000fe20000100800 */
[----:B0-----:R-:W-:-:S03]  /*0770*/  IMAD.MOV R9, RZ, RZ, -R7 ;  /* 0x000000ffff097224 */ /* 0x001fc600078e0a07 */
[----:B------:R-:W-:Y:S01]  /*0780*/  STL [R1+0x2d4], RZ ;  /* 0x0002d4ff01007387 */ /* 0x000fe20000100800 */
[----:B------:R-:W-:Y:S01]  /*0790*/  IMAD.MOV.U32 R5, RZ, RZ, R9 ;  /* 0x000000ffff057224 */ /* 0x000fe200078e0009 */
[----:B------:R-:W-:Y:S02]  /*07a0*/  IABS R9, R11 ;  /* 0x0000000b00097213 */ /* 0x000fe40000000000 */
[----:B------:R-:W-:Y:S01]  /*07b0*/  STL [R1+0x2d8], RZ ;  /* 0x0002d8ff01007387 */ /* 0x000fe20000100800 */
[----:B------:R-:W-:-:S03]  /*07c0*/  IMAD R5, R5, R10, RZ ;  /* 0x0000000a05057224 */ /* 0x000fc600078e02ff */
[----:B------:R-:W-:Y:S01]  /*07d0*/  STL [R1+0x2dc], RZ ;  /* 0x0002dcff01007387 */ /* 0x000fe20000100800 */
[----:B------:R-:W-:-:S03]  /*07e0*/  IMAD.HI.U32 R6, R7, R5, R6 ;  /* 0x0000000507067227 */ /* 0x000fc600078e0006 */
[----:B------:R-:W-:Y:S01]  /*07f0*/  STL [R1+0x2c0], RZ ;  /* 0x0002c0ff01007387 */ /* 0x000fe20000100800 */
[----:B------:R-:W-:Y:S02]  /*0800*/  IMAD.MOV R5, RZ, RZ, -R0 ;  /* 0x000000ffff057224 */ /* 0x000fe400078e0a00 */
[----:B------:R-:W-:Y:S01]  /*0810*/  IMAD.HI.U32 R0, R6, R9, RZ ;  /* 0x0000000906007227 */ /* 0x000fe200078e00ff */
[----:B------:R-:W-:Y:S01]  /*0820*/  STL [R1+0x2c4], RZ ;  /* 0x0002c4ff01007387 */ /* 0x000fe20000100800 */
[----:B------:R-:W-:Y:S02]  /*0830*/  CS2R R6, SRZ ;  /* 0x0000000000067805 */ /* 0x000fe4000001ff00 */
[----:B------:R-:W-:Y:S01]  /*0840*/  IMAD R5, R0, R5, R9 ;  /* 0x0000000500057224 */ /* 0x000fe200078e0209 */
[----:B------:R-:W-:Y:S01]  /*0850*/  STL [R1+0x2c8], RZ ;  /* 0x0002c8ff01007387 */ /* 0x000fe20000100800 */
[----:B------:R-:W-:-:S03]  /*0860*/  CS2R R8, SRZ ;  /* 0x0000000000087805 */ /* 0x000fc6000001ff00 */
[----:B------:R-:W-:Y:S01]  /*0870*/  STL [R1+0x2cc], RZ ;  /* 0x0002ccff01007387 */ /* 0x000fe20000100800 */
[----:B------:R-:W-:-:S03]  /*0880*/  ISETP.GT.U32.AND P1, PT, R10, R5, PT ;  /* 0x000000050a00720c */ /* 0x000fc60003f24070 */
[----:B------:R-:W-:Y:S04]  /*0890*/  STL [R1+0x2b0], RZ ;  /* 0x0002b0ff01007387 */ /* 0x000fe80000100800 */
[----:B------:R-:W-:Y:S04]  /*08a0*/  STL [R1+0x2b4], RZ ;  /* 0x0002b4ff01007387 */ /* 0x000fe80000100800 */
[----:B------:R-:W-:Y:S02]  /*08b0*/  STL [R1+0x2b8], RZ ;  /* 0x0002b8ff01007387 */ /* 0x000fe40000100800 */
[----:B------:R-:W-:-:S02]  /*08c0*/  @!P1 IMAD.IADD R5, R5, 0x1, -R10 ;  /* 0x0000000105059824 */ /* 0x000fc400078e0a0a */
[----:B------:R-:W-:Y:S01]  /*08d0*/  STL [R1+0x2bc], RZ ;  /* 0x0002bcff01007387 */ /* 0x000fe20000100800 */
[----:B------:R-:W-:Y:S01]  /*08e0*/  @!P1 VIADD R0, R0, 0x1 ;  /* 0x0000000100009836 */ /* 0x000fe20000000000 */
[----:B------:R-:W-:Y:S02]  /*08f0*/  ISETP.NE.AND P1, PT, R4, RZ, PT ;  /* 0x000000ff0400720c */ /* 0x000fe40003f25270 */
[----:B------:R-:W-:Y:S01]  /*0900*/  STL [R1+0x2a0], RZ ;  /* 0x0002a0ff01007387 */ /* 0x000fe20000100800 */
[----:B------:R-:W-:Y:S02]  /*0910*/  ISETP.GE.U32.AND P0, PT, R5, R10, PT ;  /* 0x0000000a0500720c */ /* 0x000fe40003f06070 */
[----:B------:R-:W-:Y:S01]  /*0920*/  LOP3.LUT R5, R11, R4, RZ, 0x3c, !PT ;  /* 0x000000040b057212 */ /* 0x000fe200078e3cff */
[----:B------:R-:W-:Y:S03]  /*0930*/  STL [R1+0x2a4], RZ ;  /* 0x0002a4ff01007387 */ /* 0x000fe60000100800 */
[----:B------:R-:W-:Y:S01]  /*0940*/  ISETP.GE.AND P2, PT, R5, RZ, PT ;  /* 0x000000ff0500720c */ /* 0x000fe20003f46270 */
[----:B------:R-:W-:Y:S04]  /*0950*/  STL [R1+0x2a8], RZ ;  /* 0x0002a8ff01007387 */ /* 0x000fe80000100800 */
[----:B------:R-:W-:Y:S02]  /*0960*/  STL [R1+0x2ac], RZ ;  /* 0x0002acff01007387 */ /* 0x000fe40000100800 */
[----:B------:R-:W-:-:S02]  /*0970*/  @P0 IADD3 R0, R0, 0x1, RZ ;  /* 0x0000000100000810 */ /* 0x000fc40007ffe0ff */
[----:B------:R-:W-:Y:S01]  /*0980*/  STL [R1+0x290], RZ ;  /* 0x000290ff01007387 */ /* 0x000fe20000100800 */
[----:B------:R-:W-:-:S03]  /*0990*/  ISETP.GE.AND P0, PT, R2, 0x80, PT ;  /* 0x000000800200780c */ /* 0x000fc60003f06270 */
[----:B------:R-:W-:Y:S01]  /*09a0*/  STL [R1+0x294], RZ ;  /* 0x000294ff01007387 */ /* 0x000fe20000100800 */
[----:B------:R-:W-:Y:S01]  /*09b0*/  @!P2 IMAD.MOV R0, RZ, RZ, -R0 ;  /* 0x000000ffff00a224 */ /* 0x000fe200078e0a00 */
[----:B------:R-:W-:Y:S02]  /*09c0*/  @!P1 LOP3.LUT R0, RZ, R4, RZ, 0x33, !PT ;  /* 0x00000004ff009212 */ /* 0x000fe400078e33ff */
[----:B------:R-:W-:Y:S03]  /*09d0*/  STL [R1+0x298], RZ ;  /* 0x000298ff01007387 */ /* 0x000fe60000100800 */
[----:B------:R-:W-:Y:S01]  /*09e0*/  IMAD.SHL.U32 R3, R0, 0x100, RZ ;  /* 0x0000010000037824 */ /* 0x000fe200078e00ff */
[----:B------:R-:W-:Y:S01]  /*09f0*/  STL [R1+0x29c], RZ ;  /* 0x00029cff01007387 */ /* 0x000fe20000100800 */
[----:B------:R-:W-:Y:S02]  /*0a00*/  IMAD.MOV R5, RZ, RZ, -R0 ;  /* 0x000000ffff057224 */ /* 0x000fe400078e0a00 */
[C---:B------:R-:W-:Y:S01]  /*0a10*/  VIADD R0, R3.reuse, 0x1 ;  /* 0x0000000103007836 */ /* 0x040fe20000000000 */
[----:B------:R-:W-:Y:S01]  /*0a20*/  STL [R1+0x280], RZ ;  /* 0x000280ff01007387 */ /* 0x000fe20000100800 */
[----:B------:R-:W-:-:S02]  /*0a30*/  VIADD R2, R3, 0x2 ;  /* 0x0000000203027836 */ /* 0x000fc40000000000 */
[----:B------:R-:W-:Y:S01]  /*0a40*/  IMAD R5, R4, R5, R11 ;  /* 0x0000000504057224 */ /* 0x000fe200078e020b */
[----:B------:R-:W-:Y:S01]  /*0a50*/  STL [R1+0x284], RZ ;  /* 0x000284ff01007387 */ /* 0x000fe20000100800 */
[----:B------:R-:W-:Y:S02]  /*0a60*/  CS2R R10, SRZ ;  /* 0x00000000000a7805 */ /* 0x000fe4000001ff00 */
[----:B------:R-:W-:Y:S01]  /*0a70*/  IMAD.IADD R28, R28, 0x1, R5 ;  /* 0x000000011c1c7824 */ /* 0x000fe200078e0205 */
[----:B------:R-:W-:Y:S01]  /*0a80*/  STL [R1+0x288], RZ ;  /* 0x000288ff01007387 */ /* 0x000fe20000100800 */
[----:B------:R-:W-:-:S03]  /*0a90*/  CS2R R4, SRZ ;  /* 0x0000000000047805 */ /* 0x000fc6000001ff00 */
[----:B------:R-:W-:Y:S04]  /*0aa0*/  STL [R1+0x28c], RZ ;  /* 0x00028cff01007387 */ /* 0x000fe80000100800 */
        /* <DEDUP_REMOVED lines=156> */
[----:B------:R-:W-:Y:S04]  /*1470*/  STL [R1+0xd68], R3 ;  /* 0x000d680301007387 */ /* 0x000fe80000100800 */
[----:B------:R0:W-:Y:S04]  /*1480*/  STL [R1+0x790], R0 ;  /* 0x0007900001007387 */ /* 0x0001e80000100800 */
[----:B------:R1:W-:Y:S01]  /*1490*/  STL [R1+0x78c], R2 ;  /* 0x00078c0201007387 */ /* 0x0003e20000100800 */
[----:B------:R-:W2:Y:S01]  /*14a0*/  S2R R29, SR_TID.X ;  /* 0x00000000001d7919 */ /* 0x000ea20000002100 */
[----:B0-----:R-:W-:-:S02]  /*14b0*/  VIADD R0, R3, 0x3 ;  /* 0x0000000303007836 */ /* 0x001fc40000000000 */
[----:B-1----:R-:W-:-:S03]  /*14c0*/  VIADD R2, R3, 0x4 ;  /* 0x0000000403027836 */ /* 0x002fc60000000000 */
[----:B------:R0:W-:Y:S04]  /*14d0*/  STL [R1+0x788], R0 ;  /* 0x0007880001007387 */ /* 0x0001e80000100800 */
[----:B------:R1:W-:Y:S01]  /*14e0*/  STL [R1+0x784], R2 ;  /* 0x0007840201007387 */ /* 0x0003e20000100800 */
[C---:B0-----:R-:W-:Y:S02]  /*14f0*/  VIADD R0, R3.reuse, 0x5 ;  /* 0x0000000503007836 */ /* 0x041fe40000000000 */
[----:B-1----:R-:W-:-:S03]  /*1500*/  VIADD R2, R3, 0x6 ;  /* 0x0000000603027836 */ /* 0x002fc60000000000 */
[----:B------:R0:W-:Y:S04]  /*1510*/  STL [R1+0x780], R0 ;  /* 0x0007800001007387 */ /* 0x0001e80000100800 */
[----:B------:R1:W-:Y:S01]  /*1520*/  STL [R1+0x77c], R2 ;  /* 0x00077c0201007387 */ /* 0x0003e20000100800 */
[----:B0-----:R-:W-:Y:S02]  /*1530*/  IADD3 R0, R3, 0x7, RZ ;  /* 0x0000000703007810 */ /* 0x001fe40007ffe0ff */
[----:B--2---:R-:W-:Y:S01]  /*1540*/  LOP3.LUT R29, R29, 0x3f, RZ, 0xc0, !PT ;  /* 0x0000003f1d1d7812 */ /* 0x004fe200078ec0ff */
[C---:B-1----:R-:W-:Y:S02]  /*1550*/  VIADD R2, R3.reuse, 0x8 ;  /* 0x0000000803027836 */ /* 0x042fe40000000000 */
[----:B------:R0:W-:Y:S04]  /*1560*/  STL [R1+0x778], R0 ;  /* 0x0007780001007387 */ /* 0x0001e80000100800 */
[----:B------:R1:W-:Y:S01]  /*1570*/  STL [R1+0x774], R2 ;  /* 0x0007740201007387 */ /* 0x0003e20000100800 */
        /* <DEDUP_REMOVED lines=20> */
[C---:B0-----:R-:W-:Y:S01]  /*16c0*/  IADD3 R0, R3.reuse, 0x13, RZ ;  /* 0x0000001303007810 */ /* 0x041fe20007ffe0ff */
[----:B-1----:R-:W-:-:S04]  /*16d0*/  VIADD R2, R3, 0x14 ;  /* 0x0000001403027836 */ /* 0x002fc80000000000 */
        /* <DEDUP_REMOVED lines=402> */
[----:B0-----:R-:W-:Y:S02]  /*3000*/  IMAD.SHL.U32 R0, R28, 0x80, RZ ;  /* 0x000000801c007824 */ /* 0x001fe400078e00ff */
[----:B------:R-:W0:Y:S01]  /*3010*/  S2R R28, SR_TID.X ;  /* 0x00000000001c7919 */ /* 0x000e220000002100 */
[----:B-1----:R-:W-:-:S05]  /*3020*/  VIADD R2, R3, 0xdd ;  /* 0x000000dd03027836 */ /* 0x002fca0000000000 */
[----:B------:R1:W-:Y:S02]  /*3030*/  STL [R1+0x420], R2 ;  /* 0x0004200201007387 */ /* 0x0003e40000100800 */
[----:B-1----:R-:W-:-:S05]  /*3040*/  IADD3 R2, R3, 0xde, RZ ;  /* 0x000000de03027810 */ /* 0x002fca0007ffe0ff */
[----:B------:R1:W-:Y:S02]  /*3050*/  STL [R1+0x41c], R2 ;  /* 0x00041c0201007387 */ /* 0x0003e40000100800 */
[C---:B-1----:R-:W-:Y:S01]  /*3060*/  VIADD R2, R3.reuse, 0xdf ;  /* 0x000000df03027836 */ /* 0x042fe20000000000 */
[C---:B0-----:R-:W-:Y:S02]  /*3070*/  LOP3.LUT R28, R0.reuse, 0x3f, R28, 0xf8, !PT ;  /* 0x0000003f001c7812 */ /* 0x041fe400078ef81c */
[----:B------:R-:W-:Y:S02]  /*3080*/  LOP3.LUT R0, R0, 0x40, R29, 0xfe, !PT ;  /* 0x0000004000007812 */ /* 0x000fe400078efe1d */
[----:B------:R0:W-:Y:S01]  /*3090*/  STL [R1+0x418], R2 ;  /* 0x0004180201007387 */ /* 0x0001e20000100800 */
[----:B------:R-:W-:-:S03]  /*30a0*/  VIADD R29, R3, 0xe0 ;  /* 0x000000e0031d7836 */ /* 0x000fc60000000000 */
[----:B0-----:R0:W5:Y:S04]  /*30b0*/  LDL.LU R2, [R1+0x2614] ;  /* 0x0026140001027983 */ /* 0x0011680000300800 */
[----:B------:R1:W-:Y:S04]  /*30c0*/  STL [R1+0xd74], R28 ;  /* 0x000d741c01007387 */ /* 0x0003e80000100800 */
[----:B------:R2:W-:Y:S04]  /*30d0*/  STL [R1+0xd88], R0 ;  /* 0x000d880001007387 */ /* 0x0005e80000100800 */
[----:B------:R3:W-:Y:S01]  /*30e0*/  STL [R1+0x414], R29 ;  /* 0x0004141d01007387 */ /* 0x0007e20000100800 */
[----:B-1----:R-:W-:-:S02]  /*30f0*/  VIADD R28, R3, 0xe1 ;  /* 0x000000e1031c7836 */ /* 0x002fc40000000000 */
[----:B--2---:R-:W-:-:S03]  /*3100*/  VIADD R0, R3, 0xe2 ;  /* 0x000000e203007836 */ /* 0x004fc60000000000 */
[----:B------:R1:W-:Y:S01]  /*3110*/  STL [R1+0x410], R28 ;  /* 0x0004101c01007387 */ /* 0x0003e20000100800 */
[----:B---3--:R-:W-:-:S03]  /*3120*/  VIADD R29, R3, 0xe3 ;  /* 0x000000e3031d7836 */ /* 0x008fc60000000000 */
[----:B------:R2:W-:Y:S04]  /*3130*/  STL [R1+0x40c], R0 ;  /* 0x00040c0001007387 */ /* 0x0005e80000100800 */
[----:B------:R3:W-:Y:S01]  /*3140*/  STL [R1+0x408], R29 ;  /* 0x0004081d01007387 */ /* 0x0007e20000100800 */
[C---:B-1----:R-:W-:Y:S02]  /*3150*/  VIADD R28, R3.reuse, 0xe4 ;  /* 0x000000e4031c7836 */ /* 0x042fe40000000000 */
        /* <DEDUP_REMOVED lines=11> */
[C---:B-1----:R-:W-:Y:S01]  /*3210*/  IADD3 R28, R3.reuse, 0xea, RZ ;  /* 0x000000ea031c7810 */ /* 0x042fe20007ffe0ff */
[----:B--2---:R-:W-:-:S04]  /*3220*/  VIADD R0, R3, 0xeb ;  /* 0x000000eb03007836 */ /* 0x004fc80000000000 */
        /* <DEDUP_REMOVED lines=37> */
[C---:B---3--:R-:W-:Y:S02]  /*3480*/  VIADD R29, R3.reuse, 0xfe ;  /* 0x000000fe031d7836 */ /* 0x048fe40000000000 */
[----:B-1----:R-:W-:Y:S02]  /*3490*/  VIADD R28, R3, 0xff ;  /* 0x000000ff031c7836 */ /* 0x002fe40000000000 */
[----:B------:R0:W5:Y:S04]  /*34a0*/  LDL.LU R3, [R1+0x2610] ;  /* 0x0026100001037983 */ /* 0x0001680000300800 */
[----:B------:R0:W-:Y:S01]  /*34b0*/  STL [R1+0x3a0], R0 ;  /* 0x0003a00001007387 */ /* 0x0001e20000100800 */
[----:B------:R-:W-:Y:S05]  /*34c0*/  @!P0 BRA `(.L_x_0) ;  /* 0x000009f000e08947 */ /* 0x000fea0003800000 */
[----:B------:R-:W2:Y:S01]  /*34d0*/  LDL R15, [R1+0xd74] ;  /* 0x000d7400010f7983 */ /* 0x000ea20000100800 */
[----:B-----5:R-:W-:Y:S01]  /*34e0*/  IABS R6, R2 ;  /* 0x0000000200067213 */ /* 0x020fe20000000000 */
[----:B------:R-:W-:Y:S01]  /*34f0*/  IMAD.MOV.U32 R14, RZ, RZ, R0 ;  /* 0x000000ffff0e7224 */ /* 0x000fe200078e0000 */
[----:B------:R-:W-:Y:S01]  /*3500*/  IABS R10, R28 ;  /* 0x0000001c000a7213 */ /* 0x000fe20000000000 */
[----:B------:R-:W3:Y:S01]  /*3510*/  LDL.LU R23, [R1+0x4e4] ;  /* 0x0004e40001177983 */ /* 0x000ee20000300800 */
[----:B------:R-:W-:Y:S01]  /*3520*/  ISETP.GE.AND P5, PT, R28, RZ, PT ;  /* 0x000000ff1c00720c */ /* 0x000fe20003fa6270 */
[----:B------:R-:W-:Y:S01]  /*3530*/  ULDC.64 UR8, c[0x0][0x218] ;  /* 0x0000860000087ab9 */ /* 0x000fe20000000a00 */
[----:B------:R-:W-:Y:S01]  /*3540*/  ULDC UR5, c[0x0][0x240] ;  /* 0x0000900000057ab9 */ /* 0x000fe20000000800 */
[----:B------:R-:W4:Y:S04]  /*3550*/  LDL.LU R22, [R1+0x4ec] ;  /* 0x0004ec0001167983 */ /* 0x000f280000300800 */
[----:B------:R-:W4:Y:S04]  /*3560*/  LDL.LU R27, [R1+0x4f8] ;  /* 0x0004f800011b7983 */ /* 0x000f280000300800 */
[----:B------:R-:W4:Y:S04]  /*3570*/  LDL.LU R26, [R1+0x4f4] ;  /* 0x0004f400011a7983 */ /* 0x000f280000300800 */
[----:B------:R-:W4:Y:S04]  /*3580*/  LDL.LU R25, [R1+0x4e8] ;  /* 0x0004e80001197983 */ /* 0x000f280000300800 */
[----:B------:R-:W3:Y:S04]  /*3590*/  LDL.LU R19, [R1+0x4bc] ;  /* 0x0004bc0001137983 */ /* 0x000ee80000300800 */
[----:B------:R-:W4:Y:S04]  /*35a0*/  LDL.LU R24, [R1+0x4f0] ;  /* 0x0004f00001187983 */ /* 0x000f280000300800 */
[----:B------:R-:W3:Y:S01]  /*35b0*/  LDL R18, [R1+0xd88] ;  /* 0x000d880001127983 */ /* 0x000ee20000100800 */
[----:B------:R-:W1:Y:S01]  /*35c0*/  I2F.RP R4, R6 ;  /* 0x0000000600047306 */ /* 0x000e620000209400 */
[----:B0-----:R-:W-:-:S02]  /*35d0*/  IABS R0, R3 ;  /* 0x0000000300007213 */ /* 0x001fc40000000000 */
[----:B------:R-:W4:Y:S04]  /*35e0*/  LDL.LU R16, [R1+0x3a8] ;  /* 0x0003a80001107983 */ /* 0x000f280000300800 */
[----:B------:R-:W4:Y:S04]  /*35f0*/  LDL.LU R17, [R1+0x3ac] ;  /* 0x0003ac0001117983 */ /* 0x000f280000300800 */
[----:B------:R0:W-:Y:S01]  /*3600*/  STL [R1+0x289c], R3 ;  /* 0x00289c0301007387 */ /* 0x0001e20000100800 */
[----:B-1----:R-:W1:Y:S03]  /*3610*/  MUFU.RCP R4, R4 ;  /* 0x0000000400047308 */ /* 0x002e660000001000 */
[----:B0-----:R-:W4:Y:S05]  /*3620*/  LDL.LU R3, [R1+0x3a4] ;  /* 0x0003a40001037983 */ /* 0x001f2a0000300800 */
[----:B------:R-:W0:Y:S01]  /*3630*/  I2F.RP R20, R0 ;  /* 0x0000000000147306 */ /* 0x000e220000209400 */
[----:B------:R-:W4:Y:S01]  /*3640*/  LDL.LU R28, [R1+0x3a0] ;  /* 0x0003a000011c7983 */ /* 0x000f220000300800 */
[----:B-1----:R-:W-:-:S06]  /*3650*/  VIADD R4, R4, 0xffffffe ;  /* 0x0ffffffe04047836 */ /* 0x002fcc0000000000 */
[----:B------:R-:W1:Y:S08]  /*3660*/  F2I.FTZ.U32.TRUNC.NTZ R5, R4 ;  /* 0x0000000400057305 */ /* 0x000e70000021f000 */
[----:B0-----:R-:W0:Y:S01]  /*3670*/  MUFU.RCP R20, R20 ;  /* 0x0000001400147308 */ /* 0x001e220000001000 */
[----:B-1----:R-:W-:-:S04]  /*3680*/  IMAD.MOV R4, RZ, RZ, -R5 ;  /* 0x000000ffff047224 */ /* 0x002fc800078e0a05 */
[----:B------:R-:W-:Y:S02]  /*3690*/  IMAD R8, R4, R6, RZ ;  /* 0x0000000604087224 */ /* 0x000fe400078e02ff */
[----:B------:R-:W-:-:S04]  /*36a0*/  IMAD.MOV.U32 R4, RZ, RZ, RZ ;  /* 0x000000ffff047224 */ /* 0x000fc800078e00ff */
[----:B------:R-:W-:Y:S01]  /*36b0*/  IMAD.HI.U32 R8, R5, R8, R4 ;  /* 0x0000000805087227 */ /* 0x000fe200078e0004 */
[----:B0-----:R-:W-:-:S04]  /*36c0*/  IADD3 R20, R20, 0xffffffe, RZ ;  /* 0x0ffffffe14147810 */ /* 0x001fc80007ffe0ff */
[----:B------:R0:W1:Y:S02]  /*36d0*/  F2I.FTZ.U32.TRUNC.NTZ R21, R20 ;  /* 0x0000001400157305 */ /* 0x000064000021f000 */
[----:B0-----:R-:W-:Y:S01]  /*36e0*/  IMAD.MOV.U32 R20, RZ, RZ, RZ ;  /* 0x000000ffff147224 */ /* 0x001fe200078e00ff */
[----:B--2---:R-:W-:Y:S02]  /*36f0*/  IABS R9, R15 ;  /* 0x0000000f00097213 */ /* 0x004fe40000000000 */
[----:B------:R-:W-:-:S03]  /*3700*/  ISETP.GE.AND P6, PT, R15, RZ, PT ;  /* 0x000000ff0f00720c */ /* 0x000fc60003fc6270 */
[----:B------:R-:W-:-:S04]  /*3710*/  IMAD.MOV.U32 R5, RZ, RZ, R9 ;  /* 0x000000ffff057224 */ /* 0x000fc800078e0009 */
[----:B------:R-:W-:-:S04]  /*3720*/  IMAD.HI.U32 R9, R8, R5, RZ ;  /* 0x0000000508097227 */ /* 0x000fc800078e00ff */
[----:B------:R-:W-:-:S04]  /*3730*/  IMAD.MOV R9, RZ, RZ, -R9 ;  /* 0x000000ffff097224 */ /* 0x000fc800078e0a09 */
[----:B------:R-:W-:Y:S01]  /*3740*/  IMAD R5, R6, R9, R5 ;  /* 0x0000000906057224 */ /* 0x000fe200078e0205 */
[----:B------:R-:W-:-:S04]  /*3750*/  IABS R9, R29 ;  /* 0x0000001d00097213 */ /* 0x000fc80000000000 */
[----:B------:R-:W-:Y:S02]  /*3760*/  ISETP.GT.U32.AND P0, PT, R6, R5, PT ;  /* 0x000000050600720c */ /* 0x000fe40003f04070 */
[----:B---3--:R-:W-:-:S11]  /*3770*/  IABS R7, R18 ;  /* 0x0000001200077213 */ /* 0x008fd60000000000 */
[----:B------:R-:W-:Y:S02]  /*3780*/  @!P0 IMAD.IADD R5, R5, 0x1, -R6 ;  /* 0x0000000105058824 */ /* 0x000fe400078e0a06 */
[----:B------:R-:W-:Y:S02]  /*3790*/  IMAD.MOV.U32 R4, RZ, RZ, R7 ;  /* 0x000000ffff047224 */ /* 0x000fe400078e0007 */
[----:B-1----:R-:W-:Y:S01]  /*37a0*/  IMAD.MOV R7, RZ, RZ, -R21 ;  /* 0x000000ffff077224 */ /* 0x002fe200078e0a15 */
[----:B------:R-:W-:Y:S01]  /*37b0*/  ISETP.GT.U32.AND P0, PT, R6, R5, PT ;  /* 0x000000050600720c */ /* 0x000fe20003f04070 */
[----:B------:R-:W-:-:S04]  /*37c0*/  IMAD.HI.U32 R8, R8, R4, RZ ;  /* 0x0000000408087227 */ /* 0x000fc800078e00ff */
[----:B------:R-:W-:Y:S02]  /*37d0*/  IMAD.MOV R8, RZ, RZ, -R8 ;  /* 0x000000ffff087224 */ /* 0x000fe400078e0a08 */
[----:B------:R-:W-:Y:S02]  /*37e0*/  IMAD R7, R7, R0, RZ ;  /* 0x0000000007077224 */ /* 0x000fe400078e02ff */
[----:B------:R-:W-:Y:S01]  /*37f0*/  IMAD R4, R6, R8, R4 ;  /* 0x0000000806047224 */ /* 0x000fe200078e0204 */
[----:B------:R-:W-:Y:S01]  /*3800*/  IABS R8, R14 ;  /* 0x0000000e00087213 */ /* 0x000fe20000000000 */
[----:B------:R-:W-:-:S03]  /*3810*/  IMAD.HI.U32 R20, R21, R7, R20 ;  /* 0x0000000715147227 */ /* 0x000fc600078e0014 */
[----:B------:R-:W-:Y:S01]  /*3820*/  ISETP.GT.U32.AND P1, PT, R6, R4, PT ;  /* 0x000000040600720c */ /* 0x000fe20003f24070 */
[----:B------:R-:W-:Y:S01]  /*3830*/  @!P0 IMAD.IADD R5, R5, 0x1, -R6 ;  /* 0x0000000105058824 */ /* 0x000fe200078e0a06 */
[----:B----4-:R-:W-:Y:S01]  /*3840*/  IABS R7, R3 ;  /* 0x0000000300077213 */ /* 0x010fe20000000000 */
[----:B------:R-:W-:-:S04]  /*3850*/  IMAD.HI.U32 R13, R20, R10, RZ ;  /* 0x0000000a140d7227 */ /* 0x000fc800078e00ff */
[----:B------:R-:W-:-:S04]  /*3860*/  IMAD.HI.U32 R11, R20, R8, RZ ;  /* 0x00000008140b7227 */ /* 0x000fc800078e00ff */
[----:B------:R-:W-:-:S04]  /*3870*/  IMAD.HI.U32 R14, R20, R9, RZ ;  /* 0x00000009140e7227 */ /* 0x000fc800078e00ff */
[----:B------:R-:W-:Y:S01]  /*3880*/  @!P1 IMAD.IADD R4, R4, 0x1, -R6 ;  /* 0x0000000104049824 */ /* 0x000fe200078e0a06 */
[----:B------:R-:W-:Y:S01]  /*3890*/  ISETP.NE.AND P0, PT, R2, RZ, PT ;  /* 0x000000ff0200720c */ /* 0x000fe20003f05270 */
[----:B------:R-:W-:Y:S01]  /*38a0*/  IMAD.MOV R13, RZ, RZ, -R13 ;  /* 0x000000ffff0d7224 */ /* 0x000fe200078e0a0d */
[----:B------:R-:W-:Y:S01]  /*38b0*/  IADD3 R14, -R14, RZ, RZ ;  /* 0x000000ff0e0e7210 */ /* 0x000fe20007ffe1ff */
[----:B------:R-:W-:Y:S01]  /*38c0*/  @!P6 IMAD.MOV R5, RZ, RZ, -R5 ;  /* 0x000000ffff05e224 */ /* 0x000fe200078e0a05 */
[----:B------:R-:W-:Y:S01]  /*38d0*/  ISETP.GT.U32.AND P1, PT, R6, R4, PT ;  /* 0x000000040600720c */ /* 0x000fe20003f24070 */
[----:B------:R-:W-:Y:S01]  /*38e0*/  IMAD R10, R0, R13, R10 ;  /* 0x0000000d000a7224 */ /* 0x000fe200078e020a */
[----:B------:R-:W-:Y:S01]  /*38f0*/  LOP3.LUT R2, RZ, R2, RZ, 0x33, !PT ;  /* 0x00000002ff027212 */ /* 0x000fe200078e33ff */
[----:B------:R-:W-:Y:S02]  /*3900*/  IMAD.MOV R11, RZ, RZ, -R11 ;  /* 0x000000ffff0b7224 */ /* 0x000fe400078e0a0b */
[----:B------:R-:W-:-:S04]  /*3910*/  IMAD.HI.U32 R12, R20, R7, RZ ;  /* 0x00000007140c7227 */ /* 0x000fc800078e00ff */
[----:B------:R-:W-:-:S04]  /*3920*/  IMAD R9, R0, R14, R9 ;  /* 0x0000000e00097224 */ /* 0x000fc800078e0209 */
[----:B------:R-:W-:Y:S01]  /*3930*/  @!P1 IMAD.IADD R4, R4, 0x1, -R6 ;  /* 0x0000000104049824 */ /* 0x000fe200078e0a06 */
[----:B------:R-:W-:Y:S01]  /*3940*/  ISETP.GE.AND P1, PT, R18, RZ, PT ;  /* 0x000000ff1200720c */ /* 0x000fe20003f26270 */
[----:B------:R-:W-:Y:S01]  /*3950*/  IMAD R8, R0, R11, R8 ;  /* 0x0000000b00087224 */ /* 0x000fe200078e0208 */
[----:B------:R-:W2:Y:S01]  /*3960*/  LDL.LU R18, [R1+0x3b0] ;  /* 0x0003b00001127983 */ /* 0x000ea20000300800 */
[----:B------:R-:W-:Y:S01]  /*3970*/  SEL R5, R2, R5, !P0 ;  /* 0x0000000502057207 */ /* 0x000fe20004000000 */
[----:B------:R-:W-:Y:S01]  /*3980*/  IMAD.MOV R12, RZ, RZ, -R12 ;  /* 0x000000ffff0c7224 */ /* 0x000fe200078e0a0c */
[C---:B------:R-:W-:Y:S01]  /*3990*/  ISETP.GT.U32.AND P2, PT, R0.reuse, R10, PT ;  /* 0x0000000a0000720c */ /* 0x040fe20003f44070 */
[----:B------:R-:W3:Y:S07]  /*39a0*/  LDL.LU R21, [R1+0x3b4] ;  /* 0x0003b40001157983 */ /* 0x000eee0000300800 */
[----:B------:R-:W-:Y:S01]  /*39b0*/  @!P1 IMAD.MOV R4, RZ, RZ, -R4 ;  /* 0x000000ffff049224 */ /* 0x000fe200078e0a04 */
[----:B------:R0:W-:Y:S01]  /*39c0*/  STL [R1+0xd8c], R5 ;  /* 0x000d8c0501007387 */ /* 0x0001e20000100800 */
[C---:B------:R-:W-:Y:S01]  /*39d0*/  ISETP.GT.U32.AND P4, PT, R0.reuse, R8, PT ;  /* 0x000000080000720c */ /* 0x040fe20003f84070 */
[C---:B------:R-:W-:Y:S01]  /*39e0*/  IMAD R7, R0.reuse, R12, R7 ;  /* 0x0000000c00077224 */ /* 0x040fe200078e0207 */
[----:B------:R-:W-:-:S02]  /*39f0*/  ISETP.GT.U32.AND P3, PT, R0, R9, PT ;  /* 0x000000090000720c */ /* 0x000fc40003f64070 */
[----:B------:R-:W-:Y:S02]  /*3a00*/  SEL R2, R2, R4, !P0 ;  /* 0x0000000402027207 */ /* 0x000fe40004000000 */
[----:B------:R-:W-:-:S03]  /*3a10*/  IABS R11, R16 ;  /* 0x00000010000b7213 */ /* 0x000fc60000000000 */
[----:B------:R1:W-:Y:S01]  /*3a20*/  STL [R1+0xd70], R2 ;  /* 0x000d700201007387 */ /* 0x0003e20000100800 */
[--C-:B------:R-:W-:Y:S01]  /*3a30*/  @!P2 IMAD.IADD R10, R10, 0x1, -R0.reuse ;  /* 0x000000010a0aa824 */ /* 0x100fe200078e0a00 */
[C---:B------:R-:W-:Y:S01]  /*3a40*/  ISETP.GT.U32.AND P6, PT, R0.reuse, R7, PT ;  /* 0x000000070000720c */ /* 0x040fe20003fc4070 */
[----:B------:R-:W-:Y:S01]  /*3a50*/  IMAD.MOV.U32 R6, RZ, RZ, R11 ;  /* 0x000000ffff067224 */ /* 0x000fe200078e000b */
[----:B------:R-:W4:Y:S02]  /*3a60*/  LDL.LU R15, [R1+0x3b8] ;  /* 0x0003b800010f7983 */ /* 0x000f240000300800 */
[----:B------:R-:W-:Y:S01]  /*3a70*/  ISETP.GT.U32.AND P2, PT, R0, R10, PT ;  /* 0x0000000a0000720c */ /* 0x000fe20003f44070 */
[--C-:B------:R-:W-:Y:S02]  /*3a80*/  @!P4 IMAD.IADD R8, R8, 0x1, -R0.reuse ;  /* 0x000000010808c824 */ /* 0x100fe400078e0a00 */
[----:B------:R-:W-:-:S03]  /*3a90*/  @!P3 IMAD.IADD R9, R9, 0x1, -R0 ;  /* 0x000000010909b824 */ /* 0x000fc600078e0a00 */
[----:B------:R-:W-:-:S03]  /*3aa0*/  ISETP.GT.U32.AND P0, PT, R0, R8, PT ;  /* 0x000000080000720c */ /* 0x000fc60003f04070 */
[----:B------:R-:W-:-:S04]  /*3ab0*/  @!P6 IADD3 R7, R7, -R0, RZ ;  /* 0x800000000707e210 */ /* 0x000fc80007ffe0ff */
[----:B------:R-:W-:Y:S01]  /*3ac0*/  @!P2 IMAD.IADD R10, R10, 0x1, -R0 ;  /* 0x000000010a0aa824 */ /* 0x000fe200078e0a00 */
[----:B------:R-:W-:Y:S01]  /*3ad0*/  ISETP.GT.U32.AND P4, PT, R0, R9, PT ;  /* 0x000000090000720c */ /* 0x000fe20003f84070 */
[----:B------:R-:W-:Y:S01]  /*3ae0*/  IMAD.HI.U32 R11, R20, R6, RZ ;  /* 0x00000006140b7227 */ /* 0x000fe200078e00ff */
[----:B------:R-:W-:-:S03]  /*3af0*/  ISETP.GT.U32.AND P6, PT, R0, R7, PT ;  /* 0x000000070000720c */ /* 0x000fc60003fc4070 */
[----:B0-----:R-:W-:Y:S02]  /*3b00*/  IMAD.MOV.U32 R5, RZ, RZ, R10 ;  /* 0x000000ffff057224 */ /* 0x001fe400078e000a */
[----:B------:R-:W-:Y:S02]  /*3b10*/  IMAD.MOV R11, RZ, RZ, -R11 ;  /* 0x000000ffff0b7224 */ /* 0x000fe400078e0a0b */
[----:B------:R-:W-:Y:S02]  /*3b20*/  @!P5 IMAD.MOV R5, RZ, RZ, -R5 ;  /* 0x000000ffff05d224 */ /* 0x000fe400078e0a05 */
[----:B------:R-:W-:Y:S01]  /*3b30*/  @!P0 IMAD.IADD R8, R8, 0x1, -R0 ;  /* 0x0000000108088824 */ /* 0x000fe200078e0a00 */
[----:B------:R-:W-:Y:S01]  /*3b40*/  ISETP.GE.AND P0, PT, R16, RZ, PT ;  /* 0x000000ff1000720c */ /* 0x000fe20003f06270 */
[----:B------:R-:W-:Y:S01]  /*3b50*/  IMAD R6, R0, R11, R6 ;  /* 0x0000000b00067224 */ /* 0x000fe200078e0206 */
[----:B------:R-:W-:Y:S01]  /*3b60*/  STL [R1+0x3a0], R5 ;  /* 0x0003a00501007387 */ /* 0x000fe20000100800 */
[----:B------:R-:W-:-:S03]  /*3b70*/  ISETP.GE.AND P1, PT, R29, RZ, PT ;  /* 0x000000ff1d00720c */ /* 0x000fc60003f26270 */
[----:B------:R-:W4:Y:S01]  /*3b80*/  LDL.LU R16, [R1+0x3bc] ;  /* 0x0003bc0001107983 */ /* 0x000f220000300800 */
[----:B------:R-:W-:Y:S01]  /*3b90*/  ISETP.GT.U32.AND P3, PT, R0, R6, PT ;  /* 0x000000060000720c */ /* 0x000fe20003f64070 */
[--C-:B------:R-:W-:Y:S01]  /*3ba0*/  @!P4 IMAD.IADD R9, R9, 0x1, -R0.reuse ;  /* 0x000000010909c824 */ /* 0x100fe200078e0a00 */
[----:B------:R-:W-:Y:S01]  /*3bb0*/  IABS R12, R17 ;  /* 0x00000011000c7213 */ /* 0x000fe20000000000 */
[----:B------:R-:W-:Y:S01]  /*3bc0*/  @!P6 IMAD.IADD R7, R7, 0x1, -R0 ;  /* 0x000000010707e824 */ /* 0x000fe200078e0a00 */
[----:B------:R-:W-:Y:S02]  /*3bd0*/  ISETP.GE.AND P6, PT, R17, RZ, PT ;  /* 0x000000ff1100720c */ /* 0x000fe40003fc6270 */
[----:B------:R-:W-:Y:S01]  /*3be0*/  ISETP.GE.AND P5, PT, R3, RZ, PT ;  /* 0x000000ff0300720c */ /* 0x000fe20003fa6270 */
[----:B------:R-:W4:Y:S01]  /*3bf0*/  LDL.LU R17, [R1+0x3c0] ;  /* 0x0003c00001117983 */ /* 0x000f220000300800 */
[----:B------:R-:W-:-:S03]  /*3c00*/  IMAD.MOV.U32 R3, RZ, RZ, R9 ;  /* 0x000000ffff037224 */ /* 0x000fc600078e0009 */
[----:B------:R-:W4:Y:S02]  /*3c10*/  LDL.LU R29, [R1+0x3c4] ;  /* 0x0003c400011d7983 */ /* 0x000f240000300800 */
[----:B------:R-:W-:Y:S01]  /*3c20*/  @!P1 IADD3 R3, -R3, RZ, RZ ;  /* 0x000000ff03039210 */ /* 0x000fe20007ffe1ff */
[----:B------:R-:W-:Y:S01]  /*3c30*/  @!P3 IMAD.IADD R6, R6, 0x1, -R0 ;  /* 0x000000010606b824 */ /* 0x000fe200078e0a00 */
[----:B------:R-:W-:-:S03]  /*3c40*/  ISETP.GE.AND P2, PT, R28, RZ, PT ;  /* 0x000000ff1c00720c */ /* 0x000fc60003f46270 */
[----:B------:R0:W-:Y:S01]  /*3c50*/  STL [R1+0x39c], R3 ;  /* 0x00039c0301007387 */ /* 0x0001e20000100800 */
[----:B------:R-:W-:Y:S02]  /*3c60*/  IMAD.MOV.U32 R9, RZ, RZ, R8 ;  /* 0x000000ffff097224 */ /* 0x000fe400078e0008 */
[----:B------:R-:W-:-:S07]  /*3c70*/  @!P5 IMAD.MOV R7, RZ, RZ, -R7 ;  /* 0x000000ffff07d224 */ /* 0x000fce00078e0a07 */
[----:B------:R-:W-:Y:S02]  /*3c80*/  @!P2 IMAD.MOV R9, RZ, RZ, -R9 ;  /* 0x000000ffff09a224 */ /* 0x000fe400078e0a09 */
[----:B-1----:R-:W-:-:S04]  /*3c90*/  IMAD.HI.U32 R2, R20, R12, RZ ;  /* 0x0000000c14027227 */ /* 0x002fc800078e00ff */
[----:B------:R-:W-:Y:S01]  /*3ca0*/  IMAD.MOV R2, RZ, RZ, -R2 ;  /* 0x000000ffff027224 */ /* 0x000fe200078e0a02 */
[----:B--2---:R-:W-:Y:S02]  /*3cb0*/  IABS R4, R18 ;  /* 0x0000001200047213 */ /* 0x004fe40000000000 */
[----:B------:R-:W-:Y:S02]  /*3cc0*/  ISETP.GE.AND P3, PT, R18, RZ, PT ;  /* 0x000000ff1200720c */ /* 0x000fe40003f66270 */
[----:B------:R-:W2:Y:S04]  /*3cd0*/  LDL.LU R18, [R1+0x3c8] ;  /* 0x0003c80001127983 */ /* 0x000ea80000300800 */
[----:B0-----:R-:W2:Y:S04]  /*3ce0*/  LDL.LU R3, [R1+0x3cc] ;  /* 0x0003cc0001037983 */ /* 0x001ea80000300800 */
[----:B------:R0:W-:Y:S04]  /*3cf0*/  STL [R1+0x398], R9 ;  /* 0x0003980901007387 */ /* 0x0001e80000100800 */
[----:B------:R-:W-:Y:S04]  /*3d00*/  STL [R1+0x394], R7 ;  /* 0x0003940701007387 */ /* 0x000fe80000100800 */
[----:B------:R-:W2:Y:S01]  /*3d10*/  LDL.LU R28, [R1+0x3d0] ;  /* 0x0003d000011c7983 */ /* 0x000ea20000300800 */
[----:B------:R-:W-:-:S02]  /*3d20*/  IMAD R2, R0, R2, R12 ;  /* 0x0000000200027224 */ /* 0x000fc400078e020c */
[----:B------:R-:W-:-:S03]  /*3d30*/  IMAD.HI.U32 R5, R20, R4, RZ ;  /* 0x0000000414057227 */ /* 0x000fc600078e00ff */
[----:B------:R-:W-:Y:S01]  /*3d40*/  ISETP.GT.U32.AND P4, PT, R0, R2, PT ;  /* 0x000000020000720c */ /* 0x000fe20003f84070 */
[----:B------:R-:W-:-:S04]  /*3d50*/  IMAD.MOV R5, RZ, RZ, -R5 ;  /* 0x000000ffff057224 */ /* 0x000fc800078e0a05 */
[----:B------:R-:W-:-:S05]  /*3d60*/  IMAD R5, R0, R5, R4 ;  /* 0x0000000500057224 */ /* 0x000fca00078e0204 */
[----:B------:R-:W-:-:S03]  /*3d70*/  ISETP.GT.U32.AND P2, PT, R0, R5, PT ;  /* 0x000000050000720c */ /* 0x000fc60003f44070 */
[----:B------:R-:W-:Y:S01]  /*3d80*/  @!P4 IMAD.IADD R2, R2, 0x1, -R0 ;  /* 0x000000010202c824 */ /* 0x000fe200078e0a00 */
[----:B------:R-:W-:-:S04]  /*3d90*/  ISETP.GT.U32.AND P4, PT, R0, R6, PT ;  /* 0x000000060000720c */ /* 0x000fc80003f84070 */
[----:B------:R-:W-:Y:S02]  /*3da0*/  ISETP.GT.U32.AND P1, PT, R0, R2, PT ;  /* 0x000000020000720c */ /* 0x000fe40003f24070 */
[----:B---3--:R-:W-:Y:S02]  /*3db0*/  IABS R10, R21 ;  /* 0x00000015000a7213 */ /* 0x008fe40000000000 */
[----:B----4-:R-:W-:Y:S01]  /*3dc0*/  IABS R11, R15 ;  /* 0x0000000f000b7213 */ /* 0x010fe20000000000 */
[----:B------:R-:W-:Y:S02]  /*3dd0*/  @!P2 IMAD.IADD R5, R5, 0x1, -R0 ;  /* 0x000000010505a824 */ /* 0x000fe400078e0a00 */
[----:B------:R-:W-:-:S04]  /*3de0*/  IMAD.HI.U32 R4, R20, R10, RZ ;  /* 0x0000000a14047227 */ /* 0x000fc800078e00ff */
[----:B------:R-:W-:Y:S02]  /*3df0*/  @!P4 IMAD.IADD R6, R6, 0x1, -R0 ;  /* 0x000000010606c824 */ /* 0x000fe400078e0a00 */
[----:B------:R-:W-:-:S04]  /*3e00*/  IMAD.HI.U32 R8, R20, R11, RZ ;  /* 0x0000000b14087227 */ /* 0x000fc800078e00ff */
[----:B------:R-:W-:Y:S01]  /*3e10*/  @!P0 IMAD.MOV R6, RZ, RZ, -R6 ;  /* 0x000000ffff068224 */ /* 0x000fe200078e0a06 */
[----:B------:R-:W-:Y:S01]  /*3e20*/  ISETP.GT.U32.AND P0, PT, R0, R5, PT ;  /* 0x000000050000720c */ /* 0x000fe20003f04070 */
[----:B------:R-:W-:Y:S02]  /*3e30*/  IMAD.MOV R4, RZ, RZ, -R4 ;  /* 0x000000ffff047224 */ /* 0x000fe400078e0a04 */
[----:B------:R-:W-:Y:S02]  /*3e40*/  @!P1 IMAD.IADD R2, R2, 0x1, -R0 ;  /* 0x0000000102029824 */ /* 0x000fe400078e0a00 */
[----:B------:R-:W-:Y:S02]  /*3e50*/  IMAD.MOV R8, RZ, RZ, -R8 ;  /* 0x000000ffff087224 */ /* 0x000fe400078e0a08 */
[----:B------:R-:W-:Y:S02]  /*3e60*/  IMAD R10, R0, R4, R10 ;  /* 0x00000004000a7224 */ /* 0x000fe400078e020a */
[----:B------:R-:W-:-:S02]  /*3e70*/  IMAD.MOV.U32 R13, RZ, RZ, R2 ;  /* 0x000000ffff0d7224 */ /* 0x000fc400078e0002 */
[C---:B------:R-:W-:Y:S02]  /*3e80*/  IMAD R11, R0.reuse, R8, R11 ;  /* 0x00000008000b7224 */ /* 0x040fe400078e020b */
[----:B------:R-:W-:Y:S01]  /*3e90*/  @!P6 IMAD.MOV R13, RZ, RZ, -R13 ;  /* 0x000000ffff0de224 */ /* 0x000fe200078e0a0d */
[C---:B------:R-:W-:Y:S01]  /*3ea0*/  ISETP.GT.U32.AND P6, PT, R0.reuse, R10, PT ;  /* 0x0000000a0000720c */ /* 0x040fe20003fc4070 */
[----:B------:R1:W-:Y:S01]  /*3eb0*/  STL [R1+0x390], R6 ;  /* 0x0003900601007387 */ /* 0x0003e20000100800 */
[----:B------:R-:W-:Y:S01]  /*3ec0*/  ISETP.GE.AND P4, PT, R15, RZ, PT ;  /* 0x000000ff0f00720c */ /* 0x000fe20003f86270 */
[--C-:B------:R-:W-:Y:S01]  /*3ed0*/  @!P0 IMAD.IADD R5, R5, 0x1, -R0.reuse ;  /* 0x0000000105058824 */ /* 0x100fe200078e0a00 */
[----:B------:R-:W-:Y:S01]  /*3ee0*/  ISETP.GT.U32.AND P0, PT, R0, R11, PT ;  /* 0x0000000b0000720c */ /* 0x000fe20003f04070 */
[----:B------:R-:W3:Y:S08]  /*3ef0*/  LDL.LU R15, [R1+0x3d4] ;  /* 0x0003d400010f7983 */ /* 0x000ef00000300800 */
[----:B------:R-:W-:-:S04]  /*3f00*/  @!P6 IMAD.IADD R10, R10, 0x1, -R0 ;  /* 0x000000010a0ae824 */ /* 0x000fc800078e0a00 */
[----:B------:R-:W-:Y:S01]  /*3f10*/  @!P0 IMAD.IADD R11, R11, 0x1, -R0 ;  /* 0x000000010b0b8824 */ /* 0x000fe200078e0a00 */
[----:B------:R-:W-:Y:S02]  /*3f20*/  ISETP.GT.U32.AND P0, PT, R0, R10, PT ;  /* 0x0000000a0000720c */ /* 0x000fe40003f04070 */
[----:B0-----:R-:W-:Y:S02]  /*3f30*/  IABS R9, R16 ;  /* 0x0000001000097213 */ /* 0x001fe40000000000 */
[----:B------:R-:W-:Y:S02]  /*3f40*/  ISETP.GE.AND P5, PT, R21, RZ, PT ;  /* 0x000000ff1500720c */ /* 0x000fe40003fa6270 */
[----:B------:R-:W4:Y:S01]  /*3f50*/  LDL.LU R21, [R1+0x3d8] ;  /* 0x0003d80001157983 */ /* 0x000f220000300800 */
[----:B------:R-:W-:Y:S01]  /*3f60*/  IMAD.HI.U32 R2, R20, R9, RZ ;  /* 0x0000000914027227 */ /* 0x000fe200078e00ff */
[----:B-1----:R-:W-:-:S05]  /*3f70*/  IABS R6, R29 ;  /* 0x0000001d00067213 */ /* 0x002fca0000000000 */
[----:B------:R-:W-:Y:S01]  /*3f80*/  @!P0 IMAD.IADD R10, R10, 0x1, -R0 ;  /* 0x000000010a0a8824 */ /* 0x000fe200078e0a00 */
[----:B------:R0:W-:Y:S01]  /*3f90*/  STL [R1+0x28b8], R29 ;  /* 0x0028b81d01007387 */ /* 0x0001e20000100800 */
[----:B------:R-:W-:Y:S01]  /*3fa0*/  IADD3 R2, -R2, RZ, RZ ;  /* 0x000000ff02027210 */ /* 0x000fe20007ffe1ff */
[----:B------:R-:W-:Y:S01]  /*3fb0*/  IMAD.MOV.U32 R14, RZ, RZ, R5 ;  /* 0x000000ffff0e7224 */ /* 0x000fe200078e0005 */
[----:B------:R-:W-:Y:S01]  /*3fc0*/  IABS R7, R17 ;  /* 0x0000001100077213 */ /* 0x000fe20000000000 */
[----:B------:R1:W-:Y:S02]  /*3fd0*/  STL [R1+0x38c], R13 ;  /* 0x00038c0d01007387 */ /* 0x0003e40000100800 */
[----:B------:R-:W-:Y:S01]  /*3fe0*/  @!P3 IMAD.MOV R14, RZ, RZ, -R14 ;  /* 0x000000ffff0eb224 */ /* 0x000fe200078e0a0e */
[----:B0-----:R-:W-:Y:S01]  /*3ff0*/  MOV R29, R10 ;  /* 0x0000000a001d7202 */ /* 0x001fe20000000f00 */
[----:B------:R-:W-:Y:S01]  /*4000*/  IMAD R2, R0, R2, R9 ;  /* 0x0000000200027224 */ /* 0x000fe200078e0209 */
[----:B------:R-:W-:Y:S01]  /*4010*/  ISETP.GE.AND P1, PT, R16, RZ, PT ;  /* 0x000000ff1000720c */ /* 0x000fe20003f26270 */
[----:B------:R-:W-:Y:S01]  /*4020*/  IMAD.HI.U32 R12, R20, R7, RZ ;  /* 0x00000007140c7227 */ /* 0x000fe200078e00ff */
[----:B------:R-:W-:Y:S01]  /*4030*/  ISETP.GE.AND P2, PT, R17, RZ, PT ;  /* 0x000000ff1100720c */ /* 0x000fe20003f46270 */
[----:B------:R-:W4:Y:S02]  /*4040*/  LDL.LU R16, [R1+0x3dc] ;  /* 0x0003dc0001107983 */ /* 0x000f240000300800 */
[----:B------:R-:W-:-:S02]  /*4050*/  @!P5 IMAD.MOV R29, RZ, RZ, -R29 ;  /* 0x000000ffff1dd224 */ /* 0x000fc400078e0a1d */
[----:B------:R-:W4:Y:S01]  /*4060*/  LDL.LU R17, [R1+0x3e0] ;  /* 0x0003e00001117983 */ /* 0x000f220000300800 */
[----:B------:R-:W-:Y:S01]  /*4070*/  IMAD.MOV R12, RZ, RZ, -R12 ;  /* 0x000000ffff0c7224 */ /* 0x000fe200078e0a0c */
[----:B------:R-:W-:Y:S02]  /*4080*/  ISETP.GT.U32.AND P6, PT, R0, R2, PT ;  /* 0x000000020000720c */ /* 0x000fe40003fc4070 */
[----:B------:R-:W-:Y:S01]  /*4090*/  STL [R1+0x388], R14 ;  /* 0x0003880e01007387 */ /* 0x000fe20000100800 */
[----:B-1----:R-:W-:-:S03]  /*40a0*/  IMAD.HI.U32 R13, R20, R6, RZ ;  /* 0x00000006140d7227 */ /* 0x002fc600078e00ff */
[----:B------:R0:W-:Y:S01]  /*40b0*/  STL [R1+0x384], R29 ;  /* 0x0003841d01007387 */ /* 0x0001e20000100800 */
[C---:B------:R-:W-:Y:S01]  /*40c0*/  IMAD R7, R0.reuse, R12, R7 ;  /* 0x0000000c00077224 */ /* 0x040fe200078e0207 */
[C---:B------:R-:W-:Y:S01]  /*40d0*/  ISETP.GT.U32.AND P3, PT, R0.reuse, R11, PT ;  /* 0x0000000b0000720c */ /* 0x040fe20003f64070 */
[----:B------:R-:W-:Y:S01]  /*40e0*/  IMAD.MOV R13, RZ, RZ, -R13 ;  /* 0x000000ffff0d7224 */ /* 0x000fe200078e0a0d */
[----:B0-----:R-:W4:Y:S03]  /*40f0*/  LDL.LU R29, [R1+0x28b8] ;  /* 0x0028b800011d7983 */ /* 0x001f260000300800 */
[----:B------:R-:W-:Y:S02]  /*4100*/  IMAD R6, R0, R13, R6 ;  /* 0x0000000d00067224 */ /* 0x000fe400078e0206 */
[----:B------:R-:W-:-:S03]  /*4110*/  @!P6 IMAD.IADD R2, R2, 0x1, -R0 ;  /* 0x000000010202e824 */ /* 0x000fc600078e0a00 */
[----:B------:R-:W-:-:S03]  /*4120*/  ISETP.GT.U32.AND P5, PT, R0, R6, PT ;  /* 0x000000060000720c */ /* 0x000fc60003fa4070 */
[----:B------:R-:W-:Y:S01]  /*4130*/  @!P3 IMAD.IADD R11, R11, 0x1, -R0 ;  /* 0x000000010b0bb824 */ /* 0x000fe200078e0a00 */
[----:B------:R-:W-:-:S09]  /*4140*/  ISETP.GT.U32.AND P6, PT, R0, R2, PT ;  /* 0x000000020000720c */ /* 0x000fd20003fc4070 */
[----:B------:R-:W-:-:S04]  /*4150*/  @!P5 IMAD.IADD R6, R6, 0x1, -R0 ;  /* 0x000000010606d824 */ /* 0x000fc800078e0a00 */
[----:B------:R-:W-:Y:S02]  /*4160*/  @!P6 IMAD.IADD R2, R2, 0x1, -R0 ;  /* 0x000000010202e824 */ /* 0x000fe400078e0a00 */
[----:B------:R-:W-:-:S05]  /*4170*/  @!P4 IMAD.MOV R11, RZ, RZ, -R11 ;  /* 0x000000ffff0bc224 */ /* 0x000fca00078e0a0b */
[----:B------:R0:W-:Y:S01]  /*4180*/  STL [R1+0x380], R11 ;  /* 0x0003800b01007387 */ /* 0x0001e20000100800 */
[----:B--2---:R-:W-:-:S05]  /*4190*/  IABS R4, R18 ;  /* 0x0000001200047213 */ /* 0x004fca0000000000 */
[----:B------:R-:W-:-:S04]  /*41a0*/  IMAD.HI.U32 R12, R20, R4, RZ ;  /* 0x00000004140c7227 */ /* 0x000fc800078e00ff */
[----:B------:R-:W-:-:S04]  /*41b0*/  IMAD.MOV R12, RZ, RZ, -R12 ;  /* 0x000000ffff0c7224 */ /* 0x000fc800078e0a0c */
[----:B------:R-:W-:-:S05]  /*41c0*/  IMAD R4, R0, R12, R4 ;  /* 0x0000000c00047224 */ /* 0x000fca00078e0204 */
[----:B------:R-:W-:Y:S02]  /*41d0*/  ISETP.GT.U32.AND P3, PT, R0, R4, PT ;  /* 0x000000040000720c */ /* 0x000fe40003f64070 */
[----:B------:R-:W-:-:S05]  /*41e0*/  IABS R12, R28 ;  /* 0x0000001c000c7213 */ /* 0x000fca0000000000 */
[----:B------:R-:W-:-:S04]  /*41f0*/  IMAD.HI.U32 R10, R20, R12, RZ ;  /* 0x0000000c140a7227 */ /* 0x000fc800078e00ff */
[----:B------:R-:W-:Y:S02]  /*4200*/  IMAD.MOV R10, RZ, RZ, -R10 ;  /* 0x000000ffff0a7224 */ /* 0x000fe400078e0a0a */
[----:B------:R-:W-:Y:S01]  /*4210*/  @!P3 IMAD.IADD R4, R4, 0x1, -R0 ;  /* 0x000000010404b824 */ /* 0x000fe200078e0a00 */
[C---:B------:R-:W-:Y:S01]  /*4220*/  ISETP.GT.U32.AND P3, PT, R0.reuse, R6, PT ;  /* 0x000000060000720c */ /* 0x040fe20003f64070 */
[----:B------:R-:W-:Y:S01]  /*4230*/  IMAD R10, R0, R10, R12 ;  /* 0x0000000a000a7224 */ /* 0x000fe200078e020c */
[----:B------:R-:W-:-:S05]  /*4240*/  MOV R12, R2 ;  /* 0x00000002000c7202 */ /* 0x000fca0000000f00 */
[----:B------:R-:W-:-:S05]  /*4250*/  @!P1 IMAD.MOV R12, RZ, RZ, -R12 ;  /* 0x000000ffff0c9224 */ /* 0x000fca00078e0a0c */
[----:B------:R-:W-:Y:S01]  /*4260*/  STL [R1+0x37c], R12 ;  /* 0x00037c0c01007387 */ /* 0x000fe20000100800 */
[----:B------:R-:W-:Y:S01]  /*4270*/  @!P3 IMAD.IADD R6, R6, 0x1, -R0 ;  /* 0x000000010606b824 */ /* 0x000fe200078e0a00 */
[----:B------:R-:W-:Y:S02]  /*4280*/  ISETP.GE.AND P3, PT, R18, RZ, PT ;  /* 0x000000ff1200720c */ /* 0x000fe40003f66270 */
[----:B------:R-:W2:Y:S01]  /*4290*/  LDL.LU R18, [R1+0x3e4] ;  /* 0x0003e40001127983 */ /* 0x000ea20000300800 */
[----:B------:R-:W-:Y:S02]  /*42a0*/  IABS R8, R3 ;  /* 0x0000000300087213 */ /* 0x000fe40000000000 */
[----:B------:R-:W-:-:S03]  /*42b0*/  ISETP.GT.U32.AND P0, PT, R0, R7, PT ;  /* 0x000000070000720c */ /* 0x000fc60003f04070 */
[----:B------:R-:W-:-:S04]  /*42c0*/  IMAD.HI.U32 R9, R20, R8, RZ ;  /* 0x0000000814097227 */ /* 0x000fc800078e00ff */
[----:B------:R-:W-:-:S04]  /*42d0*/  IMAD.MOV R9, RZ, RZ, -R9 ;  /* 0x000000ffff097224 */ /* 0x000fc800078e0a09 */
[----:B------:R-:W-:Y:S02]  /*42e0*/  IMAD R8, R0, R9, R8 ;  /* 0x0000000900087224 */ /* 0x000fe400078e0208 */
[----:B------:R-:W-:-:S03]  /*42f0*/  @!P0 IMAD.IADD R7, R7, 0x1, -R0 ;  /* 0x0000000107078824 */ /* 0x000fc600078e0a00 */
[C---:B------:R-:W-:Y:S02]  /*4300*/  ISETP.GT.U32.AND P6, PT, R0.reuse, R8, PT ;  /* 0x000000080000720c */ /* 0x040fe40003fc4070 */
[----:B------:R-:W-:Y:S02]  /*4310*/  ISETP.GT.U32.AND P5, PT, R0, R7, PT ;  /* 0x000000070000720c */ /* 0x000fe40003fa4070 */
[----:B---3--:R-:W-:-:S05]  /*4320*/  IABS R9, R15 ;  /* 0x0000000f00097213 */ /* 0x008fca0000000000 */
[----:B------:R-:W-:-:S04]  /*4330*/  IMAD.HI.U32 R14, R20, R9, RZ ;  /* 0x00000009140e7227 */ /* 0x000fc800078e00ff */
[----:B------:R-:W-:Y:S02]  /*4340*/  IMAD.MOV R14, RZ, RZ, -R14 ;  /* 0x000000ffff0e7224 */ /* 0x000fe400078e0a0e */
[----:B------:R-:W-:Y:S02]  /*4350*/  @!P6 IMAD.IADD R8, R8, 0x1, -R0 ;  /* 0x000000010808e824 */ /* 0x000fe400078e0a00 */
[----:B------:R-:W-:-:S03]  /*4360*/  IMAD R9, R0, R14, R9 ;  /* 0x0000000e00097224 */ /* 0x000fc600078e0209 */
[C---:B------:R-:W-:Y:S01]  /*4370*/  ISETP.GT.U32.AND P4, PT, R0.reuse, R8, PT ;  /* 0x000000080000720c */ /* 0x040fe20003f84070 */
[----:B------:R-:W-:Y:S01]  /*4380*/  @!P5 IMAD.IADD R7, R7, 0x1, -R0 ;  /* 0x000000010707d824 */ /* 0x000fe200078e0a00 */
[----:B------:R-:W-:-:S03]  /*4390*/  ISETP.GT.U32.AND P5, PT, R0, R9, PT ;  /* 0x000000090000720c */ /* 0x000fc60003fa4070 */
[----:B------:R-:W-:Y:S01]  /*43a0*/  @!P2 IMAD.MOV R7, RZ, RZ, -R7 ;  /* 0x000000ffff07a224 */ /* 0x000fe200078e0a07 */
[----:B----4-:R-:W-:-:S07]  /*43b0*/  IABS R5, R21 ;  /* 0x0000001500057213 */ /* 0x010fce0000000000 */
[--C-:B------:R-:W-:Y:S01]  /*43c0*/  @!P4 IMAD.IADD R8, R8, 0x1, -R0.reuse ;  /* 0x000000010808c824 */ /* 0x100fe200078e0a00 */
[----:B------:R-:W-:Y:S02]  /*43d0*/  ISETP.GE.AND P4, PT, R3, RZ, PT ;  /* 0x000000ff0300720c */ /* 0x000fe40003f86270 */
[----:B------:R-:W3:Y:S01]  /*43e0*/  LDL.LU R3, [R1+0x3e8] ;  /* 0x0003e80001037983 */ /* 0x000ee20000300800 */
[----:B------:R-:W-:Y:S01]  /*43f0*/  @!P5 IMAD.IADD R9, R9, 0x1, -R0 ;  /* 0x000000010909d824 */ /* 0x000fe200078e0a00 */
[----:B------:R-:W-:Y:S02]  /*4400*/  ISETP.GE.AND P5, PT, R15, RZ, PT ;  /* 0x000000ff0f00720c */ /* 0x000fe40003fa6270 */
[----:B------:R1:W-:Y:S01]  /*4410*/  STL [R1+0x378], R7 ;  /* 0x0003780701007387 */ /* 0x0003e20000100800 */
[----:B------:R-:W-:Y:S01]  /*4420*/  ISETP.GT.U32.AND P6, PT, R0, R4, PT ;  /* 0x000000040000720c */ /* 0x000fe20003fc4070 */
[----:B------:R-:W-:Y:S02]  /*4430*/  IMAD.HI.U32 R13, R20, R5, RZ ;  /* 0x00000005140d7227 */ /* 0x000fe400078e00ff */
[----:B------:R-:W4:Y:S02]  /*4440*/  LDL.LU R15, [R1+0x3ec] ;  /* 0x0003ec00010f7983 */ /* 0x000f240000300800 */
[----:B------:R-:W-:-:S04]  /*4450*/  IMAD.MOV R13, RZ, RZ, -R13 ;  /* 0x000000ffff0d7224 */ /* 0x000fc800078e0a0d */
[C---:B------:R-:W-:Y:S01]  /*4460*/  IMAD R5, R0.reuse, R13, R5 ;  /* 0x0000000d00057224 */ /* 0x040fe200078e0205 */
[----:B------:R-:W-:-:S03]  /*4470*/  ISETP.GT.U32.AND P1, PT, R0, R10, PT ;  /* 0x0000000a0000720c */ /* 0x000fc60003f24070 */
[----:B------:R-:W-:Y:S01]  /*4480*/  @!P6 IMAD.IADD R4, R4, 0x1, -R0 ;  /* 0x000000010404e824 */ /* 0x000fe200078e0a00 */
[----:B------:R-:W-:Y:S02]  /*4490*/  ISETP.GT.U32.AND P6, PT, R0, R5, PT ;  /* 0x000000050000720c */ /* 0x000fe40003fc4070 */
[----:B------:R-:W-:Y:S02]  /*44a0*/  ISETP.GE.AND P0, PT, R29, RZ, PT ;  /* 0x000000ff1d00720c */ /* 0x000fe40003f06270 */
[----:B0-----:R-:W-:-:S09]  /*44b0*/  IABS R11, R16 ;  /* 0x00000010000b7213 */ /* 0x001fd20000000000 */
[----:B------:R-:W-:Y:S02]  /*44c0*/  @!P6 IMAD.IADD R5, R5, 0x1, -R0 ;  /* 0x000000010505e824 */ /* 0x000fe400078e0a00 */
[----:B-1----:R-:W-:Y:S02]  /*44d0*/  IMAD.MOV.U32 R7, RZ, RZ, R4 ;  /* 0x000000ffff077224 */ /* 0x002fe400078e0004 */
[----:B------:R-:W-:Y:S01]  /*44e0*/  IMAD.HI.U32 R12, R20, R11, RZ ;  /* 0x0000000b140c7227 */ /* 0x000fe200078e00ff */
[----:B------:R-:W-:Y:S02]  /*44f0*/  @!P0 IADD3 R6, -R6, RZ, RZ ;  /* 0x000000ff06068210 */ /* 0x000fe40007ffe1ff */
[----:B------:R-:W-:Y:S01]  /*4500*/  ISETP.GT.U32.AND P0, PT, R0, R9, PT ;  /* 0x000000090000720c */ /* 0x000fe20003f04070 */
[----:B------:R-:W-:Y:S02]  /*4510*/  @!P1 IMAD.IADD R10, R10, 0x1, -R0 ;  /* 0x000000010a0a9824 */ /* 0x000fe400078e0a00 */
[----:B------:R0:W-:Y:S01]  /*4520*/  STL [R1+0x374], R6 ;  /* 0x0003740601007387 */ /* 0x0001e20000100800 */
[C---:B------:R-:W-:Y:S01]  /*4530*/  ISETP.GT.U32.AND P6, PT, R0.reuse, R5, PT ;  /* 0x000000050000720c */ /* 0x040fe20003fc4070 */
[----:B------:R-:W-:Y:S01]  /*4540*/  @!P3 IMAD.MOV R7, RZ, RZ, -R7 ;  /* 0x000000ffff07b224 */ /* 0x000fe200078e0a07 */
[----:B------:R-:W-:Y:S01]  /*4550*/  ISETP.GT.U32.AND P2, PT, R0, R10, PT ;  /* 0x0000000a0000720c */ /* 0x000fe20003f44070 */
[----:B------:R-:W-:-:S02]  /*4560*/  IMAD.MOV R12, RZ, RZ, -R12 ;  /* 0x000000ffff0c7224 */ /* 0x000fc400078e0a0c */
[----:B0-----:R-:W-:-:S04]  /*4570*/  IMAD.MOV.U32 R6, RZ, RZ, R8 ;  /* 0x000000ffff067224 */ /* 0x001fc800078e0008 */
[----:B------:R-:W-:Y:S01]  /*4580*/  @!P4 IMAD.MOV R6, RZ, RZ, -R6 ;  /* 0x000000ffff06c224 */ /* 0x000fe200078e0a06 */
[----:B------:R-:W-:Y:S01]  /*4590*/  STL [R1+0x370], R7 ;  /* 0x0003700701007387 */ /* 0x000fe20000100800 */
[----:B------:R-:W-:Y:S01]  /*45a0*/  IMAD R11, R0, R12, R11 ;  /* 0x0000000c000b7224 */ /* 0x000fe200078e020b */
[----:B------:R-:W-:Y:S01]  /*45b0*/  ISETP.GE.AND P1, PT, R28, RZ, PT ;  /* 0x000000ff1c00720c */ /* 0x000fe20003f26270 */
[----:B------:R-:W-:Y:S01]  /*45c0*/  @!P0 IMAD.IADD R9, R9, 0x1, -R0 ;  /* 0x0000000109098824 */ /* 0x000fe200078e0a00 */
        /* <DEDUP_REMOVED lines=8> */
[----:B------:R-:W4:Y:S01]  /*4650*/  LDL.LU R17, [R1+0x3f4] ;  /* 0x0003f40001117983 */ /* 0x000f220000300800 */
[----:B------:R-:W-:-:S03]  /*4660*/  @!P1 IMAD.MOV R10, RZ, RZ, -R10 ;  /* 0x000000ffff0a9224 */ /* 0x000fc600078e0a0a */
[----:B------:R-:W4:Y:S03]  /*4670*/  LDL.LU R29, [R1+0x3f8] ;  /* 0x0003f800011d7983 */ /* 0x000f260000300800 */
[----:B------:R-:W-:Y:S01]  /*4680*/  @!P3 IMAD.IADD R11, R11, 0x1, -R0 ;  /* 0x000000010b0bb824 */ /* 0x000fe200078e0a00 */
[----:B------:R0:W-:Y:S01]  /*4690*/  STL [R1+0x368], R10 ;  /* 0x0003680a01007387 */ /* 0x0001e20000100800 */
[----:B------:R-:W-:Y:S02]  /*46a0*/  ISETP.GE.AND P4, PT, R21, RZ, PT ;  /* 0x000000ff1500720c */ /* 0x000fe40003f86270 */
[----:B0-----:R-:W-:-:S11]  /*46b0*/  MOV R10, R9 ;  /* 0x00000009000a7202 */ /* 0x001fd60000000f00 */
[----:B------:R-:W-:Y:S02]  /*46c0*/  @!P4 IMAD.MOV R5, RZ, RZ, -R5 ;  /* 0x000000ffff05c224 */ /* 0x000fe400078e0a05 */
[----:B------:R-:W-:Y:S01]  /*46d0*/  @!P5 IMAD.MOV R10, RZ, RZ, -R10 ;  /* 0x000000ffff0ad224 */ /* 0x000fe200078e0a0a */
[----:B--2---:R-:W-:Y:S02]  /*46e0*/  IABS R4, R18 ;  /* 0x0000001200047213 */ /* 0x004fe40000000000 */
[----:B------:R-:W-:Y:S02]  /*46f0*/  ISETP.GE.AND P3, PT, R18, RZ, PT ;  /* 0x000000ff1200720c */ /* 0x000fe40003f66270 */
[----:B------:R-:W2:Y:S04]  /*4700*/  LDL.LU R18, [R1+0x3fc] ;  /* 0x0003fc0001127983 */ /* 0x000ea80000300800 */
[----:B------:R-:W2:Y:S04]  /*4710*/  LDL.LU R21, [R1+0x400] ;  /* 0x0004000001157983 */ /* 0x000ea80000300800 */
[----:B------:R-:W-:Y:S04]  /*4720*/  STL [R1+0x364], R10 ;  /* 0x0003640a01007387 */ /* 0x000fe80000100800 */
[----:B------:R-:W-:Y:S04]  /*4730*/  STL [R1+0x360], R5 ;  /* 0x0003600501007387 */ /* 0x000fe80000100800 */
[----:B------:R-:W2:Y:S01]  /*4740*/  LDL.LU R28, [R1+0x404] ;  /* 0x00040400011c7983 */ /* 0x000ea20000300800 */
[----:B------:R-:W-:-:S04]  /*4750*/  IMAD.HI.U32 R13, R20, R2, RZ ;  /* 0x00000002140d7227 */ /* 0x000fc800078e00ff */
[----:B------:R-:W-:-:S04]  /*4760*/  IMAD.MOV R13, RZ, RZ, -R13 ;  /* 0x000000ffff0d7224 */ /* 0x000fc800078e0a0d */
[----:B------:R-:W-:-:S05]  /*4770*/  IMAD R2, R0, R13, R2 ;  /* 0x0000000d00027224 */ /* 0x000fca00078e0202 */
[----:B------:R-:W-:Y:S01]  /*4780*/  ISETP.GT.U32.AND P2, PT, R0, R2, PT ;  /* 0x000000020000720c */ /* 0x000fe20003f44070 */
[----:B------:R-:W-:-:S04]  /*4790*/  IMAD.HI.U32 R6, R20, R4, RZ ;  /* 0x0000000414067227 */ /* 0x000fc800078e00ff */
[----:B------:R-:W-:-:S04]  /*47a0*/  IMAD.MOV R6, RZ, RZ, -R6 ;  /* 0x000000ffff067224 */ /* 0x000fc800078e0a06 */
[----:B------:R-:W-:-:S04]  /*47b0*/  IMAD R6, R0, R6, R4 ;  /* 0x0000000600067224 */ /* 0x000fc800078e0204 */
[----:B------:R-:W-:Y:S01]  /*47c0*/  @!P2 IMAD.IADD R2, R2, 0x1, -R0 ;  /* 0x000000010202a824 */ /* 0x000fe200078e0a00 */
[C---:B------:R-:W-:Y:S02]  /*47d0*/  ISETP.GT.U32.AND P2, PT, R0.reuse, R11, PT ;  /* 0x0000000b0000720c */ /* 0x040fe40003f44070 */
[C---:B------:R-:W-:Y:S02]  /*47e0*/  ISETP.GT.U32.AND P5, PT, R0.reuse, R6, PT ;  /* 0x000000060000720c */ /* 0x040fe40003fa4070 */
[----:B------:R-:W-:-:S09]  /*47f0*/  ISETP.GT.U32.AND P1, PT, R0, R2, PT ;  /* 0x000000020000720c */ /* 0x000fd20003f24070 */
[--C-:B------:R-:W-:Y:S01]  /*4800*/  @!P2 IMAD.IADD R11, R11, 0x1, -R0.reuse ;  /* 0x000000010b0ba824 */ /* 0x100fe200078e0a00 */
[----:B---3--:R-:W-:Y:S01]  /*4810*/  IABS R7, R3 ;  /* 0x0000000300077213 */ /* 0x008fe20000000000 */
[----:B------:R-:W-:Y:S01]  /*4820*/  @!P5 IMAD.IADD R6, R6, 0x1, -R0 ;  /* 0x000000010606d824 */ /* 0x000fe200078e0a00 */
[----:B------:R-:W-:Y:S01]  /*4830*/  ISETP.GE.AND P4, PT, R3, RZ, PT ;  /* 0x000000ff0300720c */ /* 0x000fe20003f86270 */
[----:B------:R-:W-:Y:S02]  /*4840*/  IMAD.MOV.U32 R3, RZ, RZ, R11 ;  /* 0x000000ffff037224 */ /* 0x000fe400078e000b */
[----:B------:R-:W-:Y:S01]  /*4850*/  IMAD.HI.U32 R4, R20, R7, RZ ;  /* 0x0000000714047227 */ /* 0x000fe200078e00ff */
[----:B----4-:R-:W-:-:S03]  /*4860*/  IABS R8, R15 ;  /* 0x0000000f00087213 */ /* 0x010fc60000000000 */
[----:B------:R-:W-:Y:S01]  /*4870*/  @!P0 IMAD.MOV R3, RZ, RZ, -R3 ;  /* 0x000000ffff038224 */ /* 0x000fe200078e0a03 */
[----:B------:R-:W-:Y:S01]  /*4880*/  ISETP.GT.U32.AND P0, PT, R0, R6, PT ;  /* 0x000000060000720c */ /* 0x000fe20003f04070 */
[----:B------:R-:W-:Y:S02]  /*4890*/  IMAD.MOV R4, RZ, RZ, -R4 ;  /* 0x000000ffff047224 */ /* 0x000fe400078e0a04 */
[----:B------:R-:W-:-:S04]  /*48a0*/  IMAD.HI.U32 R9, R20, R8, RZ ;  /* 0x0000000814097227 */ /* 0x000fc800078e00ff */
[----:B------:R-:W-:Y:S02]  /*48b0*/  @!P1 IMAD.IADD R2, R2, 0x1, -R0 ;  /* 0x0000000102029824 */ /* 0x000fe400078e0a00 */
[----:B------:R-:W-:Y:S02]  /*48c0*/  IMAD.MOV R9, RZ, RZ, -R9 ;  /* 0x000000ffff097224 */ /* 0x000fe400078e0a09 */
[C---:B------:R-:W-:Y:S02]  /*48d0*/  IMAD R7, R0.reuse, R4, R7 ;  /* 0x0000000400077224 */ /* 0x040fe400078e0207 */
[----:B------:R-:W-:Y:S01]  /*48e0*/  IMAD.MOV.U32 R13, RZ, RZ, R2 ;  /* 0x000000ffff0d7224 */ /* 0x000fe200078e0002 */
[----:B------:R-:W-:Y:S01]  /*48f0*/  ISETP.GE.AND P2, PT, R15, RZ, PT ;  /* 0x000000ff0f00720c */ /* 0x000fe20003f46270 */
[C---:B------:R-:W-:Y:S01]  /*4900*/  IMAD R8, R0.reuse, R9, R8 ;  /* 0x0000000900087224 */ /* 0x040fe200078e0208 */
[----:B------:R0:W-:Y:S01]  /*4910*/  STL [R1+0x35c], R3 ;  /* 0x00035c0301007387 */ /* 0x0001e20000100800 */
[----:B------:R-:W-:Y:S01]  /*4920*/  @!P6 IMAD.MOV R13, RZ, RZ, -R13 ;  /* 0x000000ffff0de224 */ /* 0x000fe200078e0a0d */
[----:B------:R-:W-:-:S02]  /*4930*/  ISETP.GT.U32.AND P6, PT, R0, R7, PT ;  /* 0x000000070000720c */ /* 0x000fc40003fc4070 */
[----:B------:R-:W3:Y:S01]  /*4940*/  LDL.LU R15, [R1+0x408] ;  /* 0x00040800010f7983 */ /* 0x000ee20000300800 */
[--C-:B------:R-:W-:Y:S01]  /*4950*/  @!P0 IMAD.IADD R6, R6, 0x1, -R0.reuse ;  /* 0x0000000106068824 */ /* 0x100fe200078e0a00 */
[----:B------:R-:W-:Y:S02]  /*4960*/  ISETP.GT.U32.AND P0, PT, R0, R8, PT ;  /* 0x000000080000720c */ /* 0x000fe40003f04070 */
[----:B0-----:R-:W4:Y:S07]  /*4970*/  LDL.LU R3, [R1+0x40c] ;  /* 0x00040c0001037983 */ /* 0x001f2e0000300800 */
[----:B------:R-:W-:-:S04]  /*4980*/  @!P6 IMAD.IADD R7, R7, 0x1, -R0 ;  /* 0x000000010707e824 */ /* 0x000fc800078e0a00 */
[----:B------:R-:W-:Y:S01]  /*4990*/  @!P0 IMAD.IADD R8, R8, 0x1, -R0 ;  /* 0x0000000108088824 */ /* 0x000fe200078e0a00 */
[----:B------:R-:W-:Y:S01]  /*49a0*/  ISETP.GT.U32.AND P0, PT, R0, R7, PT ;  /* 0x000000070000720c */ /* 0x000fe20003f04070 */
[----:B------:R-:W-:-:S12]  /*49b0*/  IMAD.MOV.U32 R14, RZ, RZ, R6 ;  /* 0x000000ffff0e7224 */ /* 0x000fd800078e0006 */
[----:B------:R-:W-:Y:S01]  /*49c0*/  @!P0 IMAD.IADD R7, R7, 0x1, -R0 ;  /* 0x0000000107078824 */ /* 0x000fe200078e0a00 */
[----:B------:R-:W-:-:S05]  /*49d0*/  IABS R11, R16 ;  /* 0x00000010000b7213 */ /* 0x000fca0000000000 */
[----:B------:R-:W-:Y:S01]  /*49e0*/  IMAD.HI.U32 R2, R20, R11, RZ ;  /* 0x0000000b14027227 */ /* 0x000fe200078e00ff */
[----:B------:R-:W-:-:S04]  /*49f0*/  IABS R9, R17 ;  /* 0x0000001100097213 */ /* 0x000fc80000000000 */
[----:B------:R-:W-:Y:S01]  /*4a00*/  IADD3 R2, -R2, RZ, RZ ;  /* 0x000000ff02027210 */ /* 0x000fe20007ffe1ff */
[----:B------:R0:W-:Y:S01]  /*4a10*/  STL [R1+0x28b4], R29 ;  /* 0x0028b41d01007387 */ /* 0x0001e20000100800 */
[----:B------:R-:W-:Y:S01]  /*4a20*/  IABS R5, R29 ;  /* 0x0000001d00057213 */ /* 0x000fe20000000000 */
[----:B------:R-:W-:Y:S01]  /*4a30*/  IMAD.HI.U32 R12, R20, R9, RZ ;  /* 0x00000009140c7227 */ /* 0x000fe200078e00ff */
[----:B------:R-:W-:Y:S01]  /*4a40*/  ISETP.GE.AND P1, PT, R16, RZ, PT ;  /* 0x000000ff1000720c */ /* 0x000fe20003f26270 */
[----:B------:R1:W-:Y:S02]  /*4a50*/  STL [R1+0x358], R13 ;  /* 0x0003580d01007387 */ /* 0x0003e40000100800 */
[----:B------:R-:W-:Y:S02]  /*4a60*/  @!P3 IMAD.MOV R14, RZ, RZ, -R14 ;  /* 0x000000ffff0eb224 */ /* 0x000fe400078e0a0e */
[----:B------:R-:W-:Y:S01]  /*4a70*/  IMAD R2, R0, R2, R11 ;  /* 0x0000000200027224 */ /* 0x000fe200078e020b */
[----:B------:R-:W-:Y:S01]  /*4a80*/  ISETP.GE.AND P5, PT, R17, RZ, PT ;  /* 0x000000ff1100720c */ /* 0x000fe20003fa6270 */
[----:B------:R-:W4:Y:S01]  /*4a90*/  LDL.LU R16, [R1+0x410] ;  /* 0x0004100001107983 */ /* 0x000f220000300800 */
[----:B0-----:R-:W-:Y:S01]  /*4aa0*/  MOV R29, R7 ;  /* 0x00000007001d7202 */ /* 0x001fe20000000f00 */
[----:B------:R-:W-:-:S02]  /*4ab0*/  IMAD.MOV R12, RZ, RZ, -R12 ;  /* 0x000000ffff0c7224 */ /* 0x000fc400078e0a0c */
[----:B------:R-:W4:Y:S02]  /*4ac0*/  LDL.LU R17, [R1+0x414] ;  /* 0x0004140001117983 */ /* 0x000f240000300800 */
[----:B------:R-:W-:Y:S01]  /*4ad0*/  @!P4 IMAD.MOV R29, RZ, RZ, -R29 ;  /* 0x000000ffff1dc224 */ /* 0x000fe200078e0a1d */
[----:B------:R-:W-:Y:S01]  /*4ae0*/  ISETP.GT.U32.AND P6, PT, R0, R2, PT ;  /* 0x000000020000720c */ /* 0x000fe20003fc4070 */
[----:B-1----:R-:W-:Y:S01]  /*4af0*/  IMAD.HI.U32 R13, R20, R5, RZ ;  /* 0x00000005140d7227 */ /* 0x002fe200078e00ff */
[----:B------:R-:W-:Y:S01]  /*4b00*/  STL [R1+0x354], R14 ;  /* 0x0003540e01007387 */ /* 0x000fe20000100800 */
[----:B------:R-:W-:-:S03]  /*4b10*/  ISETP.GT.U32.AND P3, PT, R0, R8, PT ;  /* 0x000000080000720c */ /* 0x000fc60003f64070 */
[----:B------:R0:W-:Y:S01]  /*4b20*/  STL [R1+0x350], R29 ;  /* 0x0003501d01007387 */ /* 0x0001e20000100800 */
[C---:B------:R-:W-:Y:S02]  /*4b30*/  IMAD R9, R0.reuse, R12, R9 ;  /* 0x0000000c00097224 */ /* 0x040fe400078e0209 */
[----:B------:R-:W-:Y:S01]  /*4b40*/  IMAD.MOV R13, RZ, RZ, -R13 ;  /* 0x000000ffff0d7224 */ /* 0x000fe200078e0a0d */
[----:B0-----:R-:W4:Y:S03]  /*4b50*/  LDL.LU R29, [R1+0x28b4] ;  /* 0x0028b400011d7983 */ /* 0x001f260000300800 */
[----:B------:R-:W-:Y:S02]  /*4b60*/  IMAD R5, R0, R13, R5 ;  /* 0x0000000d00057224 */ /* 0x000fe400078e0205 */
[----:B------:R-:W-:-:S03]  /*4b70*/  @!P6 IMAD.IADD R2, R2, 0x1, -R0 ;  /* 0x000000010202e824 */ /* 0x000fc600078e0a00 */
[----:B------:R-:W-:Y:S01]  /*4b80*/  ISETP.GT.U32.AND P4, PT, R0, R5, PT ;  /* 0x000000050000720c */ /* 0x000fe20003f84070 */
[----:B------:R-:W-:Y:S01]  /*4b90*/  @!P3 IMAD.IADD R8, R8, 0x1, -R0 ;  /* 0x000000010808b824 */ /* 0x000fe200078e0a00 */
[----:B------:R-:W-:-:S11]  /*4ba0*/  ISETP.GT.U32.AND P6, PT, R0, R2, PT ;  /* 0x000000020000720c */ /* 0x000fd60003fc4070 */
[--C-:B------:R-:W-:Y:S02]  /*4bb0*/  @!P4 IMAD.IADD R5, R5, 0x1, -R0.reuse ;  /* 0x000000010505c824 */ /* 0x100fe400078e0a00 */
[----:B------:R-:W-:Y:S01]  /*4bc0*/  @!P6 IMAD.IADD R2, R2, 0x1, -R0 ;  /* 0x000000010202e824 */ /* 0x000fe200078e0a00 */
[----:B------:R-:W-:-:S05]  /*4bd0*/  @!P2 IADD3 R8, -R8, RZ, RZ ;  /* 0x000000ff0808a210 */ /* 0x000fca0007ffe1ff */
[----:B------:R-:W-:Y:S01]  /*4be0*/  STL [R1+0x34c], R8 ;  /* 0x00034c0801007387 */ /* 0x000fe20000100800 */
        /* <DEDUP_REMOVED lines=10> */
[----:B------:R-:W-:Y:S02]  /*4c90*/  IMAD R7, R0, R7, R12 ;  /* 0x0000000700077224 */ /* 0x000fe400078e020c */
[----:B------:R-:W-:-:S04]  /*4ca0*/  IMAD.MOV.U32 R12, RZ, RZ, R2 ;  /* 0x000000ffff0c7224 */ /* 0x000fc800078e0002 */
        /* <DEDUP_REMOVED lines=13> */
[----:B---3--:R-:W-:-:S09]  /*4d80*/  IABS R11, R15 ;  /* 0x0000000f000b7213 */ /* 0x008fd20000000000 */
[----:B------:R-:W-:Y:S02]  /*4d90*/  @!P6 IMAD.IADD R10, R10, 0x1, -R0 ;  /* 0x000000010a0ae824 */ /* 0x000fe400078e0a00 */
[----:B------:R-:W-:-:S04]  /*4da0*/  IMAD.HI.U32 R14, R20, R11, RZ ;  /* 0x0000000b140e7227 */ /* 0x000fc800078e00ff */
[----:B------:R-:W-:Y:S01]  /*4db0*/  IMAD.MOV R14, RZ, RZ, -R14 ;  /* 0x000000ffff0e7224 */ /* 0x000fe200078e0a0e */
[----:B------:R-:W-:-:S03]  /*4dc0*/  ISETP.GT.U32.AND P2, PT, R0, R10, PT ;  /* 0x0000000a0000720c */ /* 0x000fc60003f44070 */
[----:B------:R-:W-:Y:S02]  /*4dd0*/  IMAD R11, R0, R14, R11 ;  /* 0x0000000e000b7224 */ /* 0x000fe400078e020b */
[----:B------:R-:W-:-:S03]  /*4de0*/  @!P4 IMAD.IADD R9, R9, 0x1, -R0 ;  /* 0x000000010909c824 */ /* 0x000fc600078e0a00 */
[----:B------:R-:W-:Y:S01]  /*4df0*/  ISETP.GT.U32.AND P4, PT, R0, R11, PT ;  /* 0x0000000b0000720c */ /* 0x000fe20003f84070 */
[----:B------:R-:W-:Y:S01]  /*4e00*/  @!P5 IMAD.MOV R9, RZ, RZ, -R9 ;  /* 0x000000ffff09d224 */ /* 0x000fe200078e0a09 */
[----:B----4-:R-:W-:-:S03]  /*4e10*/  IABS R6, R3 ;  /* 0x0000000300067213 */ /* 0x010fc60000000000 */
[----:B------:R-:W-:Y:S01]  /*4e20*/  @!P2 IMAD.IADD R10, R10, 0x1, -R0 ;  /* 0x000000010a0aa824 */ /* 0x000fe200078e0a00 */
[----:B------:R-:W-:Y:S02]  /*4e30*/  ISETP.GE.AND P2, PT, R21, RZ, PT ;  /* 0x000000ff1500720c */ /* 0x000fe40003f46270 */
[----:B------:R-:W3:Y:S01]  /*4e40*/  LDL.LU R21, [R1+0x41c] ;  /* 0x00041c0001157983 */ /* 0x000ee20000300800 */
[----:B------:R-:W-:-:S03]  /*4e50*/  ISETP.GT.U32.AND P6, PT, R0, R4, PT ;  /* 0x000000040000720c */ /* 0x000fc60003fc4070 */
[----:B------:R0:W-:Y:S01]  /*4e60*/  STL [R1+0x344], R9 ;  /* 0x0003440901007387 */ /* 0x0001e20000100800 */
[----:B------:R-:W-:Y:S01]  /*4e70*/  @!P4 IMAD.IADD R11, R11, 0x1, -R0 ;  /* 0x000000010b0bc824 */ /* 0x000fe200078e0a00 */
[----:B------:R-:W-:Y:S02]  /*4e80*/  ISETP.GE.AND P4, PT, R15, RZ, PT ;  /* 0x000000ff0f00720c */ /* 0x000fe40003f86270 */
[----:B------:R-:W4:Y:S01]  /*4e90*/  LDL.LU R15, [R1+0x420] ;  /* 0x00042000010f7983 */ /* 0x000f220000300800 */
[----:B------:R-:W-:-:S04]  /*4ea0*/  IMAD.HI.U32 R13, R20, R6, RZ ;  /* 0x00000006140d7227 */ /* 0x000fc800078e00ff */
[----:B------:R-:W-:Y:S01]  /*4eb0*/  IMAD.MOV R13, RZ, RZ, -R13 ;  /* 0x000000ffff0d7224 */ /* 0x000fe200078e0a0d */
[----:B------:R-:W-:-:S03]  /*4ec0*/  ISETP.GT.U32.AND P1, PT, R0, R7, PT ;  /* 0x000000070000720c */ /* 0x000fc60003f24070 */
[----:B------:R-:W-:Y:S02]  /*4ed0*/  IMAD R6, R0, R13, R6 ;  /* 0x0000000d00067224 */ /* 0x000fe400078e0206 */
[----:B------:R-:W-:-:S03]  /*4ee0*/  @!P6 IMAD.IADD R4, R4, 0x1, -R0 ;  /* 0x000000010404e824 */ /* 0x000fc600078e0a00 */
[----:B------:R-:W-:-:S05]  /*4ef0*/  ISETP.GT.U32.AND P6, PT, R0, R6, PT ;  /* 0x000000060000720c */ /* 0x000fca0003fc4070 */
[----:B------:R-:W-:Y:S02]  /*4f00*/  @!P1 IMAD.IADD R7, R7, 0x1, -R0 ;  /* 0x0000000107079824 */ /* 0x000fe400078e0a00 */
[----:B0-----:R-:W-:-:S03]  /*4f10*/  IMAD.MOV.U32 R9, RZ, RZ, R4 ;  /* 0x000000ffff097224 */ /* 0x001fc600078e0004 */
[----:B------:R-:W-:Y:S02]  /*4f20*/  ISETP.GT.U32.AND P5, PT, R0, R7, PT ;  /* 0x000000070000720c */ /* 0x000fe40003fa4070 */
[----:B------:R-:W-:Y:S02]  /*4f30*/  IABS R8, R16 ;  /* 0x0000001000087213 */ /* 0x000fe40000000000 */
[----:B------:R-:W-:-:S03]  /*4f40*/  @!P6 IADD3 R6, R6, -R0, RZ ;  /* 0x800000000606e210 */ /* 0x000fc60007ffe0ff */
[----:B------:R-:W-:Y:S01]  /*4f50*/  IMAD.HI.U32 R12, R20, R8, RZ ;  /* 0x00000008140c7227 */ /* 0x000fe200078e00ff */
[----:B------:R-:W-:Y:S02]  /*4f60*/  ISETP.GE.AND P0, PT, R29, RZ, PT ;  /* 0x000000ff1d00720c */ /* 0x000fe40003f06270 */
[----:B------:R-:W-:Y:S01]  /*4f70*/  ISETP.GT.U32.AND P6, PT, R0, R6, PT ;  /* 0x000000060000720c */ /* 0x000fe20003fc4070 */
[----:B------:R-:W-:-:S10]  /*4f80*/  IMAD.MOV R12, RZ, RZ, -R12 ;  /* 0x000000ffff0c7224 */ /* 0x000fd400078e0a0c */
[----:B------:R-:W-:Y:S01]  /*4f90*/  @!P0 IMAD.MOV R5, RZ, RZ, -R5 ;  /* 0x000000ffff058224 */ /* 0x000fe200078e0a05 */
[----:B------:R-:W-:-:S04]  /*4fa0*/  ISETP.GT.U32.AND P0, PT, R0, R11, PT ;  /* 0x0000000b0000720c */ /* 0x000fc80003f04070 */
[----:B------:R0:W-:Y:S01]  /*4fb0*/  STL [R1+0x340], R5 ;  /* 0x0003400501007387 */ /* 0x0001e20000100800 */
[----:B------:R-:W-:Y:S01]  /*4fc0*/  @!P3 IMAD.MOV R9, RZ, RZ, -R9 ;  /* 0x000000ffff09b224 */ /* 0x000fe200078e0a09 */
[----:B------:R-:W-:Y:S01]  /*4fd0*/  ISETP.GE.AND P1, PT, R28, RZ, PT ;  /* 0x000000ff1c00720c */ /* 0x000fe20003f26270 */
[----:B------:R-:W-:Y:S02]  /*4fe0*/  IMAD R8, R0, R12, R8 ;  /* 0x0000000c00087224 */ /* 0x000fe400078e0208 */
[----:B0-----:R-:W-:-:S04]  /*4ff0*/  IMAD.MOV.U32 R5, RZ, RZ, R10 ;  /* 0x000000ffff057224 */ /* 0x001fc800078e000a */
[----:B------:R-:W-:Y:S01]  /*5000*/  @!P2 IMAD.MOV R5, RZ, RZ, -R5 ;  /* 0x000000ffff05a224 */ /* 0x000fe200078e0a05 */
[----:B------:R-:W-:Y:S01]  /*5010*/  STL [R1+0x33c], R9 ;  /* 0x00033c0901007387 */ /* 0x000fe20000100800 */
[--C-:B------:R-:W-:Y:S01]  /*5020*/  @!P0 IMAD.IADD R11, R11, 0x1, -R0.reuse ;  /* 0x000000010b0b8824 */ /* 0x100fe200078e0a00 */
[----:B------:R-:W-:Y:S01]  /*5030*/  ISETP.GE.AND P0, PT, R16, RZ, PT ;  /* 0x000000ff1000720c */ /* 0x000fe20003f06270 */
[----:B------:R-:W-:Y:S01]  /*5040*/  @!P5 IMAD.IADD R7, R7, 0x1, -R0 ;  /* 0x000000010707d824 */ /* 0x000fe200078e0a00 */
[----:B------:R-:W-:Y:S01]  /*5050*/  STL [R1+0x338], R5 ;  /* 0x0003380501007387 */ /* 0x000fe20000100800 */
[----:B------:R-:W-:-:S03]  /*5060*/  ISETP.GT.U32.AND P3, PT, R0, R8, PT ;  /* 0x000000080000720c */ /* 0x000fc60003f64070 */
[----:B------:R-:W4:Y:S01]  /*5070*/  LDL.LU R16, [R1+0x424] ;  /* 0x0004240001107983 */ /* 0x000f220000300800 */
[----:B------:R-:W-:Y:S01]  /*5080*/  @!P6 IMAD.IADD R6, R6, 0x1, -R0 ;  /* 0x000000010606e824 */ /* 0x000fe200078e0a00 */
[----:B------:R-:W-:Y:S02]  /*5090*/  IABS R2, R17 ;  /* 0x0000001100027213 */ /* 0x000fe40000000000 */
[----:B------:R-:W-:Y:S02]  /*50a0*/  ISETP.GE.AND P2, PT, R3, RZ, PT ;  /* 0x000000ff0300720c */ /* 0x000fe40003f46270 */
[----:B------:R-:W-:Y:S02]  /*50b0*/  ISETP.GE.AND P6, PT, R17, RZ, PT ;  /* 0x000000ff1100720c */ /* 0x000fe40003fc6270 */
[----:B------:R-:W-:Y:S01]  /*50c0*/  MOV R3, R7 ;  /* 0x0000000700037202 */ /* 0x000fe20000000f00 */
[----:B------:R-:W4:Y:S04]  /*50d0*/  LDL.LU R17, [R1+0x428] ;  /* 0x0004280001117983 */ /* 0x000f280000300800 */
[----:B------:R-:W4:Y:S01]  /*50e0*/  LDL.LU R29, [R1+0x42c] ;  /* 0x00042c00011d7983 */ /* 0x000f220000300800 */
[----:B------:R-:W-:-:S02]  /*50f0*/  @!P1 IMAD.MOV R3, RZ, RZ, -R3 ;  /* 0x000000ffff039224 */ /* 0x000fc400078e0a03 */
[----:B------:R-:W-:-:S03]  /*5100*/  @!P3 IMAD.IADD R8, R8, 0x1, -R0 ;  /* 0x000000010808b824 */ /* 0x000fc600078e0a00 */
[----:B------:R0:W-:Y:S01]  /*5110*/  STL [R1+0x334], R3 ;  /* 0x0003340301007387 */ /* 0x0001e20000100800 */
[----:B------:R-:W-:Y:S02]  /*5120*/  @!P4 IMAD.MOV R11, RZ, RZ, -R11 ;  /* 0x000000ffff0bc224 */ /* 0x000fe400078e0a0b */
[----:B------:R-:W-:Y:S01]  /*5130*/  @!P2 IMAD.MOV R6, RZ, RZ, -R6 ;  /* 0x000000ffff06a224 */ /* 0x000fe200078e0a06 */
[----:B--2---:R-:W-:Y:S02]  /*5140*/  IABS R4, R18 ;  /* 0x0000001200047213 */ /* 0x004fe40000000000 */
[----:B------:R-:W-:Y:S02]  /*5150*/  ISETP.GE.AND P3, PT, R18, RZ, PT ;  /* 0x000000ff1200720c */ /* 0x000fe40003f66270 */
[----:B------:R-:W2:Y:S04]  /*5160*/  LDL.LU R18, [R1+0x430] ;  /* 0x0004300001127983 */ /* 0x000ea80000300800 */
[----:B0-----:R-:W2:Y:S04]  /*5170*/  LDL.LU R3, [R1+0x434] ;  /* 0x0004340001037983 */ /* 0x001ea80000300800 */
[----:B------:R-:W-:Y:S04]  /*5180*/  STL [R1+0x330], R11 ;  /* 0x0003300b01007387 */ /* 0x000fe80000100800 */
[----:B------:R0:W-:Y:S04]  /*5190*/  STL [R1+0x32c], R6 ;  /* 0x00032c0601007387 */ /* 0x0001e80000100800 */
        /* <DEDUP_REMOVED lines=12> */
[----:B------:R-:W-:Y:S01]  /*5260*/  @!P5 IMAD.IADD R8, R8, 0x1, -R0 ;  /* 0x000000010808d824 */ /* 0x000fe200078e0a00 */
[----:B---3--:R-:W-:-:S03]  /*5270*/  IABS R9, R21 ;  /* 0x0000001500097213 */ /* 0x008fc60000000000 */
[----:B0-----:R-:W-:Y:S01]  /*5280*/  IMAD.MOV.U32 R6, RZ, RZ, R8 ;  /* 0x000000ffff067224 */ /* 0x001fe200078e0008 */
[----:B------:R-:W-:Y:S01]  /*5290*/  @!P4 IADD3 R5, R5, -R0, RZ ;  /* 0x800000000505c210 */ /* 0x000fe20007ffe0ff */
        /* <DEDUP_REMOVED lines=9> */
[----:B------:R-:W-:Y:S02]  /*5330*/  IMAD.MOV.U32 R13, RZ, RZ, R2 ;  /* 0x000000ffff0d7224 */ /* 0x000fe400078e0002 */
        /* <DEDUP_REMOVED lines=9> */
[----:B------:R-:W-:Y:S02]  /*53d0*/  @!P0 IADD3 R10, R10, -R0, RZ ;  /* 0x800000000a0a8210 */ /* 0x000fe40007ffe0ff */
[----:B------:R-:W-:Y:S02]  /*53e0*/  ISETP.GT.U32.AND P0, PT, R0, R9, PT ;  /* 0x000000090000720c */ /* 0x000fe40003f04070 */
[----:B------:R-:W-:Y:S02]  /*53f0*/  ISETP.GE.AND P2, PT, R21, RZ, PT ;  /* 0x000000ff1500720c */ /* 0x000fe40003f46270 */
[----:B------:R-:W4:Y:S01]  /*5400*/  LDL.LU R21, [R1+0x440] ;  /* 0x0004400001157983 */ /* 0x000f220000300800 */
[----:B------:R-:W-:-:S08]  /*5410*/  IMAD.MOV.U32 R14, RZ, RZ, R5 ;  /* 0x000000ffff0e7224 */ /* 0x000fd000078e0005 */
[----:B------:R-:W-:Y:S02]  /*5420*/  @!P0 IMAD.IADD R9, R9, 0x1, -R0 ;  /* 0x0000000109098824 */ /* 0x000fe400078e0a00 */
[----:B------:R-:W-:Y:S01]  /*5430*/  @!P3 IMAD.MOV R14, RZ, RZ, -R14 ;  /* 0x000000ffff0eb224 */ /* 0x000fe200078e0a0e */
[----:B------:R-:W-:Y:S02]  /*5440*/  ISETP.GT.U32.AND P3, PT, R0, R10, PT ;  /* 0x0000000a0000720c */ /* 0x000fe40003f64070 */
[----:B------:R-:W-:-:S05]  /*5450*/  IABS R11, R16 ;  /* 0x00000010000b7213 */ /* 0x000fca0000000000 */
[----:B------:R-:W-:Y:S01]  /*5460*/  IMAD.HI.U32 R2, R20, R11, RZ ;  /* 0x0000000b14027227 */ /* 0x000fe200078e00ff */
[----:B------:R-:W-:-:S03]  /*5470*/  IABS R7, R17 ;  /* 0x0000001100077213 */ /* 0x000fc60000000000 */
[----:B------:R-:W-:Y:S01]  /*5480*/  IMAD.MOV R2, RZ, RZ, -R2 ;  /* 0x000000ffff027224 */ /* 0x000fe200078e0a02 */
[----:B0-----:R-:W-:Y:S01]  /*5490*/  IABS R6, R29 ;  /* 0x0000001d00067213 */ /* 0x001fe20000000000 */
[----:B------:R0:W-:Y:S01]  /*54a0*/  STL [R1+0x28b0], R29 ;  /* 0x0028b01d01007387 */ /* 0x0001e20000100800 */
[----:B------:R-:W-:Y:S01]  /*54b0*/  ISETP.GE.AND P1, PT, R16, RZ, PT ;  /* 0x000000ff1000720c */ /* 0x000fe20003f26270 */
[----:B------:R-:W-:Y:S01]  /*54c0*/  IMAD.HI.U32 R12, R20, R7, RZ ;  /* 0x00000007140c7227 */ /* 0x000fe200078e00ff */
[----:B------:R-:W-:Y:S01]  /*54d0*/  ISETP.GE.AND P4, PT, R17, RZ, PT ;  /* 0x000000ff1100720c */ /* 0x000fe20003f86270 */
[----:B------:R1:W-:Y:S02]  /*54e0*/  STL [R1+0x324], R13 ;  /* 0x0003240d01007387 */ /* 0x0003e40000100800 */
[----:B------:R-:W-:Y:S02]  /*54f0*/  IMAD R2, R0, R2, R11 ;  /* 0x0000000200027224 */ /* 0x000fe400078e020b */
[----:B------:R-:W4:Y:S01]  /*5500*/  LDL.LU R16, [R1+0x444] ;  /* 0x0004440001107983 */ /* 0x000f220000300800 */
[----:B0-----:R-:W-:-:S03]  /*5510*/  IMAD.MOV.U32 R29, RZ, RZ, R9 ;  /* 0x000000ffff1d7224 */ /* 0x001fc600078e0009 */
[----:B------:R-:W4:Y:S01]  /*5520*/  LDL.LU R17, [R1+0x448] ;  /* 0x0004480001117983 */ /* 0x000f220000300800 */
[----:B------:R-:W-:-:S03]  /*5530*/  @!P2 IMAD.MOV R29, RZ, RZ, -R29 ;  /* 0x000000ffff1da224 */ /* 0x000fc600078e0a1d */
[----:B------:R-:W-:Y:S01]  /*5540*/  STL [R1+0x320], R14 ;  /* 0x0003200e01007387 */ /* 0x000fe20000100800 */
[----:B------:R-:W-:Y:S01]  /*5550*/  IMAD.MOV R12, RZ, RZ, -R12 ;  /* 0x000000ffff0c7224 */ /* 0x000fe200078e0a0c */
[----:B------:R-:W-:Y:S01]  /*5560*/  ISETP.GT.U32.AND P6, PT, R0, R2, PT ;  /* 0x000000020000720c */ /* 0x000fe20003fc4070 */
[----:B-1----:R-:W-:Y:S01]  /*5570*/  IMAD.HI.U32 R13, R20, R6, RZ ;  /* 0x00000006140d7227 */ /* 0x002fe200078e00ff */
[----:B------:R0:W-:Y:S03]  /*5580*/  STL [R1+0x31c], R29 ;  /* 0x00031c1d01007387 */ /* 0x0001e60000100800 */
[C---:B------:R-:W-:Y:S02]  /*5590*/  IMAD R7, R0.reuse, R12, R7 ;  /* 0x0000000c00077224 */ /* 0x040fe400078e0207 */
[----:B------:R-:W-:Y:S01]  /*55a0*/  IMAD.MOV R13, RZ, RZ, -R13 ;  /* 0x000000ffff0d7224 */ /* 0x000fe200078e0a0d */
[----:B0-----:R-:W4:Y:S03]  /*55b0*/  LDL.LU R29, [R1+0x28b0] ;  /* 0x0028b000011d7983 */ /* 0x001f260000300800 */
[----:B------:R-:W-:-:S02]  /*55c0*/  IMAD R6, R0, R13, R6 ;  /* 0x0000000d00067224 */ /* 0x000fc400078e0206 */
[----:B------:R-:W-:-:S03]  /*55d0*/  @!P6 IMAD.IADD R2, R2, 0x1, -R0 ;  /* 0x000000010202e824 */ /* 0x000fc600078e0a00 */
[----:B------:R-:W-:Y:S01]  /*55e0*/  ISETP.GT.U32.AND P2, PT, R0, R6, PT ;  /* 0x000000060000720c */ /* 0x000fe20003f44070 */
[----:B------:R-:W-:Y:S01]  /*55f0*/  @!P3 IMAD.IADD R10, R10, 0x1, -R0 ;  /* 0x000000010a0ab824 */ /* 0x000fe200078e0a00 */
[----:B------:R-:W-:-:S11]  /*5600*/  ISETP.GT.U32.AND P6, PT, R0, R2, PT ;  /* 0x000000020000720c */ /* 0x000fd60003fc4070 */
[--C-:B------:R-:W-:Y:S02]  /*5610*/  @!P2 IMAD.IADD R6, R6, 0x1, -R0.reuse ;  /* 0x000000010606a824 */ /* 0x100fe400078e0a00 */
[----:B------:R-:W-:Y:S02]  /*5620*/  @!P6 IMAD.IADD R2, R2, 0x1, -R0 ;  /* 0x000000010202e824 */ /* 0x000fe400078e0a00 */
[----:B------:R-:W-:-:S05]  /*5630*/  @!P5 IMAD.MOV R10, RZ, RZ, -R10 ;  /* 0x000000ffff0ad224 */ /* 0x000fca00078e0a0a */
        /* <DEDUP_REMOVED lines=18> */
[----:B------:R-:W-:-:S05]  /*5760*/  IABS R8, R3 ;  /* 0x0000000300087213 */ /* 0x000fca0000000000 */
[----:B------:R-:W-:Y:S01]  /*5770*/  IMAD.HI.U32 R11, R20, R8, RZ ;  /* 0x00000008140b7227 */ /* 0x000fe200078e00ff */
[----:B------:R-:W-:-:S03]  /*5780*/  ISETP.GT.U32.AND P0, PT, R0, R7, PT ;  /* 0x000000070000720c */ /* 0x000fc60003f04070 */
[----:B------:R-:W-:-:S04]  /*5790*/  IMAD.MOV R11, RZ, RZ, -R11 ;  /* 0x000000ffff0b7224 */ /* 0x000fc800078e0a0b */
[----:B------:R-:W-:-:S05]  /*57a0*/  IMAD R8, R0, R11, R8 ;  /* 0x0000000b00087224 */ /* 0x000fca00078e0208 */
[----:B------:R-:W-:Y:S01]  /*57b0*/  ISETP.GT.U32.AND P6, PT, R0, R8, PT ;  /* 0x000000080000720c */ /* 0x000fe20003fc4070 */
[----:B------:R-:W-:-:S05]  /*57c0*/  @!P0 IMAD.IADD R7, R7, 0x1, -R0 ;  /* 0x0000000107078824 */ /* 0x000fca00078e0a00 */
[----:B------:R-:W-:-:S07]  /*57d0*/  ISETP.GT.U32.AND P2, PT, R0, R7, PT ;  /* 0x000000070000720c */ /* 0x000fce0003f44070 */
[----:B------:R-:W-:Y:S01]  /*57e0*/  @!P6 IMAD.IADD R8, R8, 0x1, -R0 ;  /* 0x000000010808e824 */ /* 0x000fe200078e0a00 */
[----:B---3--:R-:W-:-:S05]  /*57f0*/  IABS R11, R15 ;  /* 0x0000000f000b7213 */ /* 0x008fca0000000000 */
[----:B------:R-:W-:Y:S01]  /*5800*/  IMAD.HI.U32 R14, R20, R11, RZ ;  /* 0x0000000b140e7227 */ /* 0x000fe200078e00ff */
[----:B------:R-:W-:-:S03]  /*5810*/  ISETP.GT.U32.AND P5, PT, R0, R8, PT ;  /* 0x000000080000720c */ /* 0x000fc60003fa4070 */
[----:B------:R-:W-:-:S04]  /*5820*/  IMAD.MOV R14, RZ, RZ, -R14 ;  /* 0x000000ffff0e7224 */ /* 0x000fc800078e0a0e */
[----:B------:R-:W-:Y:S02]  /*5830*/  IMAD R11, R0, R14, R11 ;  /* 0x0000000e000b7224 */ /* 0x000fe400078e020b */
[----:B------:R-:W-:-:S03]  /*5840*/  @!P2 IMAD.IADD R7, R7, 0x1, -R0 ;  /* 0x000000010707a824 */ /* 0x000fc600078e0a00 */
[----:B------:R-:W-:Y:S02]  /*5850*/  ISETP.GT.U32.AND P2, PT, R0, R11, PT ;  /* 0x0000000b0000720c */ /* 0x000fe40003f44070 */
[----:B------:R-:W-:Y:S02]  /*5860*/  @!P5 IADD3 R8, R8, -R0, RZ ;  /* 0x800000000808d210 */ /* 0x000fe40007ffe0ff */
[----:B------:R-:W-:Y:S01]  /*5870*/  ISETP.GE.AND P5, PT, R3, RZ, PT ;  /* 0x000000ff0300720c */ /* 0x000fe20003fa6270 */
[----:B------:R-:W-:Y:S01]  /*5880*/  @!P4 IMAD.MOV R7, RZ, RZ, -R7 ;  /* 0x000000ffff07c224 */ /* 0x000fe200078e0a07 */
[----:B----4-:R-:W-:Y:S01]  /*5890*/  IABS R5, R21 ;  /* 0x0000001500057213 */ /* 0x010fe20000000000 */
[----:B------:R-:W3:Y:S01]  /*58a0*/  LDL.LU R3, [R1+0x450] ;  /* 0x0004500001037983 */ /* 0x000ee20000300800 */
[----:B------:R-:W-:-:S03]  /*58b0*/  ISETP.GT.U32.AND P6, PT, R0, R4, PT ;  /* 0x000000040000720c */ /* 0x000fc60003fc4070 */
[----:B------:R-:W-:Y:S01]  /*58c0*/  IMAD.HI.U32 R13, R20, R5, RZ ;  /* 0x00000005140d7227 */ /* 0x000fe200078e00ff */
[----:B------:R0:W-:Y:S03]  /*58d0*/  STL [R1+0x310], R7 ;  /* 0x0003100701007387 */ /* 0x0001e60000100800 */
[----:B------:R-:W-:Y:S01]  /*58e0*/  @!P2 IMAD.IADD R11, R11, 0x1, -R0 ;  /* 0x000000010b0ba824 */ /* 0x000fe200078e0a00 */
[----:B------:R-:W-:Y:S02]  /*58f0*/  ISETP.GE.AND P2, PT, R15, RZ, PT ;  /* 0x000000ff0f00720c */ /* 0x000fe40003f46270 */
[----:B------:R-:W4:Y:S01]  /*5900*/  LDL.LU R15, [R1+0x454] ;  /* 0x00045400010f7983 */ /* 0x000f220000300800 */
[----:B------:R-:W-:-:S05]  /*5910*/  IADD3 R13, -R13, RZ, RZ ;  /* 0x000000ff0d0d7210 */ /* 0x000fca0007ffe1ff */
[----:B------:R-:W-:Y:S02]  /*5920*/  IMAD R5, R0, R13, R5 ;  /* 0x0000000d00057224 */ /* 0x000fe400078e0205 */
[----:B------:R-:W-:Y:S01]  /*5930*/  @!P6 IMAD.IADD R4, R4, 0x1, -R0 ;  /* 0x000000010404e824 */ /* 0x000fe200078e0a00 */
[C---:B------:R-:W-:Y:S02]  /*5940*/  ISETP.GT.U32.AND P1, PT, R0.reuse, R9, PT ;  /* 0x000000090000720c */ /* 0x040fe40003f24070 */
[----:B------:R-:W-:Y:S01]  /*5950*/  ISETP.GT.U32.AND P6, PT, R0, R5, PT ;  /* 0x000000050000720c */ /* 0x000fe20003fc4070 */
[----:B0-----:R-:W-:-:S04]  /*5960*/  IMAD.MOV.U32 R7, RZ, RZ, R4 ;  /* 0x000000ffff077224 */ /* 0x001fc800078e0004 */
[----:B------:R-:W-:-:S06]  /*5970*/  @!P3 IMAD.MOV R7, RZ, RZ, -R7 ;  /* 0x000000ffff07b224 */ /* 0x000fcc00078e0a07 */
[--C-:B------:R-:W-:Y:S02]  /*5980*/  @!P1 IMAD.IADD R9, R9, 0x1, -R0.reuse ;  /* 0x0000000109099824 */ /* 0x100fe400078e0a00 */
[----:B------:R-:W-:-:S03]  /*5990*/  @!P6 IMAD.IADD R5, R5, 0x1, -R0 ;  /* 0x000000010505e824 */ /* 0x000fc600078e0a00 */
[C---:B------:R-:W-:Y:S02]  /*59a0*/  ISETP.GT.U32.AND P4, PT, R0.reuse, R9, PT ;  /* 0x000000090000720c */ /* 0x040fe40003f84070 */
[----:B------:R-:W-:Y:S02]  /*59b0*/  ISETP.GT.U32.AND P6, PT, R0, R5, PT ;  /* 0x000000050000720c */ /* 0x000fe40003fc4070 */
[----:B------:R-:W-:Y:S02]  /*59c0*/  ISETP.GE.AND P1, PT, R28, RZ, PT ;  /* 0x000000ff1c00720c */ /* 0x000fe40003f26270 */
[----:B------:R-:W-:Y:S02]  /*59d0*/  IABS R10, R16 ;  /* 0x00000010000a7213 */ /* 0x000fe40000000000 */
[----:B------:R-:W-:-:S03]  /*59e0*/  ISETP.GE.AND P0, PT, R29, RZ, PT ;  /* 0x000000ff1d00720c */ /* 0x000fc60003f06270 */
[----:B------:R-:W-:-:S10]  /*59f0*/  IMAD.HI.U32 R12, R20, R10, RZ ;  /* 0x0000000a140c7227 */ /* 0x000fd400078e00ff */
[----:B------:R-:W-:Y:S01]  /*5a00*/  @!P0 IMAD.MOV R6, RZ, RZ, -R6 ;  /* 0x000000ffff068224 */ /* 0x000fe200078e0a06 */
[----:B------:R-:W-:-:S04]  /*5a10*/  ISETP.GT.U32.AND P0, PT, R0, R11, PT ;  /* 0x0000000b0000720c */ /* 0x000fc80003f04070 */
[----:B------:R0:W-:Y:S01]  /*5a20*/  STL [R1+0x30c], R6 ;  /* 0x00030c0601007387 */ /* 0x0001e20000100800 */
[----:B------:R-:W-:Y:S02]  /*5a30*/  IMAD.MOV R12, RZ, RZ, -R12 ;  /* 0x000000ffff0c7224 */ /* 0x000fe400078e0a0c */
[----:B0-----:R-:W-:Y:S01]  /*5a40*/  IMAD.MOV.U32 R6, RZ, RZ, R8 ;  /* 0x000000ffff067224 */ /* 0x001fe200078e0008 */
[----:B------:R-:W-:Y:S01]  /*5a50*/  STL [R1+0x308], R7 ;  /* 0x0003080701007387 */ /* 0x000fe20000100800 */
[----:B------:R-:W-:-:S03]  /*5a60*/  IMAD R10, R0, R12, R10 ;  /* 0x0000000c000a7224 */ /* 0x000fc600078e020a */
[----:B------:R-:W-:Y:S01]  /*5a70*/  @!P5 IADD3 R6, -R6, RZ, RZ ;  /* 0x000000ff0606d210 */ /* 0x000fe20007ffe1ff */
[----:B------:R-:W-:Y:S01]  /*5a80*/  @!P0 IMAD.IADD R11, R11, 0x1, -R0 ;  /* 0x000000010b0b8824 */ /* 0x000fe200078e0a00 */
[----:B------:R-:W-:-:S03]  /*5a90*/  ISETP.GE.AND P0, PT, R16, RZ, PT ;  /* 0x000000ff1000720c */ /* 0x000fc60003f06270 */
[----:B------:R0:W-:Y:S01]  /*5aa0*/  STL [R1+0x304], R6 ;  /* 0x0003040601007387 */ /* 0x0001e20000100800 */
[----:B------:R-:W-:-:S03]  /*5ab0*/  ISETP.GT.U32.AND P3, PT, R0, R10, PT ;  /* 0x0000000a0000720c */ /* 0x000fc60003f64070 */
[----:B------:R-:W4:Y:S01]  /*5ac0*/  LDL.LU R16, [R1+0x458] ;  /* 0x0004580001107983 */ /* 0x000f220000300800 */
[--C-:B------:R-:W-:Y:S01]  /*5ad0*/  @!P6 IMAD.IADD R5, R5, 0x1, -R0.reuse ;  /* 0x000000010505e824 */ /* 0x100fe200078e0a00 */
[----:B------:R-:W-:Y:S01]  /*5ae0*/  IABS R2, R17 ;  /* 0x0000001100027213 */ /* 0x000fe20000000000 */
[----:B------:R-:W-:Y:S01]  /*5af0*/  @!P4 IMAD.IADD R9, R9, 0x1, -R0 ;  /* 0x000000010909c824 */ /* 0x000fe200078e0a00 */
[----:B------:R-:W-:Y:S02]  /*5b00*/  ISETP.GE.AND P6, PT, R17, RZ, PT ;  /* 0x000000ff1100720c */ /* 0x000fe40003fc6270 */
[----:B------:R-:W4:Y:S01]  /*5b10*/  LDL.LU R17, [R1+0x45c] ;  /* 0x00045c0001117983 */ /* 0x000f220000300800 */
[----:B------:R-:W-:-:S03]  /*5b20*/  @!P1 IMAD.MOV R9, RZ, RZ, -R9 ;  /* 0x000000ffff099224 */ /* 0x000fc600078e0a09 */
[----:B------:R-:W4:Y:S01]  /*5b30*/  LDL.LU R29, [R1+0x460] ;  /* 0x00046000011d7983 */ /* 0x000f220000300800 */
[----:B------:R-:W-:Y:S01]  /*5b40*/  @!P3 IMAD.IADD R10, R10, 0x1, -R0 ;  /* 0x000000010a0ab824 */ /* 0x000fe200078e0a00 */
[----:B------:R-:W-:Y:S02]  /*5b50*/  ISETP.GE.AND P5, PT, R21, RZ, PT ;  /* 0x000000ff1500720c */ /* 0x000fe40003fa6270 */
[----:B------:R1:W-:Y:S01]  /*5b60*/  STL [R1+0x300], R9 ;  /* 0x0003000901007387 */ /* 0x0003e20000100800 */
[----:B------:R-:W-:-:S10]  /*5b70*/  @!P2 IMAD.MOV R11, RZ, RZ, -R11 ;  /* 0x000000ffff0ba224 */ /* 0x000fd400078e0a0b */
[----:B------:R-:W-:Y:S02]  /*5b80*/  @!P5 IADD3 R5, -R5, RZ, RZ ;  /* 0x000000ff0505d210 */ /* 0x000fe40007ffe1ff */
        /* <DEDUP_REMOVED lines=11> */
[----:B0-----:R-:W-:-:S04]  /*5c40*/  IMAD.HI.U32 R6, R20, R4, RZ ;  /* 0x0000000414067227 */ /* 0x001fc800078e00ff */
[----:B------:R-:W-:-:S08]  /*5c50*/  IMAD.MOV R6, RZ, RZ, -R6 ;  /* 0x000000ffff067224 */ /* 0x000fd000078e0a06 */
[----:B------:R-:W-:Y:S01]  /*5c60*/  @!P4 IMAD.IADD R2, R2, 0x1, -R0 ;  /* 0x000000010202c824 */ /* 0x000fe200078e0a00 */
[C---:B------:R-:W-:Y:S01]  /*5c70*/  ISETP.GT.U32.AND P4, PT, R0.reuse, R10, PT ;  /* 0x0000000a0000720c */ /* 0x040fe20003f84070 */
[----:B------:R-:W-:-:S05]  /*5c80*/  IMAD R6, R0, R6, R4 ;  /* 0x0000000600067224 */ /* 0x000fca00078e0204 */
[C---:B------:R-:W-:Y:S02]  /*5c90*/  ISETP.GT.U32.AND P2, PT, R0.reuse, R6, PT ;  /* 0x000000060000720c */ /* 0x040fe40003f44070 */
[----:B------:R-:W-:-:S05]  /*5ca0*/  ISETP.GT.U32.AND P1, PT, R0, R2, PT ;  /* 0x000000020000720c */ /* 0x000fca0003f24070 */
[----:B------:R-:W-:Y:S01]  /*5cb0*/  @!P4 IMAD.IADD R10, R10, 0x1, -R0 ;  /* 0x000000010a0ac824 */ /* 0x000fe200078e0a00 */
[----:B---3--:R-:W-:Y:S02]  /*5cc0*/  IABS R7, R3 ;  /* 0x0000000300077213 */ /* 0x008fe40000000000 */
[----:B------:R-:W-:Y:S01]  /*5cd0*/  ISETP.GE.AND P5, PT, R3, RZ, PT ;  /* 0x000000ff0300720c */ /* 0x000fe20003fa6270 */
[----:B------:R-:W-:Y:S02]  /*5ce0*/  IMAD.MOV.U32 R3, RZ, RZ, R10 ;  /* 0x000000ffff037224 */ /* 0x000fe400078e000a */
[----:B------:R-:W-:Y:S02]  /*5cf0*/  @!P2 IMAD.IADD R6, R6, 0x1, -R0 ;  /* 0x000000010606a824 */ /* 0x000fe400078e0a00 */
[----:B------:R-:W-:Y:S02]  /*5d00*/  @!P0 IMAD.MOV R3, RZ, RZ, -R3 ;  /* 0x000000ffff038224 */ /* 0x000fe400078e0a03 */
[----:B------:R-:W-:Y:S01]  /*5d10*/  IMAD.HI.U32 R4, R20, R7, RZ ;  /* 0x0000000714047227 */ /* 0x000fe200078e00ff */
[----:B----4-:R-:W-:-:S02]  /*5d20*/  IABS R8, R15 ;  /* 0x0000000f00087213 */ /* 0x010fc40000000000 */
[----:B------:R0:W-:Y:S01]  /*5d30*/  STL [R1+0x2f4], R3 ;  /* 0x0002f40301007387 */ /* 0x0001e20000100800 */
[----:B------:R-:W-:Y:S01]  /*5d40*/  ISETP.GT.U32.AND P0, PT, R0, R6, PT ;  /* 0x000000060000720c */ /* 0x000fe20003f04070 */
[----:B------:R-:W-:Y:S02]  /*5d50*/  IMAD.MOV R4, RZ, RZ, -R4 ;  /* 0x000000ffff047224 */ /* 0x000fe400078e0a04 */
[----:B-1----:R-:W-:-:S04]  /*5d60*/  IMAD.HI.U32 R9, R20, R8, RZ ;  /* 0x0000000814097227 */ /* 0x002fc800078e00ff */
[----:B------:R-:W-:Y:S01]  /*5d70*/  @!P1 IMAD.IADD R2, R2, 0x1, -R0 ;  /* 0x0000000102029824 */ /* 0x000fe200078e0a00 */
[----:B0-----:R-:W3:Y:S01]  /*5d80*/  LDL.LU R3, [R1+0x470] ;  /* 0x0004700001037983 */ /* 0x001ee20000300800 */
[----:B------:R-:W-:Y:S02]  /*5d90*/  IMAD.MOV R9, RZ, RZ, -R9 ;  /* 0x000000ffff097224 */ /* 0x000fe400078e0a09 */
[C---:B------:R-:W-:Y:S02]  /*5da0*/  IMAD R7, R0.reuse, R4, R7 ;  /* 0x0000000400077224 */ /* 0x040fe400078e0207 */
[----:B------:R-:W-:Y:S02]  /*5db0*/  IMAD.MOV.U32 R13, RZ, RZ, R2 ;  /* 0x000000ffff0d7224 */ /* 0x000fe400078e0002 */
[C---:B------:R-:W-:Y:S02]  /*5dc0*/  IMAD R8, R0.reuse, R9, R8 ;  /* 0x0000000900087224 */ /* 0x040fe400078e0208 */
[----:B------:R-:W-:Y:S01]  /*5dd0*/  @!P6 IMAD.MOV R13, RZ, RZ, -R13 ;  /* 0x000000ffff0de224 */ /* 0x000fe200078e0a0d */
[----:B------:R-:W-:Y:S01]  /*5de0*/  ISETP.GT.U32.AND P6, PT, R0, R7, PT ;  /* 0x000000070000720c */ /* 0x000fe20003fc4070 */
[----:B------:R-:W-:Y:S01]  /*5df0*/  @!P0 IMAD.IADD R6, R6, 0x1, -R0 ;  /* 0x0000000106068824 */ /* 0x000fe200078e0a00 */
[----:B------:R-:W-:-:S11]  /*5e00*/  ISETP.GT.U32.AND P0, PT, R0, R8, PT ;  /* 0x000000080000720c */ /* 0x000fd60003f04070 */
[----:B------:R-:W-:Y:S02]  /*5e10*/  @!P6 IADD3 R7, R7, -R0, RZ ;  /* 0x800000000707e210 */ /* 0x000fe40007ffe0ff */
[----:B------:R-:W-:Y:S02]  /*5e20*/  @!P0 IMAD.IADD R8, R8, 0x1, -R0 ;  /* 0x0000000108088824 */ /* 0x000fe400078e0a00 */
[----:B------:R-:W-:Y:S02]  /*5e30*/  ISETP.GT.U32.AND P0, PT, R0, R7, PT ;  /* 0x000000070000720c */ /* 0x000fe40003f04070 */
[----:B------:R-:W-:Y:S02]  /*5e40*/  ISETP.GE.AND P4, PT, R15, RZ, PT ;  /* 0x000000ff0f00720c */ /* 0x000fe40003f86270 */
[----:B------:R-:W4:Y:S01]  /*5e50*/  LDL.LU R15, [R1+0x474] ;  /* 0x00047400010f7983 */ /* 0x000f220000300800 */
[----:B------:R-:W-:-:S08]  /*5e60*/  IMAD.MOV.U32 R14, RZ, RZ, R6 ;  /* 0x000000ffff0e7224 */ /* 0x000fd000078e0006 */
[----:B------:R-:W-:Y:S02]  /*5e70*/  @!P0 IMAD.IADD R7, R7, 0x1, -R0 ;  /* 0x0000000107078824 */ /* 0x000fe400078e0a00 */
[----:B------:R-:W-:Y:S01]  /*5e80*/  @!P3 IMAD.MOV R14, RZ, RZ, -R14 ;  /* 0x000000ffff0eb224 */ /* 0x000fe200078e0a0e */
[----:B------:R-:W-:-:S13]  /*5e90*/  ISETP.GT.U32.AND P3, PT, R0, R8, PT ;  /* 0x000000080000720c */ /* 0x000fda0003f64070 */
[----:B------:R-:W-:Y:S01]  /*5ea0*/  @!P3 IMAD.IADD R8, R8, 0x1, -R0 ;  /* 0x000000010808b824 */ /* 0x000fe200078e0a00 */
[----:B------:R-:W-:-:S05]  /*5eb0*/  IABS R11, R16 ;  /* 0x00000010000b7213 */ /* 0x000fca0000000000 */
[----:B------:R-:W-:Y:S01]  /*5ec0*/  IMAD.HI.U32 R2, R20, R11, RZ ;  /* 0x0000000b14027227 */ /* 0x000fe200078e00ff */
[----:B------:R-:W-:-:S03]  /*5ed0*/  IABS R9, R17 ;  /* 0x0000001100097213 */ /* 0x000fc60000000000 */
[----:B------:R-:W-:Y:S01]  /*5ee0*/  IMAD.MOV R2, RZ, RZ, -R2 ;  /* 0x000000ffff027224 */ /* 0x000fe200078e0a02 */
[----:B------:R-:W-:Y:S01]  /*5ef0*/  IABS R5, R29 ;  /* 0x0000001d00057213 */ /* 0x000fe20000000000 */
[----:B------:R0:W-:Y:S01]  /*5f00*/  STL [R1+0x28ac], R29 ;  /* 0x0028ac1d01007387 */ /* 0x0001e20000100800 */
[----:B------:R-:W-:Y:S01]  /*5f10*/  IMAD.HI.U32 R12, R20, R9, RZ ;  /* 0x00000009140c7227 */ /* 0x000fe200078e00ff */
[----:B------:R-:W-:-:S03]  /*5f20*/  ISETP.GE.AND P1, PT, R16, RZ, PT ;  /* 0x000000ff1000720c */ /* 0x000fc60003f26270 */
[C---:B------:R-:W-:Y:S02]  /*5f30*/  IMAD R2, R0.reuse, R2, R11 ;  /* 0x0000000200027224 */ /* 0x040fe400078e020b */
[----:B0-----:R-:W-:Y:S01]  /*5f40*/  IMAD.MOV.U32 R29, RZ, RZ, R7 ;  /* 0x000000ffff1d7224 */ /* 0x001fe200078e0007 */
[----:B------:R0:W-:Y:S01]  /*5f50*/  STL [R1+0x2f0], R13 ;  /* 0x0002f00d01007387 */ /* 0x0001e20000100800 */
[----:B------:R-:W-:Y:S02]  /*5f60*/  ISETP.GE.AND P2, PT, R17, RZ, PT ;  /* 0x000000ff1100720c */ /* 0x000fe40003f46270 */
[----:B------:R-:W-:Y:S01]  /*5f70*/  @!P5 IMAD.MOV R29, RZ, RZ, -R29 ;  /* 0x000000ffff1dd224 */ /* 0x000fe200078e0a1d */
[----:B------:R-:W4:Y:S01]  /*5f80*/  LDL.LU R16, [R1+0x478] ;  /* 0x0004780001107983 */ /* 0x000f220000300800 */
[----:B------:R-:W-:Y:S01]  /*5f90*/  IMAD.MOV R12, RZ, RZ, -R12 ;  /* 0x000000ffff0c7224 */ /* 0x000fe200078e0a0c */
[----:B------:R-:W-:Y:S02]  /*5fa0*/  ISETP.GT.U32.AND P6, PT, R0, R2, PT ;  /* 0x000000020000720c */ /* 0x000fe40003fc4070 */
[----:B------:R-:W4:Y:S01]  /*5fb0*/  LDL.LU R17, [R1+0x47c] ;  /* 0x00047c0001117983 */ /* 0x000f220000300800 */
[----:B0-----:R-:W-:-:S03]  /*5fc0*/  IMAD.HI.U32 R13, R20, R5, RZ ;  /* 0x00000005140d7227 */ /* 0x001fc600078e00ff */
[----:B------:R-:W-:Y:S01]  /*5fd0*/  STL [R1+0x2ec], R14 ;  /* 0x0002ec0e01007387 */ /* 0x000fe20000100800 */
[----:B------:R-:W-:-:S03]  /*5fe0*/  IMAD R9, R0, R12, R9 ;  /* 0x0000000c00097224 */ /* 0x000fc600078e0209 */
[----:B------:R0:W-:Y:S01]  /*5ff0*/  STL [R1+0x2e8], R29 ;  /* 0x0002e81d01007387 */ /* 0x0001e20000100800 */
[----:B------:R-:W-:-:S04]  /*6000*/  IMAD.MOV R13, RZ, RZ, -R13 ;  /* 0x000000ffff0d7224 */ /* 0x000fc800078e0a0d */
[----:B------:R-:W-:Y:S01]  /*6010*/  IMAD R5, R0, R13, R5 ;  /* 0x0000000d00057224 */ /* 0x000fe200078e0205 */
[----:B0-----:R-:W4:Y:S01]  /*6020*/  LDL.LU R29, [R1+0x28ac] ;  /* 0x0028ac00011d7983 */ /* 0x001f220000300800 */
[----:B------:R-:W-:-:S03]  /*6030*/  @!P6 IMAD.IADD R2, R2, 0x1, -R0 ;  /* 0x000000010202e824 */ /* 0x000fc600078e0a00 */
[C---:B------:R-:W-:Y:S02]  /*6040*/  ISETP.GT.U32.AND P5, PT, R0.reuse, R5, PT ;  /* 0x000000050000720c */ /* 0x040fe40003fa4070 */
[----:B------:R-:W-:-:S11]  /*6050*/  ISETP.GT.U32.AND P6, PT, R0, R2, PT ;  /* 0x000000020000720c */ /* 0x000fd60003fc4070 */
[--C-:B------:R-:W-:Y:S02]  /*6060*/  @!P5 IMAD.IADD R5, R5, 0x1, -R0.reuse ;  /* 0x000000010505d824 */ /* 0x100fe400078e0a00 */
[----:B------:R-:W-:Y:S01]  /*6070*/  @!P6 IMAD.IADD R2, R2, 0x1, -R0 ;  /* 0x000000010202e824 */ /* 0x000fe200078e0a00 */
[----:B--2---:R-:W-:-:S05]  /*6080*/  IABS R4, R18 ;  /* 0x0000001200047213 */ /* 0x004fca0000000000 */
[----:B------:R-:W-:-:S04]  /*6090*/  IMAD.HI.U32 R12, R20, R4, RZ ;  /* 0x00000004140c7227 */ /* 0x000fc800078e00ff */
[----:B------:R-:W-:-:S04]  /*60a0*/  IMAD.MOV R12, RZ, RZ, -R12 ;  /* 0x000000ffff0c7224 */ /* 0x000fc800078e0a0c */
[----:B------:R-:W-:Y:S01]  /*60b0*/  IMAD R4, R0, R12, R4 ;  /* 0x0000000c00047224 */ /* 0x000fe200078e0204 */
[----:B------:R-:W-:-:S04]  /*60c0*/  IABS R12, R28 ;  /* 0x0000001c000c7213 */ /* 0x000fc80000000000 */
[----:B------:R-:W-:Y:S01]  /*60d0*/  ISETP.GT.U32.AND P3, PT, R0, R4, PT ;  /* 0x000000040000720c */ /* 0x000fe20003f64070 */
[----:B------:R-:W-:-:S05]  /*60e0*/  IMAD.HI.U32 R7, R20, R12, RZ ;  /* 0x0000000c14077227 */ /* 0x000fca00078e00ff */
[----:B------:R-:W-:-:S07]  /*60f0*/  IADD3 R7, -R7, RZ, RZ ;  /* 0x000000ff07077210 */ /* 0x000fce0007ffe1ff */
[----:B------:R-:W-:Y:S01]  /*6100*/  @!P3 IMAD.IADD R4, R4, 0x1, -R0 ;  /* 0x000000010404b824 */ /* 0x000fe200078e0a00 */
[C---:B------:R-:W-:Y:S01]  /*6110*/  ISETP.GT.U32.AND P3, PT, R0.reuse, R5, PT ;  /* 0x000000050000720c */ /* 0x040fe20003f64070 */
[----:B------:R-:W-:Y:S02]  /*6120*/  IMAD R7, R0, R7, R12 ;  /* 0x0000000700077224 */ /* 0x000fe400078e020c */
[----:B------:R-:W-:Y:S02]  /*6130*/  IMAD.MOV.U32 R12, RZ, RZ, R2 ;  /* 0x000000ffff0c7224 */ /* 0x000fe400078e0002 */
[----:B------:R-:W-:-:S03]  /*6140*/  @!P4 IMAD.MOV R8, RZ, RZ, -R8 ;  /* 0x000000ffff08c224 */ /* 0x000fc600078e0a08 */
[----:B------:R-:W-:Y:S02]  /*6150*/  @!P1 IADD3 R12, -R12, RZ, RZ ;  /* 0x000000ff0c0c9210 */ /* 0x000fe40007ffe1ff */
[----:B------:R-:W-:Y:S03]  /*6160*/  STL [R1+0x2e4], R8 ;  /* 0x0002e40801007387 */ /* 0x000fe60000100800 */
[----:B------:R-:W-:Y:S01]  /*6170*/  @!P3 IMAD.IADD R5, R5, 0x1, -R0 ;  /* 0x000000010505b824 */ /* 0x000fe200078e0a00 */
[----:B------:R-:W-:Y:S01]  /*6180*/  STL [R1+0x2dc], R12 ;  /* 0x0002dc0c01007387 */ /* 0x000fe20000100800 */
[----:B------:R-:W-:-:S03]  /*6190*/  ISETP.GE.AND P3, PT, R18, RZ, PT ;  /* 0x000000ff1200720c */ /* 0x000fc60003f66270 */
[----:B------:R-:W2:Y:S01]  /*61a0*/  LDL.LU R18, [R1+0x480] ;  /* 0x0004800001127983 */ /* 0x000ea20000300800 */
[----:B------:R-:W-:Y:S02]  /*61b0*/  IABS R10, R21 ;  /* 0x00000015000a7213 */ /* 0x000fe40000000000 */
[----:B------:R-:W-:-:S03]  /*61c0*/  ISETP.GT.U32.AND P0, PT, R0, R9, PT ;  /* 0x000000090000720c */ /* 0x000fc60003f04070 */
[----:B------:R-:W-:-:S04]  /*61d0*/  IMAD.HI.U32 R11, R20, R10, RZ ;  /* 0x0000000a140b7227 */ /* 0x000fc800078e00ff */
[----:B------:R-:W-:-:S04]  /*61e0*/  IMAD.MOV R11, RZ, RZ, -R11 ;  /* 0x000000ffff0b7224 */ /* 0x000fc800078e0a0b */
[----:B------:R-:W-:Y:S02]  /*61f0*/  IMAD R10, R0, R11, R10 ;  /* 0x0000000b000a7224 */ /* 0x000fe400078e020a */
[----:B------:R-:W-:-:S05]  /*6200*/  @!P0 IMAD.IADD R9, R9, 0x1, -R0 ;  /* 0x0000000109098824 */ /* 0x000fca00078e0a00 */
[C---:B------:R-:W-:Y:S02]  /*6210*/  ISETP.GT.U32.AND P5, PT, R0.reuse, R9, PT ;  /* 0x000000090000720c */ /* 0x040fe40003fa4070 */
[----:B------:R-:W-:Y:S02]  /*6220*/  ISETP.GT.U32.AND P6, PT, R0, R10, PT ;  /* 0x0000000a0000720c */ /* 0x000fe40003fc4070 */
[----:B---3--:R-:W-:-:S05]  /*6230*/  IABS R11, R3 ;  /* 0x00000003000b7213 */ /* 0x008fca0000000000 */
[----:B------:R-:W-:-:S04]  /*6240*/  IMAD.HI.U32 R14, R20, R11, RZ ;  /* 0x0000000b140e7227 */ /* 0x000fc800078e00ff */
[----:B------:R-:W-:-:S04]  /*6250*/  IMAD.MOV R14, RZ, RZ, -R14 ;  /* 0x000000ffff0e7224 */ /* 0x000fc800078e0a0e */
[----:B------:R-:W-:Y:S02]  /*6260*/  IMAD R11, R0, R14, R11 ;  /* 0x0000000e000b7224 */ /* 0x000fe400078e020b */
[----:B------:R-:W-:-:S03]  /*6270*/  @!P5 IMAD.IADD R9, R9, 0x1, -R0 ;  /* 0x000000010909d824 */ /* 0x000fc600078e0a00 */
[----:B------:R-:W-:Y:S01]  /*6280*/  ISETP.GT.U32.AND P5, PT, R0, R11, PT ;  /* 0x0000000b0000720c */ /* 0x000fe20003fa4070 */
[----:B------:R-:W-:-:S05]  /*6290*/  @!P6 IMAD.IADD R10, R10, 0x1, -R0 ;  /* 0x000000010a0ae824 */ /* 0x000fca00078e0a00 */
[----:B------:R-:W-:-:S07]  /*62a0*/  ISETP.GT.U32.AND P4, PT, R0, R10, PT ;  /* 0x0000000a0000720c */ /* 0x000fce0003f84070 */
[----:B------:R-:W-:Y:S01]  /*62b0*/  @!P5 IMAD.IADD R11, R11, 0x1, -R0 ;  /* 0x000000010b0bd824 */ /* 0x000fe200078e0a00 */
[----:B------:R-:W-:Y:S01]  /*62c0*/  ISETP.GE.AND P5, PT, R3, RZ, PT ;  /* 0x000000ff0300720c */ /* 0x000fe20003fa6270 */
[----:B------:R-:W-:Y:S01]  /*62d0*/  IMAD.MOV.U32 R3, RZ, RZ, R9 ;  /* 0x000000ffff037224 */ /* 0x000fe200078e0009 */
[----:B----4-:R-:W-:-:S04]  /*62e0*/  IABS R6, R15 ;  /* 0x0000000f00067213 */ /* 0x010fc80000000000 */
[----:B------:R-:W-:Y:S01]  /*62f0*/  @!P2 IADD3 R3, -R3, RZ, RZ ;  /* 0x000000ff0303a210 */ /* 0x000fe20007ffe1ff */
[----:B------:R-:W-:Y:S01]  /*6300*/  @!P4 IMAD.IADD R10, R10, 0x1, -R0 ;  /* 0x000000010a0ac824 */ /* 0x000fe200078e0a00 */
[----:B------:R-:W-:Y:S02]  /*6310*/  ISETP.GE.AND P4, PT, R21, RZ, PT ;  /* 0x000000ff1500720c */ /* 0x000fe40003f86270 */
[----:B------:R-:W3:Y:S01]  /*6320*/  LDL.LU R21, [R1+0x484] ;  /* 0x0004840001157983 */ /* 0x000ee20000300800 */
[----:B------:R-:W-:Y:S01]  /*6330*/  ISETP.GT.U32.AND P6, PT, R0, R4, PT ;  /* 0x000000040000720c */ /* 0x000fe20003fc4070 */
[----:B------:R-:W-:Y:S02]  /*6340*/  IMAD.HI.U32 R13, R20, R6, RZ ;  /* 0x00000006140d7227 */ /* 0x000fe400078e00ff */
[----:B------:R0:W-:Y:S02]  /*6350*/  STL [R1+0x2d8], R3 ;  /* 0x0002d80301007387 */ /* 0x0001e40000100800 */
[----:B------:R-:W-:-:S02]  /*6360*/  IMAD.MOV R13, RZ, RZ, -R13 ;  /* 0x000000ffff0d7224 */ /* 0x000fc400078e0a0d */
[----:B0-----:R-:W4:Y:S02]  /*6370*/  LDL.LU R3, [R1+0x488] ;  /* 0x0004880001037983 */ /* 0x001f240000300800 */
[----:B------:R-:W-:-:S04]  /*6380*/  IMAD R6, R0, R13, R6 ;  /* 0x0000000d00067224 */ /* 0x000fc800078e0206 */
[----:B------:R-:W-:Y:S01]  /*6390*/  @!P6 IMAD.IADD R4, R4, 0x1, -R0 ;  /* 0x000000010404e824 */ /* 0x000fe200078e0a00 */
[C---:B------:R-:W-:Y:S02]  /*63a0*/  ISETP.GT.U32.AND P1, PT, R0.reuse, R7, PT ;  /* 0x000000070000720c */ /* 0x040fe40003f24070 */
[----:B------:R-:W-:Y:S01]  /*63b0*/  ISETP.GT.U32.AND P6, PT, R0, R6, PT ;  /* 0x000000060000720c */ /* 0x000fe20003fc4070 */
[----:B------:R-:W-:-:S04]  /*63c0*/  IMAD.MOV.U32 R9, RZ, RZ, R4 ;  /* 0x000000ffff097224 */ /* 0x000fc800078e0004 */
[----:B------:R-:W-:-:S06]  /*63d0*/  @!P3 IMAD.MOV R9, RZ, RZ, -R9 ;  /* 0x000000ffff09b224 */ /* 0x000fcc00078e0a09 */
[--C-:B------:R-:W-:Y:S02]  /*63e0*/  @!P1 IMAD.IADD R7, R7, 0x1, -R0.reuse ;  /* 0x0000000107079824 */ /* 0x100fe400078e0a00 */
[----:B------:R-:W-:-:S03]  /*63f0*/  @!P6 IMAD.IADD R6, R6, 0x1, -R0 ;  /* 0x000000010606e824 */ /* 0x000fc600078e0a00 */
[C---:B------:R-:W-:Y:S02]  /*6400*/  ISETP.GT.U32.AND P2, PT, R0.reuse, R7, PT ;  /* 0x000000070000720c */ /* 0x040fe40003f44070 */
[----:B------:R-:W-:Y:S02]  /*6410*/  ISETP.GT.U32.AND P6, PT, R0, R6, PT ;  /* 0x000000060000720c */ /* 0x000fe40003fc4070 */
[----:B------:R-:W-:-:S09]  /*6420*/  ISETP.GE.AND P1, PT, R28, RZ, PT ;  /* 0x000000ff1c00720c */ /* 0x000fd20003f26270 */
[--C-:B------:R-:W-:Y:S02]  /*6430*/  @!P2 IMAD.IADD R7, R7, 0x1, -R0.reuse ;  /* 0x000000010707a824 */ /* 0x100fe400078e0a00 */
[----:B------:R-:W-:Y:S02]  /*6440*/  @!P6 IMAD.IADD R6, R6, 0x1, -R0 ;  /* 0x000000010606e824 */ /* 0x000fe400078e0a00 */
[----:B------:R-:W-:Y:S01]  /*6450*/  @!P1 IMAD.MOV R7, RZ, RZ, -R7 ;  /* 0x000000ffff079224 */ /* 0x000fe200078e0a07 */
[----:B------:R-:W-:-:S05]  /*6460*/  IABS R8, R16 ;  /* 0x0000001000087213 */ /* 0x000fca0000000000 */
[----:B------:R-:W-:Y:S01]  /*6470*/  IMAD.HI.U32 R12, R20, R8, RZ ;  /* 0x00000008140c7227 */ /* 0x000fe200078e00ff */
[----:B------:R-:W-:-:S03]  /*6480*/  ISETP.GE.AND P0, PT, R29, RZ, PT ;  /* 0x000000ff1d00720c */ /* 0x000fc60003f06270 */
[----:B------:R-:W-:-:S10]  /*6490*/  IMAD.MOV R12, RZ, RZ, -R12 ;  /* 0x000000ffff0c7224 */ /* 0x000fd400078e0a0c */
[----:B------:R-:W-:-:S05]  /*64a0*/  @!P0 IMAD.MOV R5, RZ, RZ, -R5 ;  /* 0x000000ffff058224 */ /* 0x000fca00078e0a05 */
[----:B------:R0:W-:Y:S01]  /*64b0*/  STL [R1+0x2d4], R5 ;  /* 0x0002d40501007387 */ /* 0x0001e20000100800 */
[----:B------:R-:W-:Y:S02]  /*64c0*/  IMAD R8, R0, R12, R8 ;  /* 0x0000000c00087224 */ /* 0x000fe400078e0208 */
[----:B0-----:R-:W-:-:S04]  /*64d0*/  IMAD.MOV.U32 R5, RZ, RZ, R10 ;  /* 0x000000ffff057224 */ /* 0x001fc800078e000a */
[----:B------:R-:W-:Y:S01]  /*64e0*/  @!P4 IMAD.MOV R5, RZ, RZ, -R5 ;  /* 0x000000ffff05c224 */ /* 0x000fe200078e0a05 */
[----:B------:R-:W-:Y:S01]  /*64f0*/  STL [R1+0x2d0], R9 ;  /* 0x0002d00901007387 */ /* 0x000fe20000100800 */
[----:B------:R-:W-:Y:S02]  /*6500*/  ISETP.GE.AND P4, PT, R15, RZ, PT ;  /* 0x000000ff0f00720c */ /* 0x000fe40003f86270 */
[----:B------:R-:W-:Y:S01]  /*6510*/  ISETP.GT.U32.AND P3, PT, R0, R8, PT ;  /* 0x000000080000720c */ /* 0x000fe20003f64070 */
[----:B------:R0:W-:Y:S04]  /*6520*/  STL [R1+0x2cc], R5 ;  /* 0x0002cc0501007387 */ /* 0x0001e80000100800 */
[----:B------:R-:W4:Y:S01]  /*6530*/  LDL.LU R15, [R1+0x48c] ;  /* 0x00048c00010f7983 */ /* 0x000f220000300800 */
[----:B------:R-:W-:-:S02]  /*6540*/  IABS R2, R17 ;  /* 0x0000001100027213 */ /* 0x000fc40000000000 */
[----:B------:R-:W-:Y:S02]  /*6550*/  ISETP.GE.AND P6, PT, R17, RZ, PT ;  /* 0x000000ff1100720c */ /* 0x000fe40003fc6270 */
[----:B------:R-:W4:Y:S04]  /*6560*/  LDL.LU R17, [R1+0x490] ;  /* 0x0004900001117983 */ /* 0x000f280000300800 */
[----:B------:R-:W4:Y:S01]  /*6570*/  LDL.LU R29, [R1+0x494] ;  /* 0x00049400011d7983 */ /* 0x000f220000300800 */
[----:B------:R-:W-:Y:S01]  /*6580*/  @!P3 IMAD.IADD R8, R8, 0x1, -R0 ;  /* 0x000000010808b824 */ /* 0x000fe200078e0a00 */
[----:B------:R-:W-:Y:S02]  /*6590*/  ISETP.GT.U32.AND P0, PT, R0, R11, PT ;  /* 0x0000000b0000720c */ /* 0x000fe40003f04070 */
[----:B------:R1:W-:Y:S01]  /*65a0*/  STL [R1+0x2c8], R7 ;  /* 0x0002c80701007387 */ /* 0x0003e20000100800 */
[----:B------:R-:W-:-:S10]  /*65b0*/  @!P4 IMAD.MOV R6, RZ, RZ, -R6 ;  /* 0x000000ffff06c224 */ /* 0x000fd400078e0a06 */
[----:B------:R-:W-:Y:S01]  /*65c0*/  @!P0 IMAD.IADD R11, R11, 0x1, -R0 ;  /* 0x000000010b0b8824 */ /* 0x000fe200078e0a00 */
[----:B------:R-:W-:-:S03]  /*65d0*/  ISETP.GE.AND P0, PT, R16, RZ, PT ;  /* 0x000000ff1000720c */ /* 0x000fc60003f06270 */
[----:B------:R-:W-:Y:S01]  /*65e0*/  @!P5 IMAD.MOV R11, RZ, RZ, -R11 ;  /* 0x000000ffff0bd224 */ /* 0x000fe200078e0a0b */
[----:B--2---:R-:W-:Y:S02]  /*65f0*/  IABS R4, R18 ;  /* 0x0000001200047213 */ /* 0x004fe40000000000 */
[----:B------:R-:W-:Y:S01]  /*6600*/  ISETP.GE.AND P3, PT, R18, RZ, PT ;  /* 0x000000ff1200720c */ /* 0x000fe20003f66270 */
[----:B------:R-:W-:Y:S02]  /*6610*/  IMAD.MOV.U32 R18, RZ, RZ, R19 ;  /* 0x000000ffff127224 */ /* 0x000fe400078e0013 */
        /* <DEDUP_REMOVED lines=9> */
[----:B0-----:R-:W-:-:S05]  /*66b0*/  IMAD.HI.U32 R5, R20, R4, RZ ;  /* 0x0000000414057227 */ /* 0x001fca00078e00ff */
[----:B------:R-:W-:-:S05]  /*66c0*/  IADD3 R5, -R5, RZ, RZ ;  /* 0x000000ff05057210 */ /* 0x000fca0007ffe1ff */
[----:B------:R-:W-:Y:S02]  /*66d0*/  IMAD R5, R0, R5, R4 ;  /* 0x0000000500057224 */ /* 0x000fe400078e0204 */
[----:B------:R-:W-:Y:S01]  /*66e0*/  @!P2 IMAD.IADD R2, R2, 0x1, -R0 ;  /* 0x000000010202a824 */ /* 0x000fe200078e0a00 */
[C---:B------:R-:W-:Y:S02]  /*66f0*/  ISETP.GT.U32.AND P2, PT, R0.reuse, R8, PT ;  /* 0x000000080000720c */ /* 0x040fe40003f44070 */
[C---:B------:R-:W-:Y:S02]  /*6700*/  ISETP.GT.U32.AND P5, PT, R0.reuse, R5, PT ;  /* 0x000000050000720c */ /* 0x040fe40003fa4070 */
[----:B------:R-:W-:-:S09]  /*6710*/  ISETP.GT.U32.AND P1, PT, R0, R2, PT ;  /* 0x000000020000720c */ /* 0x000fd20003f24070 */
[--C-:B------:R-:W-:Y:S02]  /*6720*/  @!P2 IMAD.IADD R8, R8, 0x1, -R0.reuse ;  /* 0x000000010808a824 */ /* 0x100fe400078e0a00 */
[--C-:B------:R-:W-:Y:S02]  /*6730*/  @!P5 IMAD.IADD R5, R5, 0x1, -R0.reuse ;  /* 0x000000010505d824 */ /* 0x100fe400078e0a00 */
[----:B------:R-:W-:Y:S01]  /*6740*/  @!P1 IMAD.IADD R2, R2, 0x1, -R0 ;  /* 0x0000000102029824 */ /* 0x000fe200078e0a00 */
[----:B---3--:R-:W-:-:S05]  /*6750*/  IABS R9, R21 ;  /* 0x0000001500097213 */ /* 0x008fca0000000000 */
[C---:B------:R-:W-:Y:S01]  /*6760*/  IMAD.HI.U32 R4, R20.reuse, R9, RZ ;  /* 0x0000000914047227 */ /* 0x040fe200078e00ff */
[----:B----4-:R-:W-:Y:S02]  /*6770*/  IABS R10, R3 ;  /* 0x00000003000a7213 */ /* 0x010fe40000000000 */
[----:B------:R-:W-:Y:S01]  /*6780*/  ISETP.GE.AND P2, PT, R3, RZ, PT ;  /* 0x000000ff0300720c */ /* 0x000fe20003f46270 */
[----:B------:R-:W-:Y:S02]  /*6790*/  IMAD.MOV.U32 R3, RZ, RZ, R8 ;  /* 0x000000ffff037224 */ /* 0x000fe400078e0008 */
[----:B-1----:R-:W-:-:S03]  /*67a0*/  IMAD.HI.U32 R7, R20, R10, RZ ;  /* 0x0000000a14077227 */ /* 0x002fc600078e00ff */
[----:B------:R-:W-:Y:S01]  /*67b0*/  @!P0 IADD3 R3, -R3, RZ, RZ ;  /* 0x000000ff03038210 */ /* 0x000fe20007ffe1ff */
[----:B------:R-:W-:Y:S01]  /*67c0*/  IMAD.MOV R4, RZ, RZ, -R4 ;  /* 0x000000ffff047224 */ /* 0x000fe200078e0a04 */
[C---:B------:R-:W-:Y:S01]  /*67d0*/  ISETP.GT.U32.AND P0, PT, R0.reuse, R5, PT ;  /* 0x000000050000720c */ /* 0x040fe20003f04070 */
[----:B------:R-:W-:Y:S02]  /*67e0*/  IMAD.MOV R7, RZ, RZ, -R7 ;  /* 0x000000ffff077224 */ /* 0x000fe400078e0a07 */
[C---:B------:R-:W-:Y:S02]  /*67f0*/  IMAD R9, R0.reuse, R4, R9 ;  /* 0x0000000400097224 */ /* 0x040fe400078e0209 */
[----:B------:R-:W-:Y:S02]  /*6800*/  IMAD.MOV.U32 R13, RZ, RZ, R2 ;  /* 0x000000ffff0d7224 */ /* 0x000fe400078e0002 */
[C---:B------:R-:W-:Y:S02]  /*6810*/  IMAD R10, R0.reuse, R7, R10 ;  /* 0x00000007000a7224 */ /* 0x040fe400078e020a */
[----:B------:R-:W-:Y:S01]  /*6820*/  @!P6 IMAD.MOV R13, RZ, RZ, -R13 ;  /* 0x000000ffff0de224 */ /* 0x000fe200078e0a0d */
[----:B------:R-:W-:-:S03]  /*6830*/  ISETP.GT.U32.AND P6, PT, R0, R9, PT ;  /* 0x000000090000720c */ /* 0x000fc60003fc4070 */
[----:B------:R-:W-:Y:S01]  /*6840*/  @!P0 IMAD.IADD R5, R5, 0x1, -R0 ;  /* 0x0000000105058824 */ /* 0x000fe200078e0a00 */
[----:B------:R-:W-:Y:S01]  /*6850*/  ISETP.GT.U32.AND P0, PT, R0, R10, PT ;  /* 0x0000000a0000720c */ /* 0x000fe20003f04070 */
[----:B------:R0:W-:Y:S01]  /*6860*/  STL [R1+0x2bc], R3 ;  /* 0x0002bc0301007387 */ /* 0x0001e20000100800 */
[----:B------:R-:W-:-:S03]  /*6870*/  ISETP.GE.AND P4, PT, R21, RZ, PT ;  /* 0x000000ff1500720c */ /* 0x000fc60003f86270 */
[----:B------:R-:W3:Y:S04]  /*6880*/  LDL.LU R21, [R1+0x4a4] ;  /* 0x0004a40001157983 */ /* 0x000ee80000300800 */
[--C-:B------:R-:W-:Y:S01]  /*6890*/  @!P6 IMAD.IADD R9, R9, 0x1, -R0.reuse ;  /* 0x000000010909e824 */ /* 0x100fe200078e0a00 */
[----:B0-----:R-:W4:Y:S03]  /*68a0*/  LDL.LU R3, [R1+0x4a8] ;  /* 0x0004a80001037983 */ /* 0x001f260000300800 */
[----:B------:R-:W-:Y:S01]  /*68b0*/  @!P0 IMAD.IADD R10, R10, 0x1, -R0 ;  /* 0x000000010a0a8824 */ /* 0x000fe200078e0a00 */
[----:B------:R-:W-:Y:S02]  /*68c0*/  ISETP.GT.U32.AND P0, PT, R0, R9, PT ;  /* 0x000000090000720c */ /* 0x000fe40003f04070 */
[----:B------:R-:W-:-:S05]  /*68d0*/  MOV R14, R5 ;  /* 0x00000005000e7202 */ /* 0x000fca0000000f00 */
[----:B------:R-:W-:-:S06]  /*68e0*/  @!P3 IMAD.MOV R14, RZ, RZ, -R14 ;  /* 0x000000ffff0eb224 */ /* 0x000fcc00078e0a0e */
[----:B------:R-:W-:Y:S01]  /*68f0*/  @!P0 IMAD.IADD R9, R9, 0x1, -R0 ;  /* 0x0000000109098824 */ /* 0x000fe200078e0a00 */
[----:B------:R-:W-:-:S13]  /*6900*/  ISETP.GT.U32.AND P3, PT, R0, R10, PT ;  /* 0x0000000a0000720c */ /* 0x000fda0003f64070 */
[----:B------:R-:W-:-:S04]  /*6910*/  @!P3 IMAD.IADD R10, R10, 0x1, -R0 ;  /* 0x000000010a0ab824 */ /* 0x000fc800078e0a00 */
[----:B------:R-:W-:Y:S01]  /*6920*/  @!P2 IMAD.MOV R10, RZ, RZ, -R10 ;  /* 0x000000ffff0aa224 */ /* 0x000fe200078e0a0a */
[----:B------:R-:W-:-:S05]  /*6930*/  IABS R11, R15 ;  /* 0x0000000f000b7213 */ /* 0x000fca0000000000 */
[----:B------:R-:W-:Y:S01]  /*6940*/  IMAD.HI.U32 R2, R20, R11, RZ ;  /* 0x0000000b14027227 */ /* 0x000fe200078e00ff */
[----:B------:R-:W-:-:S03]  /*6950*/  IABS R4, R17 ;  /* 0x0000001100047213 */ /* 0x000fc60000000000 */
[----:B------:R-:W-:Y:S01]  /*6960*/  IMAD.MOV R2, RZ, RZ, -R2 ;  /* 0x000000ffff027224 */ /* 0x000fe200078e0a02 */
[----:B------:R-:W-:Y:S01]  /*6970*/  IABS R7, R29 ;  /* 0x0000001d00077213 */ /* 0x000fe20000000000 */
[----:B------:R0:W-:Y:S01]  /*6980*/  STL [R1+0x28a8], R29 ;  /* 0x0028a81d01007387 */ /* 0x0001e20000100800 */
[----:B------:R-:W-:-:S04]  /*6990*/  IMAD.HI.U32 R12, R20, R4, RZ ;  /* 0x00000004140c7227 */ /* 0x000fc800078e00ff */
[----:B------:R-:W-:Y:S01]  /*69a0*/  IMAD R2, R0, R2, R11 ;  /* 0x0000000200027224 */ /* 0x000fe200078e020b */
[----:B------:R1:W-:Y:S01]  /*69b0*/  STL [R1+0x2b8], R13 ;  /* 0x0002b80d01007387 */ /* 0x0003e20000100800 */
[----:B0-----:R-:W-:Y:S02]  /*69c0*/  IMAD.MOV.U32 R29, RZ, RZ, R9 ;  /* 0x000000ffff1d7224 */ /* 0x001fe400078e0009 */
[----:B------:R-:W-:Y:S02]  /*69d0*/  IMAD.MOV R12, RZ, RZ, -R12 ;  /* 0x000000ffff0c7224 */ /* 0x000fe400078e0a0c */
[----:B------:R-:W-:Y:S01]  /*69e0*/  @!P4 IMAD.MOV R29, RZ, RZ, -R29 ;  /* 0x000000ffff1dc224 */ /* 0x000fe200078e0a1d */
[----:B------:R-:W-:Y:S01]  /*69f0*/  ISETP.GE.AND P1, PT, R15, RZ, PT ;  /* 0x000000ff0f00720c */ /* 0x000fe20003f26270 */
[----:B-1----:R-:W-:Y:S01]  /*6a00*/  IMAD.HI.U32 R13, R20, R7, RZ ;  /* 0x00000007140d7227 */ /* 0x002fe200078e00ff */
[----:B------:R-:W-:Y:S01]  /*6a10*/  ISETP.GE.AND P5, PT, R17, RZ, PT ;  /* 0x000000ff1100720c */ /* 0x000fe20003fa6270 */
[----:B------:R-:W-:Y:S01]  /*6a20*/  STL [R1+0x2b4], R14 ;  /* 0x0002b40e01007387 */ /* 0x000fe20000100800 */
[----:B------:R-:W-:Y:S01]  /*6a30*/  ISETP.GT.U32.AND P6, PT, R0, R2, PT ;  /* 0x000000020000720c */ /* 0x000fe20003fc4070 */
[----:B------:R-:W-:-:S02]  /*6a40*/  IMAD.MOV.U32 R17, RZ, RZ, R18 ;  /* 0x000000ffff117224 */ /* 0x000fc400078e0012 */
[----:B------:R-:W3:Y:S01]  /*6a50*/  LDL.LU R15, [R1+0x4ac] ;  /* 0x0004ac00010f7983 */ /* 0x000ee20000300800 */
[C---:B------:R-:W-:Y:S02]  /*6a60*/  IMAD R4, R0.reuse, R12, R4 ;  /* 0x0000000c00047224 */ /* 0x040fe400078e0204 */
[----:B------:R-:W-:Y:S01]  /*6a70*/  IMAD.MOV R13, RZ, RZ, -R13 ;  /* 0x000000ffff0d7224 */ /* 0x000fe200078e0a0d */
[----:B------:R-:W3:Y:S04]  /*6a80*/  LDL.LU R18, [R1+0x4b0] ;  /* 0x0004b00001127983 */ /* 0x000ee80000300800 */
[----:B------:R0:W-:Y:S01]  /*6a90*/  STL [R1+0x2b0], R29 ;  /* 0x0002b01d01007387 */ /* 0x0001e20000100800 */
[----:B------:R-:W-:-:S03]  /*6aa0*/  IMAD R7, R0, R13, R7 ;  /* 0x0000000d00077224 */ /* 0x000fc600078e0207 */
[----:B0-----:R-:W3:Y:S02]  /*6ab0*/  LDL.LU R29, [R1+0x28a8] ;  /* 0x0028a800011d7983 */ /* 0x001ee40000300800 */
[----:B------:R-:W-:Y:S01]  /*6ac0*/  ISETP.GT.U32.AND P4, PT, R0, R7, PT ;  /* 0x000000070000720c */ /* 0x000fe20003f84070 */
[----:B------:R-:W-:Y:S01]  /*6ad0*/  @!P6 IMAD.IADD R2, R2, 0x1, -R0 ;  /* 0x000000010202e824 */ /* 0x000fe200078e0a00 */
[----:B--2---:R-:W-:-:S05]  /*6ae0*/  IABS R6, R19 ;  /* 0x0000001300067213 */ /* 0x004fca0000000000 */
[----:B------:R-:W-:-:S04]  /*6af0*/  IMAD.HI.U32 R12, R20, R6, RZ ;  /* 0x00000006140c7227 */ /* 0x000fc800078e00ff */
[----:B------:R-:W-:-:S04]  /*6b00*/  IMAD.MOV R12, RZ, RZ, -R12 ;  /* 0x000000ffff0c7224 */ /* 0x000fc800078e0a0c */
[C---:B------:R-:W-:Y:S01]  /*6b10*/  IMAD R6, R0.reuse, R12, R6 ;  /* 0x0000000c00067224 */ /* 0x040fe200078e0206 */
[----:B------:R-:W-:-:S04]  /*6b20*/  ISETP.GT.U32.AND P6, PT, R0, R2, PT ;  /* 0x000000020000720c */ /* 0x000fc80003fc4070 */
[----:B------:R-:W-:Y:S02]  /*6b30*/  ISETP.GT.U32.AND P3, PT, R0, R6, PT ;  /* 0x000000060000720c */ /* 0x000fe40003f64070 */
[----:B------:R-:W-:Y:S01]  /*6b40*/  IABS R12, R28 ;  /* 0x0000001c000c7213 */ /* 0x000fe20000000000 */
[----:B------:R-:W-:-:S04]  /*6b50*/  @!P4 IMAD.IADD R7, R7, 0x1, -R0 ;  /* 0x000000010707c824 */ /* 0x000fc800078e0a00 */
[----:B------:R-:W-:-:S04]  /*6b60*/  IMAD.HI.U32 R9, R20, R12, RZ ;  /* 0x0000000c14097227 */ /* 0x000fc800078e00ff */
[----:B------:R-:W-:Y:S02]  /*6b70*/  IMAD.MOV R9, RZ, RZ, -R9 ;  /* 0x000000ffff097224 */ /* 0x000fe400078e0a09 */
[--C-:B------:R-:W-:Y:S01]  /*6b80*/  @!P3 IMAD.IADD R6, R6, 0x1, -R0.reuse ;  /* 0x000000010606b824 */ /* 0x100fe200078e0a00 */
[----:B------:R-:W-:Y:S01]  /*6b90*/  ISETP.GT.U32.AND P3, PT, R0, R7, PT ;  /* 0x000000070000720c */ /* 0x000fe20003f64070 */
[----:B------:R-:W-:Y:S02]  /*6ba0*/  @!P6 IMAD.IADD R2, R2, 0x1, -R0 ;  /* 0x000000010202e824 */ /* 0x000fe400078e0a00 */
[----:B------:R-:W-:Y:S02]  /*6bb0*/  IMAD R9, R0, R9, R12 ;  /* 0x0000000900097224 */ /* 0x000fe400078e020c */
[----:B------:R-:W-:-:S04]  /*6bc0*/  IMAD.MOV.U32 R12, RZ, RZ, R2 ;  /* 0x000000ffff0c7224 */ /* 0x000fc800078e0002 */
[----:B------:R-:W-:Y:S01]  /*6bd0*/  @!P1 IMAD.MOV R12, RZ, RZ, -R12 ;  /* 0x000000ffff0c9224 */ /* 0x000fe200078e0a0c */
[----:B------:R3:W-:Y:S03]  /*6be0*/  STL [R1+0x2ac], R10 ;  /* 0x0002ac0a01007387 */ /* 0x0007e60000100800 */
[----:B------:R-:W-:Y:S01]  /*6bf0*/  @!P3 IMAD.IADD R7, R7, 0x1, -R0 ;  /* 0x000000010707b824 */ /* 0x000fe200078e0a00 */
[----:B------:R0:W-:Y:S01]  /*6c00*/  STL [R1+0x2a8], R12 ;  /* 0x0002a80c01007387 */ /* 0x0001e20000100800 */
[----:B------:R-:W-:-:S03]  /*6c10*/  ISETP.GE.AND P3, PT, R19, RZ, PT ;  /* 0x000000ff1300720c */ /* 0x000fc60003f66270 */
[----:B------:R-:W2:Y:S01]  /*6c20*/  LDL.LU R19, [R1+0x4b4] ;  /* 0x0004b40001137983 */ /* 0x000ea20000300800 */
[----:B------:R-:W-:-:S05]  /*6c30*/  IABS R8, R16 ;  /* 0x0000001000087213 */ /* 0x000fca0000000000 */
[----:B------:R-:W-:-:S04]  /*6c40*/  IMAD.HI.U32 R11, R20, R8, RZ ;  /* 0x00000008140b7227 */ /* 0x000fc800078e00ff */
[----:B------:R-:W-:-:S04]  /*6c50*/  IMAD.MOV R11, RZ, RZ, -R11 ;  /* 0x000000ffff0b7224 */ /* 0x000fc800078e0a0b */
[----:B------:R-:W-:-:S05]  /*6c60*/  IMAD R8, R0, R11, R8 ;  /* 0x0000000b00087224 */ /* 0x000fca00078e0208 */
[C---:B------:R-:W-:Y:S02]  /*6c70*/  ISETP.GT.U32.AND P6, PT, R0.reuse, R8, PT ;  /* 0x000000080000720c */ /* 0x040fe40003fc4070 */
[----:B------:R-:W-:-:S11]  /*6c80*/  ISETP.GT.U32.AND P0, PT, R0, R4, PT ;  /* 0x000000040000720c */ /* 0x000fd60003f04070 */
[--C-:B------:R-:W-:Y:S01]  /*6c90*/  @!P6 IMAD.IADD R8, R8, 0x1, -R0.reuse ;  /* 0x000000010808e824 */ /* 0x100fe200078e0a00 */
[----:B------:R-:W-:Y:S01]  /*6ca0*/  ISETP.GT.U32.AND P6, PT, R0, R6, PT ;  /* 0x000000060000720c */ /* 0x000fe20003fc4070 */
[----:B------:R-:W-:-:S03]  /*6cb0*/  @!P0 IMAD.IADD R4, R4, 0x1, -R0 ;  /* 0x0000000104048824 */ /* 0x000fc600078e0a00 */
[C---:B------:R-:W-:Y:S02]  /*6cc0*/  ISETP.GT.U32.AND P2, PT, R0.reuse, R8, PT ;  /* 0x000000080000720c */ /* 0x040fe40003f44070 */
[----:B------:R-:W-:-:S07]  /*6cd0*/  ISETP.GT.U32.AND P4, PT, R0, R4, PT ;  /* 0x000000040000720c */ /* 0x000fce0003f84070 */
[----:B------:R-:W-:Y:S01]  /*6ce0*/  @!P6 IMAD.IADD R6, R6, 0x1, -R0 ;  /* 0x000000010606e824 */ /* 0x000fe200078e0a00 */
[----:B----4-:R-:W-:-:S05]  /*6cf0*/  IABS R5, R3 ;  /* 0x0000000300057213 */ /* 0x010fca0000000000 */
[----:B------:R-:W-:-:S05]  /*6d00*/  IMAD.HI.U32 R13, R20, R5, RZ ;  /* 0x00000005140d7227 */ /* 0x000fca00078e00ff */
[----:B------:R-:W-:-:S05]  /*6d10*/  IADD3 R13, -R13, RZ, RZ ;  /* 0x000000ff0d0d7210 */ /* 0x000fca0007ffe1ff */
[----:B------:R-:W-:-:S05]  /*6d20*/  IMAD R5, R0, R13, R5 ;  /* 0x0000000d00057224 */ /* 0x000fca00078e0205 */
[----:B------:R-:W-:Y:S01]  /*6d30*/  ISETP.GT.U32.AND P6, PT, R0, R5, PT ;  /* 0x000000050000720c */ /* 0x000fe20003fc4070 */
[----:B------:R-:W-:Y:S01]  /*6d40*/  @!P4 IMAD.IADD R4, R4, 0x1, -R0 ;  /* 0x000000010404c824 */ /* 0x000fe200078e0a00 */
[----:B------:R-:W-:Y:S02]  /*6d50*/  @!P2 IADD3 R8, R8, -R0, RZ ;  /* 0x800000000808a210 */ /* 0x000fe40007ffe0ff */
[----:B------:R-:W-:Y:S01]  /*6d60*/  ISETP.GE.AND P2, PT, R16, RZ, PT ;  /* 0x000000ff1000720c */ /* 0x000fe20003f46270 */
[----:B------:R-:W-:Y:S01]  /*6d70*/  @!P5 IMAD.MOV R4, RZ, RZ, -R4 ;  /* 0x000000ffff04d224 */ /* 0x000fe200078e0a04 */
[----:B------:R-:W4:Y:S07]  /*6d80*/  LDL.LU R16, [R1+0x4b8] ;  /* 0x0004b80001107983 */ /* 0x000f2e0000300800 */
[----:B------:R-:W-:Y:S01]  /*6d90*/  @!P6 IMAD.IADD R5, R5, 0x1, -R0 ;  /* 0x000000010505e824 */ /* 0x000fe200078e0a00 */
[----:B------:R-:W-:Y:S04]  /*6da0*/  STL [R1+0x2a4], R4 ;  /* 0x0002a40401007387 */ /* 0x000fe80000100800 */
[----:B------:R-:W-:Y:S01]  /*6db0*/  ISETP.GT.U32.AND P6, PT, R0, R5, PT ;  /* 0x000000050000720c */ /* 0x000fe20003fc4070 */
[----:B------:R-:W-:-:S12]  /*6dc0*/  @!P3 IMAD.MOV R6, RZ, RZ, -R6 ;  /* 0x000000ffff06b224 */ /* 0x000fd800078e0a06 */
[----:B------:R-:W-:Y:S01]  /*6dd0*/  @!P6 IMAD.IADD R5, R5, 0x1, -R0 ;  /* 0x000000010505e824 */ /* 0x000fe200078e0a00 */
[----:B---3--:R-:W-:Y:S02]  /*6de0*/  IABS R10, R15 ;  /* 0x0000000f000a7213 */ /* 0x008fe40000000000 */
[----:B------:R-:W-:-:S03]  /*6df0*/  ISETP.GE.AND P0, PT, R29, RZ, PT ;  /* 0x000000ff1d00720c */ /* 0x000fc60003f06270 */
[----:B0-----:R-:W-:-:S04]  /*6e00*/  IMAD.HI.U32 R12, R20, R10, RZ ;  /* 0x0000000a140c7227 */ /* 0x001fc800078e00ff */
[----:B------:R-:W-:-:S06]  /*6e10*/  IMAD.MOV R12, RZ, RZ, -R12 ;  /* 0x000000ffff0c7224 */ /* 0x000fcc00078e0a0c */
[----:B------:R-:W-:-:S05]  /*6e20*/  @!P0 IMAD.MOV R7, RZ, RZ, -R7 ;  /* 0x000000ffff078224 */ /* 0x000fca00078e0a07 */
[----:B------:R0:W-:Y:S01]  /*6e30*/  STL [R1+0x2a0], R7 ;  /* 0x0002a00701007387 */ /* 0x0001e20000100800 */
[----:B------:R-:W-:Y:S02]  /*6e40*/  IMAD R10, R0, R12, R10 ;  /* 0x0000000c000a7224 */ /* 0x000fe400078e020a */
[----:B0-----:R-:W-:-:S04]  /*6e50*/  IMAD.MOV.U32 R7, RZ, RZ, R8 ;  /* 0x000000ffff077224 */ /* 0x001fc800078e0008 */
[----:B------:R-:W-:Y:S01]  /*6e60*/  @!P2 IMAD.MOV R7, RZ, RZ, -R7 ;  /* 0x000000ffff07a224 */ /* 0x000fe200078e0a07 */
[----:B------:R-:W-:Y:S01]  /*6e70*/  ISETP.GT.U32.AND P3, PT, R0, R10, PT ;  /* 0x0000000a0000720c */ /* 0x000fe20003f64070 */
[----:B------:R-:W-:Y:S01]  /*6e80*/  STL [R1+0x29c], R6 ;  /* 0x00029c0601007387 */ /* 0x000fe20000100800 */
[----:B------:R-:W-:Y:S02]  /*6e90*/  IABS R2, R18 ;  /* 0x0000001200027213 */ /* 0x000fe40000000000 */
[----:B------:R-:W-:Y:S01]  /*6ea0*/  ISETP.GE.AND P6, PT, R18, RZ, PT ;  /* 0x000000ff1200720c */ /* 0x000fe20003fc6270 */
[----:B------:R-:W-:Y:S04]  /*6eb0*/  STL [R1+0x298], R7 ;  /* 0x0002980701007387 */ /* 0x000fe80000100800 */
[----:B------:R-:W3:Y:S04]  /*6ec0*/  LDL.LU R18, [R1+0x4c0] ;  /* 0x0004c00001127983 */ /* 0x000ee80000300800 */
[----:B------:R-:W-:Y:S01]  /*6ed0*/  @!P3 IMAD.IADD R10, R10, 0x1, -R0 ;  /* 0x000000010a0ab824 */ /* 0x000fe200078e0a00 */
[----:B--2---:R-:W-:-:S02]  /*6ee0*/  IABS R4, R19 ;  /* 0x0000001300047213 */ /* 0x004fc40000000000 */
[----:B------:R-:W-:Y:S02]  /*6ef0*/  ISETP.GE.AND P3, PT, R19, RZ, PT ;  /* 0x000000ff1300720c */ /* 0x000fe40003f66270 */
[----:B------:R-:W2:Y:S01]  /*6f00*/  LDL.LU R19, [R1+0x4c4] ;  /* 0x0004c40001137983 */ /* 0x000ea20000300800 */
[----:B------:R-:W-:Y:S02]  /*6f10*/  ISETP.GT.U32.AND P1, PT, R0, R9, PT ;  /* 0x000000090000720c */ /* 0x000fe40003f24070 */
[----:B------:R-:W-:-:S05]  /*6f20*/  IABS R11, R21 ;  /* 0x00000015000b7213 */ /* 0x000fca0000000000 */
[----:B------:R-:W-:-:S04]  /*6f30*/  IMAD.HI.U32 R14, R20, R11, RZ ;  /* 0x0000000b140e7227 */ /* 0x000fc800078e00ff */
[----:B------:R-:W-:Y:S02]  /*6f40*/  IMAD.MOV R14, RZ, RZ, -R14 ;  /* 0x000000ffff0e7224 */ /* 0x000fe400078e0a0e */
[----:B------:R-:W-:Y:S02]  /*6f50*/  @!P1 IMAD.IADD R9, R9, 0x1, -R0 ;  /* 0x0000000109099824 */ /* 0x000fe400078e0a00 */
[----:B------:R-:W-:Y:S02]  /*6f60*/  IMAD R11, R0, R14, R11 ;  /* 0x0000000e000b7224 */ /* 0x000fe400078e020b */
[----:B------:R-:W-:Y:S01]  /*6f70*/  IMAD.HI.U32 R13, R20, R2, RZ ;  /* 0x00000002140d7227 */ /* 0x000fe200078e00ff */
[C---:B------:R-:W-:Y:S02]  /*6f80*/  ISETP.GT.U32.AND P5, PT, R0.reuse, R9, PT ;  /* 0x000000090000720c */ /* 0x040fe40003fa4070 */
[----:B------:R-:W-:Y:S01]  /*6f90*/  ISETP.GT.U32.AND P4, PT, R0, R11, PT ;  /* 0x0000000b0000720c */ /* 0x000fe20003f84070 */
[----:B------:R-:W-:-:S04]  /*6fa0*/  IMAD.MOV R13, RZ, RZ, -R13 ;  /* 0x000000ffff0d7224 */ /* 0x000fc800078e0a0d */
[----:B------:R-:W-:Y:S01]  /*6fb0*/  IMAD R2, R0, R13, R2 ;  /* 0x0000000d00027224 */ /* 0x000fe200078e0202 */
[----:B------:R-:W-:-:S05]  /*6fc0*/  ISETP.GE.AND P1, PT, R28, RZ, PT ;  /* 0x000000ff1c00720c */ /* 0x000fca0003f26270 */
[----:B------:R-:W-:Y:S02]  /*6fd0*/  @!P5 IADD3 R9, R9, -R0, RZ ;  /* 0x800000000909d210 */ /* 0x000fe40007ffe0ff */
[----:B------:R-:W-:Y:S01]  /*6fe0*/  ISETP.GT.U32.AND P5, PT, R0, R2, PT ;  /* 0x000000020000720c */ /* 0x000fe20003fa4070 */
[----:B------:R-:W-:Y:S01]  /*6ff0*/  @!P4 IMAD.IADD R11, R11, 0x1, -R0 ;  /* 0x000000010b0bc824 */ /* 0x000fe200078e0a00 */
[----:B------:R-:W-:-:S04]  /*7000*/  ISETP.GE.AND P2, PT, R3, RZ, PT ;  /* 0x000000ff0300720c */ /* 0x000fc80003f46270 */
[----:B------:R-:W-:Y:S01]  /*7010*/  ISETP.GT.U32.AND P0, PT, R0, R11, PT ;  /* 0x0000000b0000720c */ /* 0x000fe20003f04070 */
[----:B------:R-:W-:Y:S01]  /*7020*/  IMAD.MOV.U32 R3, RZ, RZ, R9 ;  /* 0x000000ffff037224 */ /* 0x000fe200078e0009 */
[----:B------:R-:W-:Y:S02]  /*7030*/  ISETP.GE.AND P4, PT, R21, RZ, PT ;  /* 0x000000ff1500720c */ /* 0x000fe40003f86270 */
[----:B------:R-:W2:Y:S01]  /*7040*/  LDL.LU R21, [R1+0x4c8] ;  /* 0x0004c80001157983 */ /* 0x000ea20000300800 */
[----:B------:R-:W-:Y:S02]  /*7050*/  @!P1 IMAD.MOV R3, RZ, RZ, -R3 ;  /* 0x000000ffff039224 */ /* 0x000fe400078e0a03 */
[--C-:B------:R-:W-:Y:S01]  /*7060*/  @!P5 IMAD.IADD R2, R2, 0x1, -R0.reuse ;  /* 0x000000010202d824 */ /* 0x100fe200078e0a00 */
[----:B------:R-:W-:Y:S02]  /*7070*/  ISETP.GT.U32.AND P5, PT, R0, R10, PT ;  /* 0x0000000a0000720c */ /* 0x000fe40003fa4070 */
[----:B------:R0:W-:Y:S03]  /*7080*/  STL [R1+0x294], R3 ;  /* 0x0002940301007387 */ /* 0x0001e60000100800 */
[----:B------:R-:W-:Y:S01]  /*7090*/  @!P0 IMAD.IADD R11, R11, 0x1, -R0 ;  /* 0x000000010b0b8824 */ /* 0x000fe200078e0a00 */
[----:B------:R-:W-:-:S02]  /*70a0*/  ISETP.GE.AND P0, PT, R15, RZ, PT ;  /* 0x000000ff0f00720c */ /* 0x000fc40003f06270 */
[----:B------:R-:W-:Y:S01]  /*70b0*/  @!P2 IADD3 R5, -R5, RZ, RZ ;  /* 0x000000ff0505a210 */ /* 0x000fe20007ffe1ff */
[----:B------:R-:W-:Y:S01]  /*70c0*/  @!P4 IMAD.MOV R11, RZ, RZ, -R11 ;  /* 0x000000ffff0bc224 */ /* 0x000fe200078e0a0b */
[----:B0-----:R-:W2:Y:S03]  /*70d0*/  LDL.LU R3, [R1+0x4cc] ;  /* 0x0004cc0001037983 */ /* 0x001ea60000300800 */
[----:B------:R-:W-:Y:S01]  /*70e0*/  @!P5 IMAD.IADD R10, R10, 0x1, -R0 ;  /* 0x000000010a0ad824 */ /* 0x000fe200078e0a00 */
[----:B------:R-:W2:Y:S04]  /*70f0*/  LDL.LU R15, [R1+0x4d0] ;  /* 0x0004d000010f7983 */ /* 0x000ea80000300800 */
[----:B------:R-:W-:Y:S04]  /*7100*/  STL [R1+0x290], R11 ;  /* 0x0002900b01007387 */ /* 0x000fe80000100800 */
[----:B------:R0:W-:Y:S01]  /*7110*/  STL [R1+0x28c], R5 ;  /* 0x00028c0501007387 */ /* 0x0001e20000100800 */
[----:B------:R-:W-:-:S04]  /*7120*/  IMAD.HI.U32 R6, R20, R4, RZ ;  /* 0x0000000414067227 */ /* 0x000fc800078e00ff */
[----:B0-----:R-:W-:-:S04]  /*7130*/  IMAD.MOV.U32 R5, RZ, RZ, R10 ;  /* 0x000000ffff057224 */ /* 0x001fc800078e000a */
[----:B------:R-:W-:Y:S01]  /*7140*/  @!P0 IMAD.MOV R5, RZ, RZ, -R5 ;  /* 0x000000ffff058224 */ /* 0x000fe200078e0a05 */
[----:B------:R-:W-:Y:S01]  /*7150*/  ISETP.GT.U32.AND P1, PT, R0, R2, PT ;  /* 0x000000020000720c */ /* 0x000fe20003f24070 */
[----:B------:R-:W-:-:S03]  /*7160*/  IMAD.MOV R6, RZ, RZ, -R6 ;  /* 0x000000ffff067224 */ /* 0x000fc600078e0a06 */
[----:B------:R0:W-:Y:S01]  /*7170*/  STL [R1+0x288], R5 ;  /* 0x0002880501007387 */ /* 0x0001e20000100800 */
[----:B------:R-:W-:Y:S01]  /*7180*/  IMAD R4, R0, R6, R4 ;  /* 0x0000000600047224 */ /* 0x000fe200078e0204 */
[----:B----4-:R-:W-:Y:S02]  /*7190*/  IABS R7, R16 ;  /* 0x0000001000077213 */ /* 0x010fe40000000000 */
[----:B------:R-:W-:Y:S02]  /*71a0*/  ISETP.GE.AND P2, PT, R16, RZ, PT ;  /* 0x000000ff1000720c */ /* 0x000fe40003f46270 */
[----:B------:R-:W4:Y:S01]  /*71b0*/  LDL.LU R16, [R1+0x4d4] ;  /* 0x0004d40001107983 */ /* 0x000f220000300800 */
[----:B------:R-:W-:-:S04]  /*71c0*/  IMAD.HI.U32 R6, R20, R7, RZ ;  /* 0x0000000714067227 */ /* 0x000fc800078e00ff */
[----:B------:R-:W-:Y:S01]  /*71d0*/  IMAD.MOV R6, RZ, RZ, -R6 ;  /* 0x000000ffff067224 */ /* 0x000fe200078e0a06 */
[----:B------:R-:W-:Y:S01]  /*71e0*/  IABS R8, R17 ;  /* 0x0000001100087213 */ /* 0x000fe20000000000 */
[----:B------:R-:W-:Y:S01]  /*71f0*/  @!P1 IMAD.IADD R2, R2, 0x1, -R0 ;  /* 0x0000000102029824 */ /* 0x000fe200078e0a00 */
[C---:B------:R-:W-:Y:S01]  /*7200*/  ISETP.GT.U32.AND P4, PT, R0.reuse, R4, PT ;  /* 0x000000040000720c */ /* 0x040fe20003f84070 */
[----:B------:R-:W-:Y:S01]  /*7210*/  IMAD R7, R0, R6, R7 ;  /* 0x0000000600077224 */ /* 0x000fe200078e0207 */
[----:B------:R-:W-:Y:S02]  /*7220*/  ISETP.GE.AND P5, PT, R17, RZ, PT ;  /* 0x000000ff1100720c */ /* 0x000fe40003fa6270 */
[----:B------:R-:W4:Y:S01]  /*7230*/  LDL.LU R17, [R1+0x4d8] ;  /* 0x0004d80001117983 */ /* 0x000f220000300800 */
[----:B------:R-:W-:-:S04]  /*7240*/  IMAD.MOV.U32 R13, RZ, RZ, R2 ;  /* 0x000000ffff0d7224 */ /* 0x000fc800078e0002 */
[----:B------:R-:W-:-:S04]  /*7250*/  @!P6 IMAD.MOV R13, RZ, RZ, -R13 ;  /* 0x000000ffff0de224 */ /* 0x000fc800078e0a0d */
[----:B------:R-:W-:Y:S01]  /*7260*/  @!P4 IMAD.IADD R4, R4, 0x1, -R0 ;  /* 0x000000010404c824 */ /* 0x000fe200078e0a00 */
[----:B---3--:R-:W-:Y:S02]  /*7270*/  ISETP.GE.AND P1, PT, R18, RZ, PT ;  /* 0x000000ff1200720c */ /* 0x008fe40003f26270 */
[----:B------:R-:W-:Y:S02]  /*7280*/  IABS R6, R18 ;  /* 0x0000001200067213 */ /* 0x000fe40000000000 */
[----:B------:R-:W3:Y:S04]  /*7290*/  LDL.LU R18, [R1+0x4dc] ;  /* 0x0004dc0001127983 */ /* 0x000ee80000300800 */
[----:B------:R1:W-:Y:S01]  /*72a0*/  STL [R1+0x284], R13 ;  /* 0x0002840d01007387 */ /* 0x0003e20000100800 */
[----:B--2---:R-:W-:-:S02]  /*72b0*/  ISETP.GE.AND P4, PT, R19, RZ, PT ;  /* 0x000000ff1300720c */ /* 0x004fc40003f86270 */
[----:B0-----:R-:W-:Y:S02]  /*72c0*/  IABS R5, R19 ;  /* 0x0000001300057213 */ /* 0x001fe40000000000 */
[----:B------:R-:W2:Y:S01]  /*72d0*/  LDL.LU R19, [R1+0x4e0] ;  /* 0x0004e00001137983 */ /* 0x000ea20000300800 */
[----:B------:R-:W-:Y:S01]  /*72e0*/  ISETP.GT.U32.AND P0, PT, R0, R4, PT ;  /* 0x000000040000720c */ /* 0x000fe20003f04070 */
[----:B------:R-:W-:-:S04]  /*72f0*/  IMAD.HI.U32 R9, R20, R8, RZ ;  /* 0x0000000814097227 */ /* 0x000fc800078e00ff */
[----:B------:R-:W-:Y:S01]  /*7300*/  IMAD.MOV R9, RZ, RZ, -R9 ;  /* 0x000000ffff097224 */ /* 0x000fe200078e0a09 */
[----:B------:R-:W-:-:S03]  /*7310*/  ISETP.GT.U32.AND P6, PT, R0, R7, PT ;  /* 0x000000070000720c */ /* 0x000fc60003fc4070 */
[----:B------:R-:W-:-:S04]  /*7320*/  IMAD R8, R0, R9, R8 ;  /* 0x0000000900087224 */ /* 0x000fc800078e0208 */
[----:B------:R-:W-:Y:S01]  /*7330*/  @!P0 IMAD.IADD R4, R4, 0x1, -R0 ;  /* 0x0000000104048824 */ /* 0x000fe200078e0a00 */
[----:B------:R-:W-:Y:S01]  /*7340*/  ISETP.GT.U32.AND P0, PT, R0, R8, PT ;  /* 0x000000080000720c */ /* 0x000fe20003f04070 */
[----:B------:R-:W-:-:S04]  /*7350*/  IMAD.HI.U32 R12, R20, R6, RZ ;  /* 0x00000006140c7227 */ /* 0x000fc800078e00ff */
[----:B------:R-:W-:Y:S01]  /*7360*/  @!P6 IADD3 R7, R7, -R0, RZ ;  /* 0x800000000707e210 */ /* 0x000fe20007ffe0ff */
[----:B------:R-:W-:-:S04]  /*7370*/  IMAD.MOV R12, RZ, RZ, -R12 ;  /* 0x000000ffff0c7224 */ /* 0x000fc800078e0a0c */
[----:B------:R-:W-:-:S03]  /*7380*/  IMAD R6, R0, R12, R6 ;  /* 0x0000000c00067224 */ /* 0x000fc600078e0206 */
[----:B------:R-:W-:Y:S01]  /*7390*/  @!P0 IMAD.IADD R8, R8, 0x1, -R0 ;  /* 0x0000000108088824 */ /* 0x000fe200078e0a00 */
[C---:B------:R-:W-:Y:S02]  /*73a0*/  ISETP.GT.U32.AND P0, PT, R0.reuse, R7, PT ;  /* 0x000000070000720c */ /* 0x040fe40003f04070 */
[----:B------:R-:W-:Y:S01]  /*73b0*/  ISETP.GT.U32.AND P6, PT, R0, R6, PT ;  /* 0x000000060000720c */ /* 0x000fe20003fc4070 */
[----:B------:R-:W-:Y:S01]  /*73c0*/  IMAD.MOV.U32 R14, RZ, RZ, R4 ;  /* 0x000000ffff0e7224 */ /* 0x000fe200078e0004 */
[----:B------:R-:W-:-:S03]  /*73d0*/  IABS R10, R21 ;  /* 0x00000015000a7213 */ /* 0x000fc60000000000 */
[----:B------:R-:W-:Y:S01]  /*73e0*/  @!P3 IMAD.MOV R14, RZ, RZ, -R14 ;  /* 0x000000ffff0eb224 */ /* 0x000fe200078e0a0e */
[----:B------:R-:W-:-:S05]  /*73f0*/  ISETP.GT.U32.AND P3, PT, R0, R8, PT ;  /* 0x000000080000720c */ /* 0x000fca0003f64070 */
[----:B------:R-:W-:Y:S02]  /*7400*/  @!P0 IMAD.IADD R7, R7, 0x1, -R0 ;  /* 0x0000000107078824 */ /* 0x000fe400078e0a00 */
[----:B-1----:R-:W-:-:S04]  /*7410*/  IMAD.HI.U32 R13, R20, R10, RZ ;  /* 0x0000000a140d7227 */ /* 0x002fc800078e00ff */
[----:B------:R-:W-:Y:S01]  /*7420*/  IMAD.MOV R13, RZ, RZ, -R13 ;  /* 0x000000ffff0d7224 */ /* 0x000fe200078e0a0d */
[----:B------:R-:W-:Y:S01]  /*7430*/  IABS R9, R3 ;  /* 0x0000000300097213 */ /* 0x000fe20000000000 */
[----:B------:R-:W-:Y:S01]  /*7440*/  IMAD.HI.U32 R11, R20, R5, RZ ;  /* 0x00000005140b7227 */ /* 0x000fe200078e00ff */
[----:B------:R-:W-:-:S03]  /*7450*/  MOV R28, R7 ;  /* 0x00000007001c7202 */ /* 0x000fc60000000f00 */
[----:B------:R-:W-:Y:S01]  /*7460*/  IMAD.HI.U32 R12, R20, R9, RZ ;  /* 0x00000009140c7227 */ /* 0x000fe200078e00ff */
[----:B------:R-:W-:-:S03]  /*7470*/  IABS R2, R15 ;  /* 0x0000000f00027213 */ /* 0x000fc60000000000 */
[----:B------:R-:W-:Y:S02]  /*7480*/  IMAD.MOV R12, RZ, RZ, -R12 ;  /* 0x000000ffff0c7224 */ /* 0x000fe400078e0a0c */
[----:B------:R-:W-:Y:S02]  /*7490*/  IMAD R10, R0, R13, R10 ;  /* 0x0000000d000a7224 */ /* 0x000fe400078e020a */
[----:B------:R-:W-:Y:S02]  /*74a0*/  @!P6 IMAD.IADD R6, R6, 0x1, -R0 ;  /* 0x000000010606e824 */ /* 0x000fe400078e0a00 */
[----:B------:R-:W-:Y:S02]  /*74b0*/  IMAD.MOV R11, RZ, RZ, -R11 ;  /* 0x000000ffff0b7224 */ /* 0x000fe400078e0a0b */
[C---:B------:R-:W-:Y:S01]  /*74c0*/  IMAD R9, R0.reuse, R12, R9 ;  /* 0x0000000c00097224 */ /* 0x040fe200078e0209 */
[C---:B------:R-:W-:Y:S01]  /*74d0*/  ISETP.GT.U32.AND P6, PT, R0.reuse, R6, PT ;  /* 0x000000060000720c */ /* 0x040fe20003fc4070 */
[----:B------:R-:W-:Y:S01]  /*74e0*/  @!P2 IMAD.MOV R28, RZ, RZ, -R28 ;  /* 0x000000ffff1ca224 */ /* 0x000fe200078e0a1c */
[C---:B------:R-:W-:Y:S01]  /*74f0*/  ISETP.GT.U32.AND P2, PT, R0.reuse, R10, PT ;  /* 0x0000000a0000720c */ /* 0x040fe20003f44070 */
[----:B------:R-:W-:-:S02]  /*7500*/  IMAD R5, R0, R11, R5 ;  /* 0x0000000b00057224 */ /* 0x000fc400078e0205 */
[----:B------:R-:W-:-:S04]  /*7510*/  IMAD.HI.U32 R11, R20, R2, RZ ;  /* 0x00000002140b7227 */ /* 0x000fc800078e00ff */
[----:B------:R-:W-:Y:S01]  /*7520*/  @!P3 IMAD.IADD R8, R8, 0x1, -R0 ;  /* 0x000000010808b824 */ /* 0x000fe200078e0a00 */
[C---:B------:R-:W-:Y:S01]  /*7530*/  ISETP.GT.U32.AND P3, PT, R0.reuse, R9, PT ;  /* 0x000000090000720c */ /* 0x040fe20003f64070 */
[----:B------:R-:W-:Y:S01]  /*7540*/  IMAD.MOV R11, RZ, RZ, -R11 ;  /* 0x000000ffff0b7224 */ /* 0x000fe200078e0a0b */
[C---:B------:R-:W-:Y:S01]  /*7550*/  ISETP.GT.U32.AND P0, PT, R0.reuse, R5, PT ;  /* 0x000000050000720c */ /* 0x040fe20003f04070 */
[----:B------:R0:W-:Y:S02]  /*7560*/  STL [R1+0x280], R14 ;  /* 0x0002800e01007387 */ /* 0x0001e40000100800 */
[----:B------:R-:W-:Y:S01]  /*7570*/  IMAD R2, R0, R11, R2 ;  /* 0x0000000b00027224 */ /* 0x000fe200078e0202 */
[----:B------:R-:W-:Y:S01]  /*7580*/  @!P5 IADD3 R8, -R8, RZ, RZ ;  /* 0x000000ff0808d210 */ /* 0x000fe20007ffe1ff */
[--C-:B------:R-:W-:Y:S01]  /*7590*/  @!P6 IMAD.IADD R6, R6, 0x1, -R0.reuse ;  /* 0x000000010606e824 */ /* 0x100fe200078e0a00 */
[----:B----4-:R-:W-:Y:S01]  /*75a0*/  IABS R12, R16 ;  /* 0x00000010000c7213 */ /* 0x010fe20000000000 */
[----:B------:R-:W-:Y:S01]  /*75b0*/  @!P2 IMAD.IADD R10, R10, 0x1, -R0 ;  /* 0x000000010a0aa824 */ /* 0x000fe200078e0a00 */
[----:B------:R-:W-:-:S03]  /*75c0*/  ISETP.GT.U32.AND P6, PT, R0, R2, PT ;  /* 0x000000020000720c */ /* 0x000fc60003fc4070 */
[----:B0-----:R-:W-:Y:S01]  /*75d0*/  IMAD.HI.U32 R14, R20, R12, RZ ;  /* 0x0000000c140e7227 */ /* 0x001fe200078e00ff */
[----:B------:R-:W-:Y:S03]  /*75e0*/  STL [R1+0x27c], R28 ;  /* 0x00027c1c01007387 */ /* 0x000fe60000100800 */
[----:B------:R-:W-:Y:S01]  /*75f0*/  IMAD.MOV R14, RZ, RZ, -R14 ;  /* 0x000000ffff0e7224 */ /* 0x000fe200078e0a0e */
[----:B------:R0:W-:Y:S01]  /*7600*/  STL [R1+0x278], R8 ;  /* 0x0002780801007387 */ /* 0x0001e20000100800 */
[--C-:B------:R-:W-:Y:S01]  /*7610*/  @!P3 IMAD.IADD R9, R9, 0x1, -R0.reuse ;  /* 0x000000010909b824 */ /* 0x100fe200078e0a00 */
[C---:B------:R-:W-:Y:S01]  /*7620*/  ISETP.GT.U32.AND P3, PT, R0.reuse, R10, PT ;  /* 0x0000000a0000720c */ /* 0x040fe20003f64070 */
[----:B------:R-:W-:Y:S01]  /*7630*/  @!P0 IMAD.IADD R5, R5, 0x1, -R0 ;  /* 0x0000000105058824 */ /* 0x000fe200078e0a00 */
[----:B------:R-:W-:Y:S01]  /*7640*/  IABS R11, R17 ;  /* 0x00000011000b7213 */ /* 0x000fe20000000000 */
[----:B------:R-:W-:-:S02]  /*7650*/  IMAD R12, R0, R14, R12 ;  /* 0x0000000e000c7224 */ /* 0x000fc400078e020c */
[----:B0-----:R-:W-:Y:S01]  /*7660*/  IMAD.MOV.U32 R8, RZ, RZ, R6 ;  /* 0x000000ffff087224 */ /* 0x001fe200078e0006 */
[C---:B------:R-:W-:Y:S01]  /*7670*/  ISETP.GT.U32.AND P2, PT, R0.reuse, R5, PT ;  /* 0x000000050000720c */ /* 0x040fe20003f44070 */
[----:B------:R-:W-:Y:S02]  /*7680*/  IMAD.MOV.U32 R4, RZ, RZ, R11 ;  /* 0x000000ffff047224 */ /* 0x000fe400078e000b */
[----:B------:R-:W-:Y:S01]  /*7690*/  @!P1 IMAD.MOV R8, RZ, RZ, -R8 ;  /* 0x000000ffff089224 */ /* 0x000fe200078e0a08 */
[----:B------:R-:W-:Y:S01]  /*76a0*/  ISETP.GT.U32.AND P1, PT, R0, R12, PT ;  /* 0x0000000c0000720c */ /* 0x000fe20003f24070 */
[----:B------:R-:W-:Y:S01]  /*76b0*/  @!P6 IMAD.IADD R2, R2, 0x1, -R0 ;  /* 0x000000010202e824 */ /* 0x000fe200078e0a00 */
[----:B------:R-:W-:Y:S01]  /*76c0*/  ISETP.GE.AND P0, PT, R21, RZ, PT ;  /* 0x000000ff1500720c */ /* 0x000fe20003f06270 */
[----:B------:R-:W-:Y:S01]  /*76d0*/  IMAD.HI.U32 R7, R20, R4, RZ ;  /* 0x0000000414077227 */ /* 0x000fe200078e00ff */
[----:B------:R-:W-:-:S03]  /*76e0*/  ISETP.GT.U32.AND P6, PT, R0, R9, PT ;  /* 0x000000090000720c */ /* 0x000fc60003fc4070 */
[--C-:B------:R-:W-:Y:S02]  /*76f0*/  @!P3 IMAD.IADD R10, R10, 0x1, -R0.reuse ;  /* 0x000000010a0ab824 */ /* 0x100fe400078e0a00 */
[----:B------:R-:W-:Y:S01]  /*7700*/  IMAD.MOV R7, RZ, RZ, -R7 ;  /* 0x000000ffff077224 */ /* 0x000fe200078e0a07 */
[----:B------:R-:W-:Y:S01]  /*7710*/  ISETP.GE.AND P3, PT, R3, RZ, PT ;  /* 0x000000ff0300720c */ /* 0x000fe20003f66270 */
[----:B------:R-:W-:Y:S01]  /*7720*/  @!P2 IMAD.IADD R5, R5, 0x1, -R0 ;  /* 0x000000010505a824 */ /* 0x000fe200078e0a00 */
[C---:B------:R-:W-:Y:S01]  /*7730*/  ISETP.GT.U32.AND P5, PT, R0.reuse, R2, PT ;  /* 0x000000020000720c */ /* 0x040fe20003fa4070 */
[----:B------:R-:W-:Y:S01]  /*7740*/  IMAD R4, R0, R7, R4 ;  /* 0x0000000700047224 */ /* 0x000fe200078e0204 */
[----:B------:R-:W-:Y:S01]  /*7750*/  MOV R3, R10 ;  /* 0x0000000a00037202 */ /* 0x000fe20000000f00 */
[----:B------:R-:W-:Y:S01]  /*7760*/  STL [R1+0x274], R8 ;  /* 0x0002740801007387 */ /* 0x000fe20000100800 */
[--C-:B------:R-:W-:Y:S01]  /*7770*/  @!P1 IMAD.IADD R12, R12, 0x1, -R0.reuse ;  /* 0x000000010c0c9824 */ /* 0x100fe200078e0a00 */
[----:B------:R-:W-:Y:S01]  /*7780*/  IABS R7, R23 ;  /* 0x0000001700077213 */ /* 0x000fe20000000000 */
[----:B------:R-:W-:Y:S01]  /*7790*/  @!P4 IMAD.MOV R5, RZ, RZ, -R5 ;  /* 0x000000ffff05c224 */ /* 0x000fe200078e0a05 */
[C---:B------:R-:W-:Y:S01]  /*77a0*/  ISETP.GT.U32.AND P2, PT, R0.reuse, R4, PT ;  /* 0x000000040000720c */ /* 0x040fe20003f44070 */
[--C-:B------:R-:W-:Y:S01]  /*77b0*/  @!P6 IMAD.IADD R9, R9, 0x1, -R0.reuse ;  /* 0x000000010909e824 */ /* 0x100fe200078e0a00 */
[----:B------:R-:W-:Y:S01]  /*77c0*/  ISETP.GT.U32.AND P4, PT, R0, R12, PT ;  /* 0x0000000c0000720c */ /* 0x000fe20003f84070 */
[----:B------:R-:W-:Y:S01]  /*77d0*/  @!P0 IMAD.MOV R3, RZ, RZ, -R3 ;  /* 0x000000ffff038224 */ /* 0x000fe200078e0a03 */
[----:B------:R-:W-:Y:S04]  /*77e0*/  STL [R1+0x270], R5 ;  /* 0x0002700501007387 */ /* 0x000fe80000100800 */
[----:B------:R0:W-:Y:S01]  /*77f0*/  STL [R1+0x26c], R3 ;  /* 0x00026c0301007387 */ /* 0x0001e20000100800 */
[----:B------:R-:W-:Y:S01]  /*7800*/  @!P5 IMAD.IADD R2, R2, 0x1, -R0 ;  /* 0x000000010202d824 */ /* 0x000fe200078e0a00 */
[----:B------:R-:W-:Y:S01]  /*7810*/  ISETP.GE.AND P5, PT, R15, RZ, PT ;  /* 0x000000ff0f00720c */ /* 0x000fe20003fa6270 */
[----:B0-----:R-:W-:-:S04]  /*7820*/  IMAD.MOV.U32 R3, RZ, RZ, R9 ;  /* 0x000000ffff037224 */ /* 0x001fc800078e0009 */
[----:B------:R-:W-:Y:S02]  /*7830*/  @!P3 IMAD.MOV R3, RZ, RZ, -R3 ;  /* 0x000000ffff03b224 */ /* 0x000fe400078e0a03 */
[--C-:B------:R-:W-:Y:S02]  /*7840*/  @!P2 IMAD.IADD R4, R4, 0x1, -R0.reuse ;  /* 0x000000010404a824 */ /* 0x100fe400078e0a00 */
[----:B------:R-:W-:Y:S01]  /*7850*/  @!P4 IMAD.IADD R12, R12, 0x1, -R0 ;  /* 0x000000010c0cc824 */ /* 0x000fe200078e0a00 */
[----:B------:R-:W-:Y:S02]  /*7860*/  ISETP.GE.AND P1, PT, R16, RZ, PT ;  /* 0x000000ff1000720c */ /* 0x000fe40003f26270 */
[----:B------:R-:W-:Y:S01]  /*7870*/  ISETP.GT.U32.AND P0, PT, R0, R4, PT ;  /* 0x000000040000720c */ /* 0x000fe20003f04070 */
[----:B------:R-:W-:Y:S01]  /*7880*/  @!P5 IMAD.MOV R2, RZ, RZ, -R2 ;  /* 0x000000ffff02d224 */ /* 0x000fe200078e0a02 */
[----:B------:R-:W-:Y:S01]  /*7890*/  IABS R5, R25 ;  /* 0x0000001900057213 */ /* 0x000fe20000000000 */
[----:B------:R0:W-:Y:S01]  /*78a0*/  STL [R1+0x8c], R3 ;  /* 0x00008c0301007387 */ /* 0x0001e20000100800 */
[----:B------:R-:W-:-:S03]  /*78b0*/  ISETP.GE.AND P2, PT, R17, RZ, PT ;  /* 0x000000ff1100720c */ /* 0x000fc60003f46270 */
[----:B------:R-:W-:Y:S01]  /*78c0*/  STL [R1+0x50], R2 ;  /* 0x0000500201007387 */ /* 0x000fe20000100800 */
[----:B------:R-:W-:Y:S01]  /*78d0*/  IABS R9, R24 ;  /* 0x0000001800097213 */ /* 0x000fe20000000000 */
[----:B0-----:R-:W-:-:S04]  /*78e0*/  IMAD.MOV.U32 R3, RZ, RZ, R12 ;  /* 0x000000ffff037224 */ /* 0x001fc800078e000c */
[----:B------:R-:W-:Y:S02]  /*78f0*/  @!P0 IMAD.IADD R4, R4, 0x1, -R0 ;  /* 0x0000000104048824 */ /* 0x000fe400078e0a00 */
[----:B------:R-:W-:Y:S02]  /*7900*/  @!P1 IMAD.MOV R3, RZ, RZ, -R3 ;  /* 0x000000ffff039224 */ /* 0x000fe400078e0a03 */
[----:B------:R-:W-:Y:S02]  /*7910*/  IMAD.MOV.U32 R12, RZ, RZ, R9 ;  /* 0x000000ffff0c7224 */ /* 0x000fe400078e0009 */
[----:B------:R-:W-:-:S04]  /*7920*/  IMAD.MOV.U32 R9, RZ, RZ, R4 ;  /* 0x000000ffff097224 */ /* 0x000fc800078e0004 */
[----:B------:R-:W-:Y:S01]  /*7930*/  @!P2 IMAD.MOV R9, RZ, RZ, -R9 ;  /* 0x000000ffff09a224 */ /* 0x000fe200078e0a09 */
[----:B---3--:R-:W-:-:S05]  /*7940*/  IABS R13, R18 ;  /* 0x00000012000d7213 */ /* 0x008fca0000000000 */
[----:B------:R-:W-:-:S04]  /*7950*/  IMAD.MOV.U32 R11, RZ, RZ, R13 ;  /* 0x000000ffff0b7224 */ /* 0x000fc800078e000d */
[----:B------:R-:W-:-:S04]  /*7960*/  IMAD.HI.U32 R13, R20, R11, RZ ;  /* 0x0000000b140d7227 */ /* 0x000fc800078e00ff */
[----:B------:R-:W-:-:S04]  /*7970*/  IMAD.MOV R13, RZ, RZ, -R13 ;  /* 0x000000ffff0d7224 */ /* 0x000fc800078e0a0d */
[----:B------:R-:W-:Y:S01]  /*7980*/  IMAD R11, R0, R13, R11 ;  /* 0x0000000d000b7224 */ /* 0x000fe200078e020b */
[----:B--2---:R-:W-:-:S05]  /*7990*/  IABS R6, R19 ;  /* 0x0000001300067213 */ /* 0x004fca0000000000 */
[----:B------:R-:W-:Y:S01]  /*79a0*/  IMAD.HI.U32 R8, R20, R6, RZ ;  /* 0x0000000614087227 */ /* 0x000fe200078e00ff */
[----:B------:R-:W-:-:S03]  /*79b0*/  ISETP.GT.U32.AND P6, PT, R0, R11, PT ;  /* 0x0000000b0000720c */ /* 0x000fc60003fc4070 */
[----:B------:R-:W-:Y:S02]  /*79c0*/  IMAD.MOV R13, RZ, RZ, -R8 ;  /* 0x000000ffff0d7224 */ /* 0x000fe400078e0a08 */
[----:B------:R-:W-:-:S04]  /*79d0*/  IMAD.HI.U32 R8, R20, R7, RZ ;  /* 0x0000000714087227 */ /* 0x000fc800078e00ff */
[----:B------:R-:W-:Y:S02]  /*79e0*/  IMAD R6, R0, R13, R6 ;  /* 0x0000000d00067224 */ /* 0x000fe400078e0206 */
[----:B------:R-:W-:-:S03]  /*79f0*/  IMAD.MOV R8, RZ, RZ, -R8 ;  /* 0x000000ffff087224 */ /* 0x000fc600078e0a08 */
[C---:B------:R-:W-:Y:S01]  /*7a00*/  ISETP.GT.U32.AND P3, PT, R0.reuse, R6, PT ;  /* 0x000000060000720c */ /* 0x040fe20003f64070 */
[----:B------:R-:W-:Y:S02]  /*7a10*/  IMAD R7, R0, R8, R7 ;  /* 0x0000000800077224 */ /* 0x000fe400078e0207 */
[----:B------:R-:W-:-:S03]  /*7a20*/  @!P6 IMAD.IADD R11, R11, 0x1, -R0 ;  /* 0x000000010b0be824 */ /* 0x000fc600078e0a00 */
[C---:B------:R-:W-:Y:S02]  /*7a30*/  ISETP.GT.U32.AND P4, PT, R0.reuse, R7, PT ;  /* 0x000000070000720c */ /* 0x040fe40003f84070 */
[----:B------:R-:W-:Y:S02]  /*7a40*/  ISETP.GT.U32.AND P6, PT, R0, R11, PT ;  /* 0x0000000b0000720c */ /* 0x000fe40003fc4070 */
[----:B------:R-:W-:-:S03]  /*7a50*/  ISETP.GE.AND P5, PT, R18, RZ, PT ;  /* 0x000000ff1200720c */ /* 0x000fc60003fa6270 */
[--C-:B------:R-:W-:Y:S01]  /*7a60*/  @!P3 IMAD.IADD R6, R6, 0x1, -R0.reuse ;  /* 0x000000010606b824 */ /* 0x100fe200078e0a00 */
[----:B------:R-:W-:Y:S02]  /*7a70*/  ISETP.GE.AND P3, PT, R25, RZ, PT ;  /* 0x000000ff1900720c */ /* 0x000fe40003f66270 */
[----:B------:R-:W-:Y:S01]  /*7a80*/  MOV R25, R26 ;  /* 0x0000001a00197202 */ /* 0x000fe20000000f00 */
[----:B------:R-:W-:Y:S02]  /*7a90*/  IMAD.MOV.U32 R26, RZ, RZ, R27 ;  /* 0x000000ffff1a7224 */ /* 0x000fe400078e001b */
[--C-:B------:R-:W-:Y:S01]  /*7aa0*/  @!P4 IMAD.IADD R7, R7, 0x1, -R0.reuse ;  /* 0x000000010707c824 */ /* 0x100fe200078e0a00 */
[----:B------:R-:W2:Y:S01]  /*7ab0*/  LDL.LU R27, [R1+0x4fc] ;  /* 0x0004fc00011b7983 */ /* 0x000ea20000300800 */
[----:B------:R-:W-:Y:S01]  /*7ac0*/  ISETP.GT.U32.AND P4, PT, R0, R6, PT ;  /* 0x000000060000720c */ /* 0x000fe20003f84070 */
[----:B------:R-:W-:Y:S01]  /*7ad0*/  @!P6 IMAD.IADD R11, R11, 0x1, -R0 ;  /* 0x000000010b0be824 */ /* 0x000fe200078e0a00 */
[----:B------:R-:W-:Y:S01]  /*7ae0*/  ISETP.GE.AND P6, PT, R23, RZ, PT ;  /* 0x000000ff1700720c */ /* 0x000fe20003fc6270 */
[----:B------:R-:W3:Y:S01]  /*7af0*/  LDL.LU R18, [R1+0x500] ;  /* 0x0005000001127983 */ /* 0x000ee20000300800 */
[----:B------:R-:W-:-:S03]  /*7b00*/  ISETP.GE.AND P0, PT, R19, RZ, PT ;  /* 0x000000ff1300720c */ /* 0x000fc60003f06270 */
[----:B------:R-:W4:Y:S04]  /*7b10*/  LDL.LU R23, [R1+0x504] ;  /* 0x0005040001177983 */ /* 0x000f280000300800 */
[----:B------:R0:W-:Y:S02]  /*7b20*/  STL [R1+0x38], R3 ;  /* 0x0000380301007387 */ /* 0x0001e40000100800 */
[----:B------:R-:W-:Y:S02]  /*7b30*/  @!P4 IMAD.IADD R6, R6, 0x1, -R0 ;  /* 0x000000010606c824 */ /* 0x000fe400078e0a00 */
[----:B0-----:R-:W-:-:S04]  /*7b40*/  IMAD.MOV.U32 R3, RZ, RZ, R11 ;  /* 0x000000ffff037224 */ /* 0x001fc800078e000b */
[----:B------:R-:W-:Y:S01]  /*7b50*/  @!P5 IMAD.MOV R3, RZ, RZ, -R3 ;  /* 0x000000ffff03d224 */ /* 0x000fe200078e0a03 */
[----:B------:R-:W-:Y:S04]  /*7b60*/  STL [R1+0x20], R9 ;  /* 0x0000200901007387 */ /* 0x000fe80000100800 */
[----:B------:R0:W-:Y:S01]  /*7b70*/  STL [R1+0x14], R3 ;  /* 0x0000140301007387 */ /* 0x0001e20000100800 */
[----:B------:R-:W-:-:S03]  /*7b80*/  ISETP.GE.AND P4, PT, R24, RZ, PT ;  /* 0x000000ff1800720c */ /* 0x000fc60003f86270 */
[----:B------:R-:W3:Y:S01]  /*7b90*/  LDL.LU R19, [R1+0x508] ;  /* 0x0005080001137983 */ /* 0x000ee20000300800 */
[----:B0-----:R-:W-:-:S04]  /*7ba0*/  IMAD.MOV.U32 R3, RZ, RZ, R6 ;  /* 0x000000ffff037224 */ /* 0x001fc800078e0006 */
[----:B------:R-:W-:-:S05]  /*7bb0*/  @!P0 IMAD.MOV R3, RZ, RZ, -R3 ;  /* 0x000000ffff038224 */ /* 0x000fca00078e0a03 */
[----:B------:R0:W-:Y:S04]  /*7bc0*/  STL [R1+0x8], R3 ;  /* 0x0000080301007387 */ /* 0x0001e80000100800 */
[----:B------:R-:W3:Y:S01]  /*7bd0*/  LDL.LU R24, [R1+0x50c] ;  /* 0x00050c0001187983 */ /* 0x000ee20000300800 */
[----:B------:R-:W-:-:S04]  /*7be0*/  IMAD.HI.U32 R8, R20, R5, RZ ;  /* 0x0000000514087227 */ /* 0x000fc800078e00ff */
[----:B------:R-:W-:Y:S01]  /*7bf0*/  IMAD.MOV R8, RZ, RZ, -R8 ;  /* 0x000000ffff087224 */ /* 0x000fe200078e0a08 */
[----:B------:R-:W-:-:S03]  /*7c00*/  IABS R2, R22 ;  /* 0x0000001600027213 */ /* 0x000fc60000000000 */
[----:B------:R-:W-:Y:S01]  /*7c10*/  IMAD R29, R0, R8, R5 ;  /* 0x00000008001d7224 */ /* 0x000fe200078e0205 */
[----:B------:R-:W-:Y:S02]  /*7c20*/  ISETP.GE.AND P5, PT, R22, RZ, PT ;  /* 0x000000ff1600720c */ /* 0x000fe40003fa6270 */
[----:B------:R-:W3:Y:S02]  /*7c30*/  LDL.LU R22, [R1+0x510] ;  /* 0x0005100001167983 */ /* 0x000ee40000300800 */
[C---:B------:R-:W-:Y:S02]  /*7c40*/  ISETP.GT.U32.AND P2, PT, R0.reuse, R29, PT ;  /* 0x0000001d0000720c */ /* 0x040fe40003f44070 */
[----:B------:R-:W-:Y:S01]  /*7c50*/  ISETP.GT.U32.AND P1, PT, R0, R7, PT ;  /* 0x000000070000720c */ /* 0x000fe20003f24070 */
[----:B------:R-:W-:-:S04]  /*7c60*/  IMAD.HI.U32 R5, R20, R2, RZ ;  /* 0x0000000214057227 */ /* 0x000fc800078e00ff */
[----:B------:R-:W-:-:S06]  /*7c70*/  IMAD.HI.U32 R4, R20, R12, RZ ;  /* 0x0000000c14047227 */ /* 0x000fcc00078e00ff */
[--C-:B------:R-:W-:Y:S02]  /*7c80*/  @!P2 IMAD.IADD R29, R29, 0x1, -R0.reuse ;  /* 0x000000011d1da824 */ /* 0x100fe400078e0a00 */
[----:B------:R-:W-:Y:S02]  /*7c90*/  IMAD.MOV R5, RZ, RZ, -R5 ;  /* 0x000000ffff057224 */ /* 0x000fe400078e0a05 */
[----:B------:R-:W-:Y:S01]  /*7ca0*/  @!P1 IMAD.IADD R7, R7, 0x1, -R0 ;  /* 0x0000000107079824 */ /* 0x000fe200078e0a00 */
[C---:B------:R-:W-:Y:S01]  /*7cb0*/  ISETP.GT.U32.AND P0, PT, R0.reuse, R29, PT ;  /* 0x0000001d0000720c */ /* 0x040fe20003f04070 */
[----:B------:R-:W-:Y:S01]  /*7cc0*/  IMAD R11, R0, R5, R2 ;  /* 0x00000005000b7224 */ /* 0x000fe200078e0202 */
[----:B------:R-:W-:Y:S01]  /*7cd0*/  IADD3 R4, -R4, RZ, RZ ;  /* 0x000000ff04047210 */ /* 0x000fe20007ffe1ff */
[----:B0-----:R-:W-:Y:S01]  /*7ce0*/  IMAD.MOV.U32 R3, RZ, RZ, R7 ;  /* 0x000000ffff037224 */ /* 0x001fe200078e0007 */
[----:B------:R-:W-:-:S03]  /*7cf0*/  IABS R13, R25 ;  /* 0x00000019000d7213 */ /* 0x000fc60000000000 */
[----:B------:R-:W-:Y:S01]  /*7d00*/  @!P6 IMAD.MOV R3, RZ, RZ, -R3 ;  /* 0x000000ffff03e224 */ /* 0x000fe200078e0a03 */
[C---:B------:R-:W-:Y:S01]  /*7d10*/  ISETP.GT.U32.AND P6, PT, R0.reuse, R11, PT ;  /* 0x0000000b0000720c */ /* 0x040fe20003fc4070 */
[----:B------:R-:W-:Y:S02]  /*7d20*/  IMAD R12, R0, R4, R12 ;  /* 0x00000004000c7224 */ /* 0x000fe400078e020c */
[----:B------:R-:W-:Y:S02]  /*7d30*/  IMAD.HI.U32 R4, R20, R13, RZ ;  /* 0x0000000d14047227 */ /* 0x000fe400078e00ff */
[----:B------:R-:W-:Y:S02]  /*7d40*/  @!P0 IADD3 R29, R29, -R0, RZ ;  /* 0x800000001d1d8210 */ /* 0x000fe40007ffe0ff */
[----:B------:R-:W-:Y:S01]  /*7d50*/  IMAD.MOV R4, RZ, RZ, -R4 ;  /* 0x000000ffff047224 */ /* 0x000fe200078e0a04 */
[----:B------:R-:W-:-:S03]  /*7d60*/  ISETP.GT.U32.AND P0, PT, R0, R12, PT ;  /* 0x0000000c0000720c */ /* 0x000fc60003f04070 */
[C---:B------:R-:W-:Y:S02]  /*7d70*/  IMAD R13, R0.reuse, R4, R13 ;  /* 0x00000004000d7224 */ /* 0x040fe400078e020d */
[--C-:B------:R-:W-:Y:S01]  /*7d80*/  @!P6 IMAD.IADD R11, R11, 0x1, -R0.reuse ;  /* 0x000000010b0be824 */ /* 0x100fe200078e0a00 */
[----:B------:R-:W-:Y:S02]  /*7d90*/  IABS R9, R26 ;  /* 0x0000001a00097213 */ /* 0x000fe40000000000 */
[----:B------:R-:W-:Y:S02]  /*7da0*/  ISETP.GT.U32.AND P6, PT, R0, R13, PT ;  /* 0x0000000d0000720c */ /* 0x000fe40003fc4070 */
[----:B------:R-:W-:Y:S01]  /*7db0*/  ISETP.GE.AND P1, PT, R25, RZ, PT ;  /* 0x000000ff1900720c */ /* 0x000fe20003f26270 */
[----:B------:R-:W-:Y:S01]  /*7dc0*/  IMAD.HI.U32 R2, R20, R9, RZ ;  /* 0x0000000914027227 */ /* 0x000fe200078e00ff */
[----:B------:R-:W3:Y:S03]  /*7dd0*/  LDL.LU R25, [R1+0x514] ;  /* 0x0005140001197983 */ /* 0x000ee60000300800 */
[----:B------:R-:W-:Y:S01]  /*7de0*/  @!P0 IMAD.IADD R12, R12, 0x1, -R0 ;  /* 0x000000010c0c8824 */ /* 0x000fe200078e0a00 */
[----:B------:R-:W-:-:S02]  /*7df0*/  ISETP.GT.U32.AND P0, PT, R0, R11, PT ;  /* 0x0000000b0000720c */ /* 0x000fc40003f04070 */
[----:B------:R-:W-:Y:S02]  /*7e00*/  ISETP.GE.AND P2, PT, R26, RZ, PT ;  /* 0x000000ff1a00720c */ /* 0x000fe40003f46270 */
[----:B------:R-:W3:Y:S01]  /*7e10*/  LDL.LU R26, [R1+0x518] ;  /* 0x00051800011a7983 */ /* 0x000ee20000300800 */
[----:B------:R-:W-:Y:S02]  /*7e20*/  IMAD.MOV R2, RZ, RZ, -R2 ;  /* 0x000000ffff027224 */ /* 0x000fe400078e0a02 */
[----:B------:R-:W-:Y:S02]  /*7e30*/  @!P6 IMAD.IADD R13, R13, 0x1, -R0 ;  /* 0x000000010d0de824 */ /* 0x000fe400078e0a00 */
[----:B------:R-:W-:-:S03]  /*7e40*/  IMAD R9, R0, R2, R9 ;  /* 0x0000000200097224 */ /* 0x000fc600078e0209 */
[C---:B------:R-:W-:Y:S01]  /*7e50*/  ISETP.GT.U32.AND P6, PT, R0.reuse, R13, PT ;  /* 0x0000000d0000720c */ /* 0x040fe20003fc4070 */
[----:B------:R-:W-:Y:S01]  /*7e60*/  @!P0 IMAD.IADD R11, R11, 0x1, -R0 ;  /* 0x000000010b0b8824 */ /* 0x000fe200078e0a00 */
[----:B------:R-:W-:-:S03]  /*7e70*/  ISETP.GT.U32.AND P0, PT, R0, R9, PT ;  /* 0x000000090000720c */ /* 0x000fc60003f04070 */
[----:B------:R-:W-:Y:S02]  /*7e80*/  @!P5 IMAD.MOV R11, RZ, RZ, -R11 ;  /* 0x000000ffff0bd224 */ /* 0x000fe400078e0a0b */
[----:B------:R-:W-:Y:S01]  /*7e90*/  @!P3 IMAD.MOV R29, RZ, RZ, -R29 ;  /* 0x000000ffff1db224 */ /* 0x000fe200078e0a1d */
[----:B------:R-:W-:Y:S01]  /*7ea0*/  ISETP.GT.U32.AND P3, PT, R0, R12, PT ;  /* 0x0000000c0000720c */ /* 0x000fe20003f64070 */
[----:B------:R-:W-:Y:S04]  /*7eb0*/  STL [R1+0x4], R3 ;  /* 0x0000040301007387 */ /* 0x000fe80000100800 */
[--C-:B------:R-:W-:Y:S02]  /*7ec0*/  @!P6 IMAD.IADD R13, R13, 0x1, -R0.reuse ;  /* 0x000000010d0de824 */ /* 0x100fe400078e0a00 */
[----:B------:R-:W-:Y:S01]  /*7ed0*/  @!P0 IMAD.IADD R9, R9, 0x1, -R0 ;  /* 0x0000000109098824 */ /* 0x000fe200078e0a00 */
[----:B------:R-:W-:Y:S04]  /*7ee0*/  STL [R1+0x2894], R29 ;  /* 0x0028941d01007387 */ /* 0x000fe80000100800 */
[----:B------:R0:W-:Y:S01]  /*7ef0*/  STL [R1+0x2898], R11 ;  /* 0x0028980b01007387 */ /* 0x0001e20000100800 */
[----:B------:R-:W-:-:S05]  /*7f00*/  @!P3 IADD3 R12, R12, -R0, RZ ;  /* 0x800000000c0cb210 */ /* 0x000fca0007ffe0ff */
[----:B------:R-:W-:Y:S02]  /*7f10*/  @!P4 IMAD.MOV R12, RZ, RZ, -R12 ;  /* 0x000000ffff0cc224 */ /* 0x000fe400078e0a0c */
[----:B------:R-:W-:Y:S01]  /*7f20*/  @!P1 IMAD.MOV R13, RZ, RZ, -R13 ;  /* 0x000000ffff0d9224 */ /* 0x000fe200078e0a0d */
[----:B--2---:R-:W-:-:S05]  /*7f30*/  IABS R14, R27 ;  /* 0x0000001b000e7213 */ /* 0x004fca0000000000 */
[----:B------:R-:W-:Y:S01]  /*7f40*/  IMAD.HI.U32 R6, R20, R14, RZ ;  /* 0x0000000e14067227 */ /* 0x000fe200078e00ff */
[----:B----4-:R-:W-:-:S03]  /*7f50*/  IABS R5, R23 ;  /* 0x0000001700057213 */ /* 0x010fc60000000000 */
[----:B------:R-:W-:Y:S01]  /*7f60*/  IMAD.MOV R6, RZ, RZ, -R6 ;  /* 0x000000ffff067224 */ /* 0x000fe200078e0a06 */
[----:B---3--:R-:W-:-:S03]  /*7f70*/  IABS R8, R18 ;  /* 0x0000001200087213 */ /* 0x008fc60000000000 */
[----:B------:R-:W-:Y:S02]  /*7f80*/  IMAD R14, R0, R6, R14 ;  /* 0x00000006000e7224 */ /* 0x000fe400078e020e */
[----:B------:R-:W-:-:S03]  /*7f90*/  IMAD.HI.U32 R2, R20, R5, RZ ;  /* 0x0000000514027227 */ /* 0x000fc600078e00ff */
[----:B------:R-:W-:Y:S01]  /*7fa0*/  ISETP.GT.U32.AND P5, PT, R0, R14, PT ;  /* 0x0000000e0000720c */ /* 0x000fe20003fa4070 */
[----:B------:R-:W-:Y:S02]  /*7fb0*/  IMAD.MOV R2, RZ, RZ, -R2 ;  /* 0x000000ffff027224 */ /* 0x000fe400078e0a02 */
[----:B------:R-:W-:-:S04]  /*7fc0*/  IMAD.HI.U32 R4, R20, R8, RZ ;  /* 0x0000000814047227 */ /* 0x000fc800078e00ff */
[----:B------:R-:W-:Y:S02]  /*7fd0*/  IMAD R5, R0, R2, R5 ;  /* 0x0000000200057224 */ /* 0x000fe400078e0205 */
[----:B------:R-:W-:-:S03]  /*7fe0*/  IMAD.MOV R4, RZ, RZ, -R4 ;  /* 0x000000ffff047224 */ /* 0x000fc600078e0a04 */
[C---:B------:R-:W-:Y:S01]  /*7ff0*/  ISETP.GT.U32.AND P6, PT, R0.reuse, R5, PT ;  /* 0x000000050000720c */ /* 0x040fe20003fc4070 */
[----:B------:R-:W-:Y:S01]  /*8000*/  IMAD R8, R0, R4, R8 ;  /* 0x0000000400087224 */ /* 0x000fe200078e0208 */
[----:B------:R-:W-:Y:S01]  /*8010*/  ISETP.GE.AND P0, PT, R27, RZ, PT ;  /* 0x000000ff1b00720c */ /* 0x000fe20003f06270 */
[----:B------:R-:W-:Y:S01]  /*8020*/  @!P5 IMAD.IADD R14, R14, 0x1, -R0 ;  /* 0x000000010e0ed824 */ /* 0x000fe200078e0a00 */
[----:B------:R-:W-:Y:S01]  /*8030*/  ISETP.GT.U32.AND P5, PT, R0, R9, PT ;  /* 0x000000090000720c */ /* 0x000fe20003fa4070 */
[----:B------:R-:W2:Y:S01]  /*8040*/  LDL.LU R27, [R1+0x51c] ;  /* 0x00051c00011b7983 */ /* 0x000ea20000300800 */
[----:B------:R-:W-:-:S05]  /*8050*/  IABS R4, R24 ;  /* 0x0000001800047213 */ /* 0x000fca0000000000 */
[----:B------:R-:W-:-:S04]  /*8060*/  IMAD.HI.U32 R6, R20, R4, RZ ;  /* 0x0000000414067227 */ /* 0x000fc800078e00ff */
[----:B------:R-:W-:Y:S02]  /*8070*/  IMAD.MOV R6, RZ, RZ, -R6 ;  /* 0x000000ffff067224 */ /* 0x000fe400078e0a06 */
[----:B------:R-:W-:Y:S02]  /*8080*/  @!P6 IMAD.IADD R5, R5, 0x1, -R0 ;  /* 0x000000010505e824 */ /* 0x000fe400078e0a00 */
[C---:B------:R-:W-:Y:S02]  /*8090*/  IMAD R4, R0.reuse, R6, R4 ;  /* 0x0000000600047224 */ /* 0x040fe400078e0204 */
[--C-:B------:R-:W-:Y:S01]  /*80a0*/  @!P5 IMAD.IADD R9, R9, 0x1, -R0.reuse ;  /* 0x000000010909d824 */ /* 0x100fe200078e0a00 */
[C---:B------:R-:W-:Y:S02]  /*80b0*/  ISETP.GT.U32.AND P4, PT, R0.reuse, R5, PT ;  /* 0x000000050000720c */ /* 0x040fe40003f84070 */
[----:B------:R-:W-:Y:S01]  /*80c0*/  ISETP.GT.U32.AND P5, PT, R0, R4, PT ;  /* 0x000000040000720c */ /* 0x000fe20003fa4070 */
[----:B------:R-:W-:Y:S04]  /*80d0*/  STL [R1+0x28a0], R12 ;  /* 0x0028a00c01007387 */ /* 0x000fe80000100800 */
[----:B------:R-:W-:Y:S06]  /*80e0*/  STL [R1+0x28a4], R13 ;  /* 0x0028a40d01007387 */ /* 0x000fec0000100800 */
[--C-:B------:R-:W-:Y:S01]  /*80f0*/  @!P4 IMAD.IADD R5, R5, 0x1, -R0.reuse ;  /* 0x000000010505c824 */ /* 0x100fe200078e0a00 */
[----:B------:R-:W-:Y:S01]  /*8100*/  ISETP.GE.AND P4, PT, R23, RZ, PT ;  /* 0x000000ff1700720c */ /* 0x000fe20003f86270 */
[----:B------:R-:W-:Y:S01]  /*8110*/  @!P5 IMAD.IADD R4, R4, 0x1, -R0 ;  /* 0x000000010404d824 */ /* 0x000fe200078e0a00 */
[----:B------:R-:W3:Y:S01]  /*8120*/  LDL.LU R23, [R1+0x520] ;  /* 0x0005200001177983 */ /* 0x000ee20000300800 */
[----:B------:R-:W-:-:S03]  /*8130*/  ISETP.GE.AND P5, PT, R24, RZ, PT ;  /* 0x000000ff1800720c */ /* 0x000fc60003fa6270 */
[----:B------:R-:W4:Y:S01]  /*8140*/  LDL.LU R24, [R1+0x524] ;  /* 0x0005240001187983 */ /* 0x000f220000300800 */
[----:B------:R-:W-:Y:S02]  /*8150*/  ISETP.GT.U32.AND P3, PT, R0, R8, PT ;  /* 0x000000080000720c */ /* 0x000fe40003f64070 */
[----:B------:R-:W-:-:S05]  /*8160*/  IABS R7, R22 ;  /* 0x0000001600077213 */ /* 0x000fca0000000000 */
[----:B------:R-:W-:-:S06]  /*8170*/  IMAD.HI.U32 R2, R20, R7, RZ ;  /* 0x0000000714027227 */ /* 0x000fcc00078e00ff */
[----:B------:R-:W-:-:S05]  /*8180*/  @!P3 IMAD.IADD R8, R8, 0x1, -R0 ;  /* 0x000000010808b824 */ /* 0x000fca00078e0a00 */
[C---:B------:R-:W-:Y:S01]  /*8190*/  ISETP.GT.U32.AND P6, PT, R0.reuse, R8, PT ;  /* 0x000000080000720c */ /* 0x040fe20003fc4070 */
[----:B------:R-:W-:Y:S01]  /*81a0*/  IMAD.MOV R2, RZ, RZ, -R2 ;  /* 0x000000ffff027224 */ /* 0x000fe200078e0a02 */
[----:B------:R-:W-:-:S03]  /*81b0*/  ISETP.GT.U32.AND P3, PT, R0, R14, PT ;  /* 0x0000000e0000720c */ /* 0x000fc60003f64070 */
[----:B------:R-:W-:Y:S01]  /*81c0*/  IMAD R7, R0, R2, R7 ;  /* 0x0000000200077224 */ /* 0x000fe200078e0207 */
[----:B------:R-:W-:-:S07]  /*81d0*/  IABS R10, R19 ;  /* 0x00000013000a7213 */ /* 0x000fce0000000000 */
[----:B------:R-:W-:Y:S01]  /*81e0*/  @!P6 IMAD.IADD R8, R8, 0x1, -R0 ;  /* 0x000000010808e824 */ /* 0x000fe200078e0a00 */
[----:B------:R-:W-:Y:S01]  /*81f0*/  ISETP.GT.U32.AND P6, PT, R0, R7, PT ;  /* 0x000000070000720c */ /* 0x000fe20003fc4070 */
[----:B------:R-:W-:Y:S01]  /*8200*/  IMAD.HI.U32 R15, R20, R10, RZ ;  /* 0x0000000a140f7227 */ /* 0x000fe200078e00ff */
[----:B------:R-:W-:Y:S02]  /*8210*/  @!P3 IADD3 R14, R14, -R0, RZ ;  /* 0x800000000e0eb210 */ /* 0x000fe40007ffe0ff */
[----:B------:R-:W-:Y:S01]  /*8220*/  ISETP.GE.AND P3, PT, R18, RZ, PT ;  /* 0x000000ff1200720c */ /* 0x000fe20003f66270 */
[----:B------:R-:W-:Y:S02]  /*8230*/  IMAD.MOV R15, RZ, RZ, -R15 ;  /* 0x000000ffff0f7224 */ /* 0x000fe400078e0a0f */
[----:B0-----:R-:W-:Y:S02]  /*8240*/  IMAD.MOV.U32 R11, RZ, RZ, R9 ;  /* 0x000000ffff0b7224 */ /* 0x001fe400078e0009 */
[----:B------:R-:W-:-:S02]  /*8250*/  IMAD.MOV.U32 R3, RZ, RZ, R14 ;  /* 0x000000ffff037224 */ /* 0x000fc400078e000e */
[C---:B------:R-:W-:Y:S02]  /*8260*/  IMAD R10, R0.reuse, R15, R10 ;  /* 0x0000000f000a7224 */ /* 0x040fe400078e020a */
[----:B------:R-:W-:Y:S01]  /*8270*/  @!P6 IMAD.IADD R7, R7, 0x1, -R0 ;  /* 0x000000010707e824 */ /* 0x000fe200078e0a00 */
[----:B------:R-:W-:Y:S01]  /*8280*/  @!P0 IADD3 R3, -R3, RZ, RZ ;  /* 0x000000ff03038210 */ /* 0x000fe20007ffe1ff */
[----:B------:R-:W-:Y:S01]  /*8290*/  @!P2 IMAD.MOV R11, RZ, RZ, -R11 ;  /* 0x000000ffff0ba224 */ /* 0x000fe200078e0a0b */
[C---:B------:R-:W-:Y:S02]  /*82a0*/  ISETP.GT.U32.AND P0, PT, R0.reuse, R4, PT ;  /* 0x000000040000720c */ /* 0x040fe40003f04070 */
[C---:B------:R-:W-:Y:S02]  /*82b0*/  ISETP.GT.U32.AND P6, PT, R0.reuse, R7, PT ;  /* 0x000000070000720c */ /* 0x040fe40003fc4070 */
[----:B------:R-:W-:Y:S01]  /*82c0*/  ISETP.GT.U32.AND P1, PT, R0, R10, PT ;  /* 0x0000000a0000720c */ /* 0x000fe20003f24070 */
[----:B------:R0:W-:Y:S04]  /*82d0*/  STL [R1+0x20c], R11 ;  /* 0x00020c0b01007387 */ /* 0x0001e80000100800 */
[----:B------:R1:W-:Y:S01]  /*82e0*/  STL [R1+0x24c], R3 ;  /* 0x00024c0301007387 */ /* 0x0003e20000100800 */
[----:B0-----:R-:W-:-:S02]  /*82f0*/  IMAD.MOV.U32 R11, RZ, RZ, R8 ;  /* 0x000000ffff0b7224 */ /* 0x001fc400078e0008 */
[----:B-1----:R-:W-:Y:S02]  /*8300*/  IMAD.MOV.U32 R3, RZ, RZ, R5 ;  /* 0x000000ffff037224 */ /* 0x002fe400078e0005 */
[----:B------:R-:W-:Y:S02]  /*8310*/  @!P3 IMAD.MOV R11, RZ, RZ, -R11 ;  /* 0x000000ffff0bb224 */ /* 0x000fe400078e0a0b */
[----:B------:R-:W-:Y:S01]  /*8320*/  @!P4 IMAD.MOV R3, RZ, RZ, -R3 ;  /* 0x000000ffff03c224 */ /* 0x000fe200078e0a03 */
[----:B------:R-:W-:Y:S01]  /*8330*/  IABS R2, R25 ;  /* 0x0000001900027213 */ /* 0x000fe20000000000 */
[--C-:B------:R-:W-:Y:S01]  /*8340*/  @!P0 IMAD.IADD R4, R4, 0x1, -R0.reuse ;  /* 0x0000000104048824 */ /* 0x100fe200078e0a00 */
[----:B------:R-:W-:Y:S01]  /*8350*/  STL [R1+0x250], R11 ;  /* 0x0002500b01007387 */ /* 0x000fe20000100800 */
[----:B------:R-:W-:Y:S01]  /*8360*/  ISETP.GE.AND P0, PT, R25, RZ, PT ;  /* 0x000000ff1900720c */ /* 0x000fe20003f06270 */
[--C-:B------:R-:W-:Y:S01]  /*8370*/  @!P6 IMAD.IADD R7, R7, 0x1, -R0.reuse ;  /* 0x000000010707e824 */ /* 0x100fe200078e0a00 */
[----:B------:R-:W-:Y:S01]  /*8380*/  IABS R6, R26 ;  /* 0x0000001a00067213 */ /* 0x000fe20000000000 */
[----:B------:R0:W-:Y:S01]  /*8390*/  STL [R1+0x268], R3 ;  /* 0x0002680301007387 */ /* 0x0001e20000100800 */
[----:B------:R-:W-:Y:S01]  /*83a0*/  ISETP.GE.AND P6, PT, R26, RZ, PT ;  /* 0x000000ff1a00720c */ /* 0x000fe20003fc6270 */
[----:B------:R-:W-:-:S02]  /*83b0*/  @!P1 IMAD.IADD R10, R10, 0x1, -R0 ;  /* 0x000000010a0a9824 */ /* 0x000fc400078e0a00 */
[----:B------:R-:W3:Y:S01]  /*83c0*/  LDL.LU R25, [R1+0x528] ;  /* 0x0005280001197983 */ /* 0x000ee20000300800 */
[----:B------:R-:W-:-:S03]  /*83d0*/  IMAD.HI.U32 R16, R20, R2, RZ ;  /* 0x0000000214107227 */ /* 0x000fc600078e00ff */
[----:B------:R-:W3:Y:S01]  /*83e0*/  LDL.LU R26, [R1+0x52c] ;  /* 0x00052c00011a7983 */ /* 0x000ee20000300800 */
[----:B------:R-:W-:Y:S01]  /*83f0*/  ISETP.GT.U32.AND P2, PT, R0, R10, PT ;  /* 0x0000000a0000720c */ /* 0x000fe20003f44070 */
[----:B------:R-:W-:Y:S02]  /*8400*/  IMAD.MOV R16, RZ, RZ, -R16 ;  /* 0x000000ffff107224 */ /* 0x000fe400078e0a10 */
[----:B------:R-:W-:-:S04]  /*8410*/  IMAD.HI.U32 R15, R20, R6, RZ ;  /* 0x00000006140f7227 */ /* 0x000fc800078e00ff */
[----:B------:R-:W-:Y:S02]  /*8420*/  IMAD R2, R0, R16, R2 ;  /* 0x0000001000027224 */ /* 0x000fe400078e0202 */
[----:B------:R-:W-:-:S03]  /*8430*/  IMAD.MOV R9, RZ, RZ, -R15 ;  /* 0x000000ffff097224 */ /* 0x000fc600078e0a0f */
[C---:B------:R-:W-:Y:S01]  /*8440*/  ISETP.GT.U32.AND P3, PT, R0.reuse, R2, PT ;  /* 0x000000020000720c */ /* 0x040fe20003f64070 */
[----:B------:R-:W-:Y:S02]  /*8450*/  IMAD R5, R0, R9, R6 ;  /* 0x0000000900057224 */ /* 0x000fe400078e0206 */
[----:B------:R-:W-:-:S03]  /*8460*/  @!P2 IMAD.IADD R10, R10, 0x1, -R0 ;  /* 0x000000010a0aa824 */ /* 0x000fc600078e0a00 */
[----:B------:R-:W-:Y:S02]  /*8470*/  ISETP.GT.U32.AND P2, PT, R0, R5, PT ;  /* 0x000000050000720c */ /* 0x000fe40003f44070 */
[----:B------:R-:W-:-:S05]  /*8480*/  ISETP.GE.AND P1, PT, R19, RZ, PT ;  /* 0x000000ff1300720c */ /* 0x000fca0003f26270 */
[----:B------:R-:W-:Y:S01]  /*8490*/  @!P3 IMAD.IADD R2, R2, 0x1, -R0 ;  /* 0x000000010202b824 */ /* 0x000fe200078e0a00 */
[----:B------:R-:W-:Y:S01]  /*84a0*/  ISETP.GE.AND P4, PT, R22, RZ, PT ;  /* 0x000000ff1600720c */ /* 0x000fe20003f86270 */
[----:B0-----:R-:W-:-:S04]  /*84b0*/  IMAD.MOV.U32 R3, RZ, RZ, R10 ;  /* 0x000000ffff037224 */ /* 0x001fc800078e000a */
[----:B------:R-:W-:Y:S02]  /*84c0*/  @!P2 IADD3 R5, R5, -R0, RZ ;  /* 0x800000000505a210 */ /* 0x000fe40007ffe0ff */
[----:B------:R-:W-:Y:S01]  /*84d0*/  ISETP.GT.U32.AND P2, PT, R0, R2, PT ;  /* 0x000000020000720c */ /* 0x000fe20003f44070 */
[----:B------:R-:W-:Y:S02]  /*84e0*/  @!P1 IMAD.MOV R3, RZ, RZ, -R3 ;  /* 0x000000ffff039224 */ /* 0x000fe400078e0a03 */
[----:B------:R-:W-:-:S04]  /*84f0*/  IMAD.MOV.U32 R10, RZ, RZ, R4 ;  /* 0x000000ffff0a7224 */ /* 0x000fc800078e0004 */
[----:B------:R-:W-:-:S06]  /*8500*/  @!P5 IMAD.MOV R10, RZ, RZ, -R10 ;  /* 0x000000ffff0ad224 */ /* 0x000fcc00078e0a0a */
[----:B------:R-:W-:-:S05]  /*8510*/  @!P2 IMAD.IADD R2, R2, 0x1, -R0 ;  /* 0x000000010202a824 */ /* 0x000fca00078e0a00 */
[----:B------:R-:W-:Y:S02]  /*8520*/  @!P0 IADD3 R2, -R2, RZ, RZ ;  /* 0x000000ff02028210 */ /* 0x000fe40007ffe1ff */
[----:B--2---:R-:W-:Y:S02]  /*8530*/  IABS R8, R27 ;  /* 0x0000001b00087213 */ /* 0x004fe40000000000 */
[----:B------:R-:W-:Y:S02]  /*8540*/  ISETP.GE.AND P3, PT, R27, RZ, PT ;  /* 0x000000ff1b00720c */ /* 0x000fe40003f66270 */
[----:B------:R-:W2:Y:S04]  /*8550*/  LDL.LU R27, [R1+0x530] ;  /* 0x00053000011b7983 */ /* 0x000ea80000300800 */
[----:B------:R-:W2:Y:S04]  /*8560*/  LDL.LU R18, [R1+0x534] ;  /* 0x0005340001127983 */ /* 0x000ea80000300800 */
[----:B------:R-:W2:Y:S04]  /*8570*/  LDL.LU R22, [R1+0x538] ;  /* 0x0005380001167983 */ /* 0x000ea80000300800 */
[----:B------:R0:W-:Y:S02]  /*8580*/  STL [R1+0x254], R3 ;  /* 0x0002540301007387 */ /* 0x0001e40000100800 */
[----:B0-----:R-:W-:-:S04]  /*8590*/  IMAD.MOV.U32 R3, RZ, RZ, R7 ;  /* 0x000000ffff037224 */ /* 0x001fc800078e0007 */
[----:B------:R-:W-:Y:S01]  /*85a0*/  @!P4 IMAD.MOV R3, RZ, RZ, -R3 ;  /* 0x000000ffff03c224 */ /* 0x000fe200078e0a03 */
[----:B------:R-:W-:Y:S04]  /*85b0*/  STL [R1+0x264], R10 ;  /* 0x0002640a01007387 */ /* 0x000fe80000100800 */
[----:B------:R0:W-:Y:S04]  /*85c0*/  STL [R1+0x258], R3 ;  /* 0x0002580301007387 */ /* 0x0001e80000100800 */
[----:B------:R1:W-:Y:S04]  /*85d0*/  STL [R1+0x260], R2 ;  /* 0x0002600201007387 */ /* 0x0003e80000100800 */
[----:B------:R-:W2:Y:S01]  /*85e0*/  LDL.LU R19, [R1+0x53c] ;  /* 0x00053c0001137983 */ /* 0x000ea20000300800 */
[----:B----4-:R-:W-:-:S02]  /*85f0*/  IABS R9, R24 ;  /* 0x0000001800097213 */ /* 0x010fc40000000000 */
[----:B------:R-:W-:Y:S02]  /*8600*/  ISETP.GE.AND P2, PT, R24, RZ, PT ;  /* 0x000000ff1800720c */ /* 0x000fe40003f46270 */
[----:B------:R-:W4:Y:S01]  /*8610*/  LDL.LU R24, [R1+0x540] ;  /* 0x0005400001187983 */ /* 0x000f220000300800 */
[----:B---3--:R-:W-:Y:S02]  /*8620*/  IABS R14, R23 ;  /* 0x00000017000e7213 */ /* 0x008fe40000000000 */
[----:B------:R-:W-:Y:S02]  /*8630*/  ISETP.GE.AND P4, PT, R23, RZ, PT ;  /* 0x000000ff1700720c */ /* 0x000fe40003f86270 */
[----:B------:R-:W3:Y:S01]  /*8640*/  LDL.LU R23, [R1+0x544] ;  /* 0x0005440001177983 */ /* 0x000ee20000300800 */
[----:B------:R-:W-:Y:S01]  /*8650*/  IMAD.HI.U32 R6, R20, R8, RZ ;  /* 0x0000000814067227 */ /* 0x000fe200078e00ff */
[----:B------:R-:W-:-:S03]  /*8660*/  ISETP.GT.U32.AND P1, PT, R0, R5, PT ;  /* 0x000000050000720c */ /* 0x000fc60003f24070 */
[----:B------:R-:W-:-:S04]  /*8670*/  IMAD.MOV R6, RZ, RZ, -R6 ;  /* 0x000000ffff067224 */ /* 0x000fc800078e0a06 */
[----:B------:R-:W-:-:S05]  /*8680*/  IMAD R8, R0, R6, R8 ;  /* 0x0000000600087224 */ /* 0x000fca00078e0208 */
[----:B------:R-:W-:Y:S01]  /*8690*/  ISETP.GT.U32.AND P5, PT, R0, R8, PT ;  /* 0x000000080000720c */ /* 0x000fe20003fa4070 */
[----:B------:R-:W-:-:S04]  /*86a0*/  @!P1 IMAD.IADD R5, R5, 0x1, -R0 ;  /* 0x0000000105059824 */ /* 0x000fc800078e0a00 */
[----:B0-----:R-:W-:Y:S02]  /*86b0*/  IMAD.MOV.U32 R3, RZ, RZ, R5 ;  /* 0x000000ffff037224 */ /* 0x001fe400078e0005 */
[----:B------:R-:W-:-:S04]  /*86c0*/  IMAD.HI.U32 R6, R20, R14, RZ ;  /* 0x0000000e14067227 */ /* 0x000fc800078e00ff */
[----:B------:R-:W-:Y:S02]  /*86d0*/  @!P6 IMAD.MOV R3, RZ, RZ, -R3 ;  /* 0x000000ffff03e224 */ /* 0x000fe400078e0a03 */
[----:B------:R-:W-:Y:S02]  /*86e0*/  @!P5 IMAD.IADD R8, R8, 0x1, -R0 ;  /* 0x000000010808d824 */ /* 0x000fe400078e0a00 */
[----:B------:R-:W-:Y:S01]  /*86f0*/  IMAD.HI.U32 R4, R20, R9, RZ ;  /* 0x0000000914047227 */ /* 0x000fe200078e00ff */
[----:B------:R0:W-:Y:S02]  /*8700*/  STL [R1+0x25c], R3 ;  /* 0x00025c0301007387 */ /* 0x0001e40000100800 */
[----:B------:R-:W-:Y:S01]  /*8710*/  ISETP.GT.U32.AND P0, PT, R0, R8, PT ;  /* 0x000000080000720c */ /* 0x000fe20003f04070 */
[----:B------:R-:W-:Y:S02]  /*8720*/  IMAD.MOV R6, RZ, RZ, -R6 ;  /* 0x000000ffff067224 */ /* 0x000fe400078e0a06 */
[----:B------:R-:W-:-:S02]  /*8730*/  IMAD.MOV R4, RZ, RZ, -R4 ;  /* 0x000000ffff047224 */ /* 0x000fc400078e0a04 */
[C---:B------:R-:W-:Y:S02]  /*8740*/  IMAD R14, R0.reuse, R6, R14 ;  /* 0x00000006000e7224 */ /* 0x040fe400078e020e */
[----:B------:R-:W-:-:S03]  /*8750*/  IMAD R9, R0, R4, R9 ;  /* 0x0000000400097224 */ /* 0x000fc600078e0209 */
[----:B------:R-:W-:-:S03]  /*8760*/  ISETP.GT.U32.AND P6, PT, R0, R14, PT ;  /* 0x0000000e0000720c */ /* 0x000fc60003fc4070 */
[----:B------:R-:W-:Y:S01]  /*8770*/  @!P0 IMAD.IADD R8, R8, 0x1, -R0 ;  /* 0x0000000108088824 */ /* 0x000fe200078e0a00 */
[----:B------:R-:W-:Y:S02]  /*8780*/  ISETP.GT.U32.AND P0, PT, R0, R9, PT ;  /* 0x000000090000720c */ /* 0x000fe40003f04070 */
[----:B------:R-:W-:Y:S02]  /*8790*/  ISETP.GE.AND P1, PT, R25, RZ, PT ;  /* 0x000000ff1900720c */ /* 0x000fe40003f26270 */
[----:B------:R-:W-:Y:S02]  /*87a0*/  IABS R7, R25 ;  /* 0x0000001900077213 */ /* 0x000fe40000000000 */
[----:B------:R-:W-:Y:S01]  /*87b0*/  ISETP.GE.AND P5, PT, R26, RZ, PT ;  /* 0x000000ff1a00720c */ /* 0x000fe20003fa6270 */
[----:B------:R-:W3:Y:S01]  /*87c0*/  LDL.LU R25, [R1+0x548] ;  /* 0x0005480001197983 */ /* 0x000ee20000300800 */
[----:B-1----:R-:W-:-:S03]  /*87d0*/  IABS R2, R26 ;  /* 0x0000001a00027213 */ /* 0x002fc60000000000 */
[----:B------:R-:W3:Y:S01]  /*87e0*/  LDL.LU R26, [R1+0x54c] ;  /* 0x00054c00011a7983 */ /* 0x000ee20000300800 */
[----:B------:R-:W-:-:S04]  /*87f0*/  IMAD.HI.U32 R15, R20, R7, RZ ;  /* 0x00000007140f7227 */ /* 0x000fc800078e00ff */
[----:B------:R-:W-:Y:S02]  /*8800*/  IMAD.MOV R15, RZ, RZ, -R15 ;  /* 0x000000ffff0f7224 */ /* 0x000fe400078e0a0f */
[--C-:B------:R-:W-:Y:S02]  /*8810*/  @!P6 IMAD.IADD R14, R14, 0x1, -R0.reuse ;  /* 0x000000010e0ee824 */ /* 0x100fe400078e0a00 */
[C---:B------:R-:W-:Y:S02]  /*8820*/  IMAD R7, R0.reuse, R15, R7 ;  /* 0x0000000f00077224 */ /* 0x040fe400078e0207 */
[----:B------:R-:W-:Y:S01]  /*8830*/  @!P0 IMAD.IADD R9, R9, 0x1, -R0 ;  /* 0x0000000109098824 */ /* 0x000fe200078e0a00 */
[C---:B------:R-:W-:Y:S02]  /*8840*/  ISETP.GT.U32.AND P0, PT, R0.reuse, R14, PT ;  /* 0x0000000e0000720c */ /* 0x040fe40003f04070 */
[----:B------:R-:W-:Y:S02]  /*8850*/  ISETP.GT.U32.AND P6, PT, R0, R7, PT ;  /* 0x000000070000720c */ /* 0x000fe40003fc4070 */
[----:B0-----:R-:W-:Y:S01]  /*8860*/  MOV R3, R8 ;  /* 0x0000000800037202 */ /* 0x001fe20000000f00 */
[----:B------:R-:W-:-:S04]  /*8870*/  IMAD.HI.U32 R5, R20, R2, RZ ;  /* 0x0000000214057227 */ /* 0x000fc800078e00ff */
[----:B------:R-:W-:Y:S01]  /*8880*/  @!P3 IMAD.MOV R3, RZ, RZ, -R3 ;  /* 0x000000ffff03b224 */ /* 0x000fe200078e0a03 */
[----:B------:R-:W-:Y:S01]  /*8890*/  ISETP.GT.U32.AND P3, PT, R0, R9, PT ;  /* 0x000000090000720c */ /* 0x000fe20003f64070 */
[----:B------:R-:W-:Y:S02]  /*88a0*/  IMAD.MOV R5, RZ, RZ, -R5 ;  /* 0x000000ffff057224 */ /* 0x000fe400078e0a05 */
[--C-:B------:R-:W-:Y:S02]  /*88b0*/  @!P0 IMAD.IADD R14, R14, 0x1, -R0.reuse ;  /* 0x000000010e0e8824 */ /* 0x100fe400078e0a00 */
[----:B------:R-:W-:Y:S02]  /*88c0*/  @!P6 IMAD.IADD R7, R7, 0x1, -R0 ;  /* 0x000000010707e824 */ /* 0x000fe400078e0a00 */
[C---:B------:R-:W-:Y:S01]  /*88d0*/  IMAD R2, R0.reuse, R5, R2 ;  /* 0x0000000500027224 */ /* 0x040fe200078e0202 */
[----:B------:R0:W-:Y:S02]  /*88e0*/  STL [R1+0x244], R3 ;  /* 0x0002440301007387 */ /* 0x0001e40000100800 */
[----:B------:R-:W-:-:S02]  /*88f0*/  ISETP.GT.U32.AND P6, PT, R0, R7, PT ;  /* 0x000000070000720c */ /* 0x000fc40003fc4070 */
[----:B------:R-:W-:Y:S01]  /*8900*/  ISETP.GT.U32.AND P0, PT, R0, R2, PT ;  /* 0x000000020000720c */ /* 0x000fe20003f04070 */
[----:B0-----:R-:W-:Y:S02]  /*8910*/  IMAD.MOV.U32 R3, RZ, RZ, R14 ;  /* 0x000000ffff037224 */ /* 0x001fe400078e000e */
[----:B------:R-:W-:Y:S02]  /*8920*/  @!P3 IMAD.IADD R9, R9, 0x1, -R0 ;  /* 0x000000010909b824 */ /* 0x000fe400078e0a00 */
[----:B------:R-:W-:-:S05]  /*8930*/  @!P4 IMAD.MOV R3, RZ, RZ, -R3 ;  /* 0x000000ffff03c224 */ /* 0x000fca00078e0a03 */
[----:B------:R0:W-:Y:S01]  /*8940*/  STL [R1+0x248], R3 ;  /* 0x0002480301007387 */ /* 0x0001e20000100800 */
[----:B------:R-:W-:Y:S02]  /*8950*/  @!P6 IMAD.IADD R7, R7, 0x1, -R0 ;  /* 0x000000010707e824 */ /* 0x000fe400078e0a00 */
[----:B------:R-:W-:Y:S01]  /*8960*/  @!P0 IADD3 R2, R2, -R0, RZ ;  /* 0x8000000002028210 */ /* 0x000fe20007ffe0ff */
[----:B0-----:R-:W-:-:S04]  /*8970*/  IMAD.MOV.U32 R3, RZ, RZ, R9 ;  /* 0x000000ffff037224 */ /* 0x001fc800078e0009 */
[----:B------:R-:W-:-:S05]  /*8980*/  @!P2 IMAD.MOV R3, RZ, RZ, -R3 ;  /* 0x000000ffff03a224 */ /* 0x000fca00078e0a03 */
[----:B------:R0:W-:Y:S02]  /*8990*/  STL [R1+0x240], R3 ;  /* 0x0002400301007387 */ /* 0x0001e40000100800 */
[----:B0-----:R-:W-:-:S04]  /*89a0*/  IMAD.MOV.U32 R3, RZ, RZ, R7 ;  /* 0x000000ffff037224 */ /* 0x001fc800078e0007 */
[----:B------:R-:W-:Y:S01]  /*89b0*/  @!P1 IMAD.MOV R3, RZ, RZ, -R3 ;  /* 0x000000ffff039224 */ /* 0x000fe200078e0a03 */
[----:B--2---:R-:W-:-:S05]  /*89c0*/  IABS R6, R27 ;  /* 0x0000001b00067213 */ /* 0x004fca0000000000 */
[----:B------:R-:W-:Y:S01]  /*89d0*/  IMAD.HI.U32 R16, R20, R6, RZ ;  /* 0x0000000614107227 */ /* 0x000fe200078e00ff */
[----:B------:R-:W-:-:S03]  /*89e0*/  IABS R10, R22 ;  /* 0x00000016000a7213 */ /* 0x000fc60000000000 */
[----:B------:R-:W-:-:S04]  /*89f0*/  IMAD.MOV R16, RZ, RZ, -R16 ;  /* 0x000000ffff107224 */ /* 0x000fc800078e0a10 */
[----:B------:R-:W-:Y:S02]  /*8a00*/  IMAD R6, R0, R16, R6 ;  /* 0x0000001000067224 */ /* 0x000fe400078e0206 */
[----:B------:R-:W-:-:S03]  /*8a10*/  IMAD.HI.U32 R5, R20, R10, RZ ;  /* 0x0000000a14057227 */ /* 0x000fc600078e00ff */
[----:B------:R-:W-:Y:S01]  /*8a20*/  ISETP.GT.U32.AND P4, PT, R0, R6, PT ;  /* 0x000000060000720c */ /* 0x000fe20003f84070 */
[----:B------:R-:W-:-:S04]  /*8a30*/  IMAD.MOV R5, RZ, RZ, -R5 ;  /* 0x000000ffff057224 */ /* 0x000fc800078e0a05 */
[----:B------:R-:W-:-:S05]  /*8a40*/  IMAD R10, R0, R5, R10 ;  /* 0x00000005000a7224 */ /* 0x000fca00078e020a */
[----:B------:R-:W-:Y:S02]  /*8a50*/  ISETP.GT.U32.AND P6, PT, R0, R10, PT ;  /* 0x0000000a0000720c */ /* 0x000fe40003fc4070 */
[----:B------:R-:W-:Y:S01]  /*8a60*/  ISETP.GE.AND P0, PT, R27, RZ, PT ;  /* 0x000000ff1b00720c */ /* 0x000fe20003f06270 */
[--C-:B------:R-:W-:Y:S01]  /*8a70*/  @!P4 IMAD.IADD R6, R6, 0x1, -R0.reuse ;  /* 0x000000010606c824 */ /* 0x100fe200078e0a00 */
[----:B------:R-:W-:Y:S01]  /*8a80*/  ISETP.GT.U32.AND P4, PT, R0, R2, PT ;  /* 0x000000020000720c */ /* 0x000fe20003f84070 */
[----:B------:R-:W2:Y:S08]  /*8a90*/  LDL.LU R27, [R1+0x550] ;  /* 0x00055000011b7983 */ /* 0x000eb00000300800 */
[----:B------:R-:W-:Y:S01]  /*8aa0*/  @!P6 IMAD.IADD R10, R10, 0x1, -R0 ;  /* 0x000000010a0ae824 */ /* 0x000fe200078e0a00 */
[----:B----4-:R-:W-:-:S05]  /*8ab0*/  IABS R5, R24 ;  /* 0x0000001800057213 */ /* 0x010fca0000000000 */
[----:B------:R-:W-:-:S04]  /*8ac0*/  IMAD.HI.U32 R17, R20, R5, RZ ;  /* 0x0000000514117227 */ /* 0x000fc800078e00ff */
[----:B------:R-:W-:-:S04]  /*8ad0*/  IMAD.MOV R17, RZ, RZ, -R17 ;  /* 0x000000ffff117224 */ /* 0x000fc800078e0a11 */
[C---:B------:R-:W-:Y:S01]  /*8ae0*/  IMAD R5, R0.reuse, R17, R5 ;  /* 0x0000001100057224 */ /* 0x040fe200078e0205 */
[----:B------:R-:W-:Y:S01]  /*8af0*/  ISETP.GT.U32.AND P2, PT, R0, R10, PT ;  /* 0x0000000a0000720c */ /* 0x000fe20003f44070 */
[----:B------:R-:W-:-:S03]  /*8b00*/  @!P4 IMAD.IADD R2, R2, 0x1, -R0 ;  /* 0x000000010202c824 */ /* 0x000fc600078e0a00 */
[----:B------:R-:W-:Y:S01]  /*8b10*/  ISETP.GT.U32.AND P4, PT, R0, R5, PT ;  /* 0x000000050000720c */ /* 0x000fe20003f84070 */
[----:B------:R0:W-:Y:S08]  /*8b20*/  STL [R1+0x23c], R3 ;  /* 0x00023c0301007387 */ /* 0x0001f00000100800 */
[----:B------:R-:W-:Y:S02]  /*8b30*/  @!P2 IADD3 R10, R10, -R0, RZ ;  /* 0x800000000a0aa210 */ /* 0x000fe40007ffe0ff */
[----:B------:R-:W-:-:S02]  /*8b40*/  ISETP.GE.AND P2, PT, R22, RZ, PT ;  /* 0x000000ff1600720c */ /* 0x000fc40003f46270 */
[----:B------:R-:W-:Y:S01]  /*8b50*/  @!P4 IMAD.IADD R5, R5, 0x1, -R0 ;  /* 0x000000010505c824 */ /* 0x000fe200078e0a00 */
[----:B------:R-:W4:Y:S01]  /*8b60*/  LDL.LU R22, [R1+0x554] ;  /* 0x0005540001167983 */ /* 0x000f220000300800 */
[----:B------:R-:W-:-:S03]  /*8b70*/  ISETP.GE.AND P4, PT, R24, RZ, PT ;  /* 0x000000ff1800720c */ /* 0x000fc60003f86270 */
[----:B------:R-:W4:Y:S01]  /*8b80*/  LDL.LU R24, [R1+0x558] ;  /* 0x0005580001187983 */ /* 0x000f220000300800 */
[----:B------:R-:W-:-:S05]  /*8b90*/  IABS R4, R18 ;  /* 0x0000001200047213 */ /* 0x000fca0000000000 */
[----:B------:R-:W-:-:S04]  /*8ba0*/  IMAD.HI.U32 R15, R20, R4, RZ ;  /* 0x00000004140f7227 */ /* 0x000fc800078e00ff */
[----:B------:R-:W-:-:S04]  /*8bb0*/  IMAD.MOV R15, RZ, RZ, -R15 ;  /* 0x000000ffff0f7224 */ /* 0x000fc800078e0a0f */
[----:B------:R-:W-:-:S05]  /*8bc0*/  IMAD R4, R0, R15, R4 ;  /* 0x0000000f00047224 */ /* 0x000fca00078e0204 */
[----:B------:R-:W-:Y:S02]  /*8bd0*/  ISETP.GT.U32.AND P3, PT, R0, R4, PT ;  /* 0x000000040000720c */ /* 0x000fe40003f64070 */
[----:B---3--:R-:W-:-:S05]  /*8be0*/  IABS R8, R23 ;  /* 0x0000001700087213 */ /* 0x008fca0000000000 */
[----:B------:R-:W-:-:S06]  /*8bf0*/  IMAD.HI.U32 R16, R20, R8, RZ ;  /* 0x0000000814107227 */ /* 0x000fcc00078e00ff */
[----:B------:R-:W-:-:S05]  /*8c00*/  @!P3 IMAD.IADD R4, R4, 0x1, -R0 ;  /* 0x000000010404b824 */ /* 0x000fca00078e0a00 */
[C---:B------:R-:W-:Y:S01]  /*8c10*/  ISETP.GT.U32.AND P6, PT, R0.reuse, R4, PT ;  /* 0x000000040000720c */ /* 0x040fe20003fc4070 */
[----:B------:R-:W-:Y:S01]  /*8c20*/  IMAD.MOV R16, RZ, RZ, -R16 ;  /* 0x000000ffff107224 */ /* 0x000fe200078e0a10 */
[----:B------:R-:W-:-:S03]  /*8c30*/  ISETP.GT.U32.AND P3, PT, R0, R6, PT ;  /* 0x000000060000720c */ /* 0x000fc60003f64070 */
[----:B------:R-:W-:-:S08]  /*8c40*/  IMAD R16, R0, R16, R8 ;  /* 0x0000001000107224 */ /* 0x000fd000078e0208 */
[--C-:B------:R-:W-:Y:S01]  /*8c50*/  @!P6 IMAD.IADD R4, R4, 0x1, -R0.reuse ;  /* 0x000000010404e824 */ /* 0x100fe200078e0a00 */
[----:B------:R-:W-:Y:S01]  /*8c60*/  ISETP.GT.U32.AND P6, PT, R0, R16, PT ;  /* 0x000000100000720c */ /* 0x000fe20003fc4070 */
[----:B------:R-:W-:Y:S01]  /*8c70*/  @!P3 IMAD.IADD R6, R6, 0x1, -R0 ;  /* 0x000000010606b824 */ /* 0x000fe200078e0a00 */
[----:B------:R-:W-:Y:S01]  /*8c80*/  ISETP.GE.AND P3, PT, R18, RZ, PT ;  /* 0x000000ff1200720c */ /* 0x000fe20003f66270 */
[----:B------:R-:W-:Y:S02]  /*8c90*/  IMAD.MOV.U32 R11, RZ, RZ, R2 ;  /* 0x000000ffff0b7224 */ /* 0x000fe400078e0002 */
[----:B0-----:R-:W-:Y:S02]  /*8ca0*/  IMAD.MOV.U32 R3, RZ, RZ, R6 ;  /* 0x000000ffff037224 */ /* 0x001fe400078e0006 */
[----:B------:R-:W-:Y:S02]  /*8cb0*/  @!P5 IMAD.MOV R11, RZ, RZ, -R11 ;  /* 0x000000ffff0bd224 */ /* 0x000fe400078e0a0b */
[----:B------:R-:W-:-:S04]  /*8cc0*/  @!P0 IMAD.MOV R3, RZ, RZ, -R3 ;  /* 0x000000ffff038224 */ /* 0x000fc800078e0a03 */
[----:B------:R-:W-:Y:S01]  /*8cd0*/  @!P6 IMAD.IADD R16, R16, 0x1, -R0 ;  /* 0x000000011010e824 */ /* 0x000fe200078e0a00 */
[C---:B------:R-:W-:Y:S01]  /*8ce0*/  ISETP.GT.U32.AND P0, PT, R0.reuse, R5, PT ;  /* 0x000000050000720c */ /* 0x040fe20003f04070 */
[----:B------:R-:W-:Y:S03]  /*8cf0*/  STL [R1+0x238], R11 ;  /* 0x0002380b01007387 */ /* 0x000fe60000100800 */
[----:B------:R-:W-:Y:S01]  /*8d00*/  ISETP.GT.U32.AND P6, PT, R0, R16, PT ;  /* 0x000000100000720c */ /* 0x000fe20003fc4070 */
[----:B------:R0:W-:Y:S01]  /*8d10*/  STL [R1+0x234], R3 ;  /* 0x0002340301007387 */ /* 0x0001e20000100800 */
[----:B------:R-:W-:Y:S01]  /*8d20*/  @!P3 IADD3 R4, -R4, RZ, RZ ;  /* 0x000000ff0404b210 */ /* 0x000fe20007ffe1ff */
[----:B0-----:R-:W-:-:S04]  /*8d30*/  IMAD.MOV.U32 R3, RZ, RZ, R10 ;  /* 0x000000ffff037224 */ /* 0x001fc800078e000a */
[----:B------:R-:W-:Y:S01]  /*8d40*/  @!P2 IMAD.MOV R3, RZ, RZ, -R3 ;  /* 0x000000ffff03a224 */ /* 0x000fe200078e0a03 */
[----:B------:R-:W-:Y:S01]  /*8d50*/  STL [R1+0x230], R4 ;  /* 0x0002300401007387 */ /* 0x000fe20000100800 */
[----:B------:R-:W-:Y:S01]  /*8d60*/  @!P0 IMAD.IADD R5, R5, 0x1, -R0 ;  /* 0x0000000105058824 */ /* 0x000fe200078e0a00 */
[----:B------:R-:W-:-:S03]  /*8d70*/  IABS R9, R25 ;  /* 0x0000001900097213 */ /* 0x000fc60000000000 */
[----:B------:R-:W-:Y:S01]  /*8d80*/  @!P6 IMAD.IADD R16, R16, 0x1, -R0 ;  /* 0x000000011010e824 */ /* 0x000fe200078e0a00 */
[----:B------:R0:W-:Y:S01]  /*8d90*/  STL [R1+0x22c], R3 ;  /* 0x00022c0301007387 */ /* 0x0001e20000100800 */
[----:B------:R-:W-:Y:S02]  /*8da0*/  ISETP.GE.AND P0, PT, R25, RZ, PT ;  /* 0x000000ff1900720c */ /* 0x000fe40003f06270 */
[----:B------:R-:W-:Y:S01]  /*8db0*/  IABS R15, R19 ;  /* 0x00000013000f7213 */ /* 0x000fe20000000000 */
[----:B------:R-:W3:Y:S01]  /*8dc0*/  LDL.LU R25, [R1+0x55c] ;  /* 0x00055c0001197983 */ /* 0x000ee20000300800 */
[----:B------:R-:W-:Y:S02]  /*8dd0*/  IABS R7, R26 ;  /* 0x0000001a00077213 */ /* 0x000fe40000000000 */
[----:B------:R-:W-:Y:S02]  /*8de0*/  ISETP.GE.AND P6, PT, R26, RZ, PT ;  /* 0x000000ff1a00720c */ /* 0x000fe40003fc6270 */
[----:B------:R-:W3:Y:S01]  /*8df0*/  LDL.LU R26, [R1+0x560] ;  /* 0x00056000011a7983 */ /* 0x000ee20000300800 */
[----:B------:R-:W-:-:S04]  /*8e00*/  IMAD.HI.U32 R14, R20, R15, RZ ;  /* 0x0000000f140e7227 */ /* 0x000fc800078e00ff */
[----:B------:R-:W-:-:S04]  /*8e10*/  IMAD.MOV R14, RZ, RZ, -R14 ;  /* 0x000000ffff0e7224 */ /* 0x000fc800078e0a0e */
[----:B------:R-:W-:-:S05]  /*8e20*/  IMAD R14, R0, R14, R15 ;  /* 0x0000000e000e7224 */ /* 0x000fca00078e020f */
[----:B------:R-:W-:Y:S01]  /*8e30*/  ISETP.GT.U32.AND P1, PT, R0, R14, PT ;  /* 0x0000000e0000720c */ /* 0x000fe20003f24070 */
[----:B------:R-:W-:-:S04]  /*8e40*/  IMAD.HI.U32 R15, R20, R9, RZ ;  /* 0x00000009140f7227 */ /* 0x000fc800078e00ff */
[----:B------:R-:W-:Y:S02]  /*8e50*/  IMAD.MOV R15, RZ, RZ, -R15 ;  /* 0x000000ffff0f7224 */ /* 0x000fe400078e0a0f */
[----:B------:R-:W-:-:S06]  /*8e60*/  IMAD.HI.U32 R8, R20, R7, RZ ;  /* 0x0000000714087227 */ /* 0x000fcc00078e00ff */
[----:B------:R-:W-:-:S05]  /*8e70*/  @!P1 IMAD.IADD R14, R14, 0x1, -R0 ;  /* 0x000000010e0e9824 */ /* 0x000fca00078e0a00 */
[C---:B------:R-:W-:Y:S01]  /*8e80*/  ISETP.GT.U32.AND P5, PT, R0.reuse, R14, PT ;  /* 0x0000000e0000720c */ /* 0x040fe20003fa4070 */
[----:B------:R-:W-:Y:S02]  /*8e90*/  IMAD R9, R0, R15, R9 ;  /* 0x0000000f00097224 */ /* 0x000fe400078e0209 */
[----:B------:R-:W-:-:S03]  /*8ea0*/  IMAD.MOV R2, RZ, RZ, -R8 ;  /* 0x000000ffff027224 */ /* 0x000fc600078e0a08 */
[C---:B------:R-:W-:Y:S01]  /*8eb0*/  ISETP.GT.U32.AND P3, PT, R0.reuse, R9, PT ;  /* 0x000000090000720c */ /* 0x040fe20003f64070 */
[----:B------:R-:W-:Y:S01]  /*8ec0*/  IMAD R6, R0, R2, R7 ;  /* 0x0000000200067224 */ /* 0x000fe200078e0207 */
[----:B------:R-:W-:-:S05]  /*8ed0*/  ISETP.GE.AND P1, PT, R19, RZ, PT ;  /* 0x000000ff1300720c */ /* 0x000fca0003f26270 */
[----:B------:R-:W-:Y:S01]  /*8ee0*/  @!P5 IMAD.IADD R14, R14, 0x1, -R0 ;  /* 0x000000010e0ed824 */ /* 0x000fe200078e0a00 */
[----:B------:R-:W-:-:S03]  /*8ef0*/  ISETP.GT.U32.AND P5, PT, R0, R6, PT ;  /* 0x000000060000720c */ /* 0x000fc60003fa4070 */
[----:B0-----:R-:W-:Y:S02]  /*8f00*/  IMAD.MOV.U32 R3, RZ, RZ, R14 ;  /* 0x000000ffff037224 */ /* 0x001fe400078e000e */
[----:B------:R-:W-:Y:S01]  /*8f10*/  @!P3 IMAD.IADD R9, R9, 0x1, -R0 ;  /* 0x000000010909b824 */ /* 0x000fe200078e0a00 */
[----:B------:R-:W-:Y:S01]  /*8f20*/  ISETP.GE.AND P2, PT, R23, RZ, PT ;  /* 0x000000ff1700720c */ /* 0x000fe20003f46270 */
[----:B------:R-:W-:-:S06]  /*8f30*/  @!P1 IMAD.MOV R3, RZ, RZ, -R3 ;  /* 0x000000ffff039224 */ /* 0x000fcc00078e0a03 */
[----:B------:R-:W-:Y:S01]  /*8f40*/  @!P5 IMAD.IADD R6, R6, 0x1, -R0 ;  /* 0x000000010606d824 */ /* 0x000fe200078e0a00 */
[----:B------:R-:W-:Y:S01]  /*8f50*/  ISETP.GT.U32.AND P5, PT, R0, R9, PT ;  /* 0x000000090000720c */ /* 0x000fe20003fa4070 */
[----:B------:R-:W-:-:S04]  /*8f60*/  IMAD.MOV.U32 R10, RZ, RZ, R5 ;  /* 0x000000ffff0a7224 */ /* 0x000fc800078e0005 */
[----:B------:R-:W-:-:S08]  /*8f70*/  @!P4 IMAD.MOV R10, RZ, RZ, -R10 ;  /* 0x000000ffff0ac224 */ /* 0x000fd000078e0a0a */
[----:B------:R-:W-:Y:S01]  /*8f80*/  @!P5 IMAD.IADD R9, R9, 0x1, -R0 ;  /* 0x000000010909d824 */ /* 0x000fe200078e0a00 */
[----:B--2---:R-:W-:Y:S02]  /*8f90*/  IABS R8, R27 ;  /* 0x0000001b00087213 */ /* 0x004fe40000000000 */
[----:B------:R-:W-:Y:S02]  /*8fa0*/  ISETP.GE.AND P3, PT, R27, RZ, PT ;  /* 0x000000ff1b00720c */ /* 0x000fe40003f66270 */
[----:B------:R-:W2:Y:S04]  /*8fb0*/  LDL.LU R27, [R1+0x564] ;  /* 0x00056400011b7983 */ /* 0x000ea80000300800 */
[----:B------:R-:W2:Y:S04]  /*8fc0*/  LDL.LU R18, [R1+0x568] ;  /* 0x0005680001127983 */ /* 0x000ea80000300800 */
[----:B------:R-:W2:Y:S04]  /*8fd0*/  LDL.LU R23, [R1+0x56c] ;  /* 0x00056c0001177983 */ /* 0x000ea80000300800 */
[----:B------:R0:W-:Y:S02]  /*8fe0*/  STL [R1+0x228], R3 ;  /* 0x0002280301007387 */ /* 0x0001e40000100800 */
[----:B0-----:R-:W-:-:S02]  /*8ff0*/  MOV R3, R16 ;  /* 0x0000001000037202 */ /* 0x001fc40000000f00 */
[----:B------:R-:W-:Y:S03]  /*9000*/  STL [R1+0x224], R10 ;  /* 0x0002240a01007387 */ /* 0x000fe60000100800 */
[----:B------:R-:W-:-:S05]  /*9010*/  @!P2 IMAD.MOV R3, RZ, RZ, -R3 ;  /* 0x000000ffff03a224 */ /* 0x000fca00078e0a03 */
[----:B------:R0:W-:Y:S04]  /*9020*/  STL [R1+0x220], R3 ;  /* 0x0002200301007387 */ /* 0x0001e80000100800 */
[----:B------:R-:W2:Y:S01]  /*9030*/  LDL.LU R19, [R1+0x570] ;  /* 0x0005700001137983 */ /* 0x000ea20000300800 */
[----:B0-----:R-:W-:-:S04]  /*9040*/  IMAD.MOV.U32 R3, RZ, RZ, R9 ;  /* 0x000000ffff037224 */ /* 0x001fc800078e0009 */
[----:B------:R-:W-:-:S05]  /*9050*/  @!P0 IMAD.MOV R3, RZ, RZ, -R3 ;  /* 0x000000ffff038224 */ /* 0x000fca00078e0a03 */
[----:B------:R0:W-:Y:S01]  /*9060*/  STL [R1+0x21c], R3 ;  /* 0x00021c0301007387 */ /* 0x0001e20000100800 */
[----:B----4-:R-:W-:Y:S02]  /*9070*/  IABS R2, R24 ;  /* 0x0000001800027213 */ /* 0x010fe40000000000 */
[----:B------:R-:W-:Y:S02]  /*9080*/  ISETP.GE.AND P5, PT, R24, RZ, PT ;  /* 0x000000ff1800720c */ /* 0x000fe40003fa6270 */
[----:B------:R-:W4:Y:S01]  /*9090*/  LDL.LU R24, [R1+0x574] ;  /* 0x0005740001187983 */ /* 0x000f220000300800 */
[----:B------:R-:W-:Y:S02]  /*90a0*/  IABS R7, R22 ;  /* 0x0000001600077213 */ /* 0x000fe40000000000 */
[----:B------:R-:W-:Y:S02]  /*90b0*/  ISETP.GE.AND P2, PT, R22, RZ, PT ;  /* 0x000000ff1600720c */ /* 0x000fe40003f46270 */
[----:B------:R-:W4:Y:S01]  /*90c0*/  LDL.LU R22, [R1+0x578] ;  /* 0x0005780001167983 */ /* 0x000f220000300800 */
[----:B------:R-:W-:Y:S01]  /*90d0*/  ISETP.GT.U32.AND P1, PT, R0, R6, PT ;  /* 0x000000060000720c */ /* 0x000fe20003f24070 */
[----:B------:R-:W-:-:S04]  /*90e0*/  IMAD.HI.U32 R4, R20, R8, RZ ;  /* 0x0000000814047227 */ /* 0x000fc800078e00ff */
[----:B------:R-:W-:-:S04]  /*90f0*/  IMAD.MOV R4, RZ, RZ, -R4 ;  /* 0x000000ffff047224 */ /* 0x000fc800078e0a04 */
[----:B------:R-:W-:-:S04]  /*9100*/  IMAD R8, R0, R4, R8 ;  /* 0x0000000400087224 */ /* 0x000fc800078e0208 */
[----:B------:R-:W-:Y:S01]  /*9110*/  @!P1 IMAD.IADD R6, R6, 0x1, -R0 ;  /* 0x0000000106069824 */ /* 0x000fe200078e0a00 */
[----:B------:R-:W-:Y:S01]  /*9120*/  ISETP.GT.U32.AND P4, PT, R0, R8, PT ;  /* 0x000000080000720c */ /* 0x000fe20003f84070 */
[----:B------:R-:W-:-:S04]  /*9130*/  IMAD.HI.U32 R5, R20, R2, RZ ;  /* 0x0000000214057227 */ /* 0x000fc800078e00ff */
[----:B0-----:R-:W-:Y:S02]  /*9140*/  IMAD.MOV.U32 R3, RZ, RZ, R6 ;  /* 0x000000ffff037224 */ /* 0x001fe400078e0006 */
[----:B------:R-:W-:-:S03]  /*9150*/  IMAD.MOV R5, RZ, RZ, -R5 ;  /* 0x000000ffff057224 */ /* 0x000fc600078e0a05 */
[----:B------:R-:W-:Y:S01]  /*9160*/  @!P6 IADD3 R3, -R3, RZ, RZ ;  /* 0x000000ff0303e210 */ /* 0x000fe20007ffe1ff */
[----:B------:R-:W-:Y:S02]  /*9170*/  IMAD R5, R0, R5, R2 ;  /* 0x0000000500057224 */ /* 0x000fe400078e0202 */
[----:B------:R-:W-:Y:S02]  /*9180*/  @!P4 IMAD.IADD R8, R8, 0x1, -R0 ;  /* 0x000000010808c824 */ /* 0x000fe400078e0a00 */
[----:B------:R0:W-:Y:S01]  /*9190*/  STL [R1+0x218], R3 ;  /* 0x0002180301007387 */ /* 0x0001e20000100800 */
[----:B------:R-:W-:Y:S02]  /*91a0*/  IMAD.HI.U32 R4, R20, R7, RZ ;  /* 0x0000000714047227 */ /* 0x000fe400078e00ff */
[----:B------:R-:W-:Y:S02]  /*91b0*/  ISETP.GT.U32.AND P0, PT, R0, R8, PT ;  /* 0x000000080000720c */ /* 0x000fe40003f04070 */
[----:B------:R-:W-:-:S04]  /*91c0*/  IMAD.MOV R4, RZ, RZ, -R4 ;  /* 0x000000ffff047224 */ /* 0x000fc800078e0a04 */
[----:B------:R-:W-:-:S05]  /*91d0*/  IMAD R7, R0, R4, R7 ;  /* 0x0000000400077224 */ /* 0x000fca00078e0207 */
[----:B------:R-:W-:Y:S02]  /*91e0*/  ISETP.GT.U32.AND P6, PT, R0, R7, PT ;  /* 0x000000070000720c */ /* 0x000fe40003fc4070 */
[----:B---3--:R-:W-:Y:S02]  /*91f0*/  ISETP.GE.AND P1, PT, R25, RZ, PT ;  /* 0x000000ff1900720c */ /* 0x008fe40003f26270 */
[----:B------:R-:W-:Y:S02]  /*9200*/  IABS R2, R25 ;  /* 0x0000001900027213 */ /* 0x000fe40000000000 */
[----:B------:R-:W3:Y:S01]  /*9210*/  LDL.LU R25, [R1+0x57c] ;  /* 0x00057c0001197983 */ /* 0x000ee20000300800 */
[----:B------:R-:W-:Y:S02]  /*9220*/  ISETP.GE.AND P4, PT, R26, RZ, PT ;  /* 0x000000ff1a00720c */ /* 0x000fe40003f86270 */
[----:B------:R-:W-:Y:S02]  /*9230*/  IABS R15, R26 ;  /* 0x0000001a000f7213 */ /* 0x000fe40000000000 */
[----:B------:R-:W3:Y:S01]  /*9240*/  LDL.LU R26, [R1+0x580] ;  /* 0x00058000011a7983 */ /* 0x000ee20000300800 */
[----:B------:R-:W-:Y:S01]  /*9250*/  @!P0 IMAD.IADD R8, R8, 0x1, -R0 ;  /* 0x0000000108088824 */ /* 0x000fe200078e0a00 */
[----:B------:R-:W-:Y:S01]  /*9260*/  ISETP.GT.U32.AND P0, PT, R0, R5, PT ;  /* 0x000000050000720c */ /* 0x000fe20003f04070 */
[----:B------:R-:W-:-:S04]  /*9270*/  IMAD.HI.U32 R10, R20, R2, RZ ;  /* 0x00000002140a7227 */ /* 0x000fc800078e00ff */
[----:B------:R-:W-:Y:S02]  /*9280*/  IMAD.MOV R10, RZ, RZ, -R10 ;  /* 0x000000ffff0a7224 */ /* 0x000fe400078e0a0a */
[----:B------:R-:W-:Y:S02]  /*9290*/  @!P6 IMAD.IADD R7, R7, 0x1, -R0 ;  /* 0x000000010707e824 */ /* 0x000fe400078e0a00 */
[----:B------:R-:W-:-:S04]  /*92a0*/  IMAD R2, R0, R10, R2 ;  /* 0x0000000a00027224 */ /* 0x000fc800078e0202 */
[----:B------:R-:W-:Y:S01]  /*92b0*/  @!P0 IMAD.IADD R5, R5, 0x1, -R0 ;  /* 0x0000000105058824 */ /* 0x000fe200078e0a00 */
[C---:B------:R-:W-:Y:S02]  /*92c0*/  ISETP.GT.U32.AND P6, PT, R0.reuse, R2, PT ;  /* 0x000000020000720c */ /* 0x040fe40003fc4070 */
[----:B------:R-:W-:Y:S01]  /*92d0*/  ISETP.GT.U32.AND P0, PT, R0, R7, PT ;  /* 0x000000070000720c */ /* 0x000fe20003f04070 */
[----:B0-----:R-:W-:Y:S02]  /*92e0*/  IMAD.MOV.U32 R3, RZ, RZ, R8 ;  /* 0x000000ffff037224 */ /* 0x001fe400078e0008 */
[----:B------:R-:W-:-:S03]  /*92f0*/  IMAD.HI.U32 R6, R20, R15, RZ ;  /* 0x0000000f14067227 */ /* 0x000fc600078e00ff */
[----:B------:R-:W-:Y:S01]  /*9300*/  @!P3 IADD3 R3, -R3, RZ, RZ ;  /* 0x000000ff0303b210 */ /* 0x000fe20007ffe1ff */
[----:B------:R-:W-:Y:S01]  /*9310*/  IMAD.MOV R6, RZ, RZ, -R6 ;  /* 0x000000ffff067224 */ /* 0x000fe200078e0a06 */
[----:B------:R-:W-:-:S03]  /*9320*/  ISETP.GT.U32.AND P3, PT, R0, R5, PT ;  /* 0x000000050000720c */ /* 0x000fc60003f64070 */
[--C-:B------:R-:W-:Y:S02]  /*9330*/  @!P6 IMAD.IADD R2, R2, 0x1, -R0.reuse ;  /* 0x000000010202e824 */ /* 0x100fe400078e0a00 */
[----:B------:R-:W-:Y:S02]  /*9340*/  @!P0 IMAD.IADD R7, R7, 0x1, -R0 ;  /* 0x0000000107078824 */ /* 0x000fe400078e0a00 */
[C---:B------:R-:W-:Y:S01]  /*9350*/  IMAD R15, R0.reuse, R6, R15 ;  /* 0x00000006000f7224 */ /* 0x040fe200078e020f */
[----:B------:R0:W-:Y:S01]  /*9360*/  STL [R1+0x210], R3 ;  /* 0x0002100301007387 */ /* 0x0001e20000100800 */
[----:B------:R-:W-:-:S03]  /*9370*/  ISETP.GT.U32.AND P6, PT, R0, R2, PT ;  /* 0x000000020000720c */ /* 0x000fc60003fc4070 */
[----:B------:R-:W-:Y:S01]  /*9380*/  ISETP.GT.U32.AND P0, PT, R0, R15, PT ;  /* 0x0000000f0000720c */ /* 0x000fe20003f04070 */
[----:B------:R-:W-:Y:S02]  /*9390*/  @!P3 IMAD.IADD R5, R5, 0x1, -R0 ;  /* 0x000000010505b824 */ /* 0x000fe400078e0a00 */
[----:B0-----:R-:W-:-:S04]  /*93a0*/  IMAD.MOV.U32 R3, RZ, RZ, R7 ;  /* 0x000000ffff037224 */ /* 0x001fc800078e0007 */
[----:B------:R-:W-:-:S05]  /*93b0*/  @!P2 IMAD.MOV R3, RZ, RZ, -R3 ;  /* 0x000000ffff03a224 */ /* 0x000fca00078e0a03 */
[----:B------:R0:W-:Y:S01]  /*93c0*/  STL [R1+0x214], R3 ;  /* 0x0002140301007387 */ /* 0x0001e20000100800 */
[--C-:B------:R-:W-:Y:S02]  /*93d0*/  @!P6 IMAD.IADD R2, R2, 0x1, -R0.reuse ;  /* 0x000000010202e824 */ /* 0x100fe400078e0a00 */
[----:B------:R-:W-:Y:S01]  /*93e0*/  @!P0 IMAD.IADD R15, R15, 0x1, -R0 ;  /* 0x000000010f0f8824 */ /* 0x000fe200078e0a00 */
[----:B0-----:R-:W-:-:S05]  /*93f0*/  MOV R3, R5 ;  /* 0x0000000500037202 */ /* 0x001fca0000000f00 */
        /* <DEDUP_REMOVED lines=27> */
[----:B------:R-:W-:Y:S01]  /*95b0*/  @!P6 IMAD.IADD R9, R9, 0x1, -R0 ;  /* 0x000000010909e824 */ /* 0x000fe200078e0a00 */
[----:B------:R-:W-:-:S02]  /*95c0*/  ISETP.GE.AND P6, PT, R23, RZ, PT ;  /* 0x000000ff1700720c */ /* 0x000fc40003fc6270 */
[----:B------:R-:W4:Y:S01]  /*95d0*/  LDL.LU R23, [R1+0x588] ;  /* 0x0005880001177983 */ /* 0x000f220000300800 */
[----:B------:R-:W-:Y:S01]  /*95e0*/  @!P2 IMAD.IADD R6, R6, 0x1, -R0 ;  /* 0x000000010606a824 */ /* 0x000fe200078e0a00 */
[----:B------:R-:W-:Y:S02]  /*95f0*/  ISETP.GE.AND P2, PT, R24, RZ, PT ;  /* 0x000000ff1800720c */ /* 0x000fe40003f46270 */
[----:B------:R-:W4:Y:S01]  /*9600*/  LDL.LU R24, [R1+0x58c] ;  /* 0x00058c0001187983 */ /* 0x000f220000300800 */
[----:B------:R-:W-:-:S05]  /*9610*/  IABS R4, R18 ;  /* 0x0000001200047213 */ /* 0x000fca0000000000 */
[----:B------:R-:W-:-:S04]  /*9620*/  IMAD.HI.U32 R10, R20, R4, RZ ;  /* 0x00000004140a7227 */ /* 0x000fc800078e00ff */
[----:B------:R-:W-:-:S04]  /*9630*/  IMAD.MOV R10, RZ, RZ, -R10 ;  /* 0x000000ffff0a7224 */ /* 0x000fc800078e0a0a */
[----:B------:R-:W-:-:S05]  /*9640*/  IMAD R4, R0, R10, R4 ;  /* 0x0000000a00047224 */ /* 0x000fca00078e0204 */
[----:B------:R-:W-:Y:S02]  /*9650*/  ISETP.GT.U32.AND P3, PT, R0, R4, PT ;  /* 0x000000040000720c */ /* 0x000fe40003f64070 */
[----:B------:R-:W-:-:S05]  /*9660*/  IABS R8, R22 ;  /* 0x0000001600087213 */ /* 0x000fca0000000000 */
        /* <DEDUP_REMOVED lines=8> */
[----:B------:R-:W-:Y:S02]  /*96f0*/  @!P3 IMAD.IADD R14, R14, 0x1, -R0 ;  /* 0x000000010e0eb824 */ /* 0x000fe400078e0a00 */
[----:B------:R-:W-:Y:S01]  /*9700*/  IMAD.MOV.U32 R11, RZ, RZ, R15 ;  /* 0x000000ffff0b7224 */ /* 0x000fe200078e000f */
[----:B------:R-:W-:Y:S01]  /*9710*/  ISETP.GE.AND P3, PT, R18, RZ, PT ;  /* 0x000000ff1200720c */ /* 0x000fe20003f66270 */
[----:B0-----:R-:W-:Y:S02]  /*9720*/  IMAD.MOV.U32 R3, RZ, RZ, R14 ;  /* 0x000000ffff037224 */ /* 0x001fe400078e000e */
[----:B------:R-:W-:Y:S02]  /*9730*/  @!P4 IMAD.MOV R11, RZ, RZ, -R11 ;  /* 0x000000ffff0bc224 */ /* 0x000fe400078e0a0b */
[----:B------:R-:W-:-:S04]  /*9740*/  @!P0 IMAD.MOV R3, RZ, RZ, -R3 ;  /* 0x000000ffff038224 */ /* 0x000fc800078e0a03 */
[----:B------:R-:W-:Y:S01]  /*9750*/  @!P5 IMAD.IADD R8, R8, 0x1, -R0 ;  /* 0x000000010808d824 */ /* 0x000fe200078e0a00 */
[C---:B------:R-:W-:Y:S01]  /*9760*/  ISETP.GT.U32.AND P0, PT, R0.reuse, R6, PT ;  /* 0x000000060000720c */ /* 0x040fe20003f04070 */
[----:B------:R0:W-:Y:S03]  /*9770*/  STL [R1+0x1e8], R11 ;  /* 0x0001e80b01007387 */ /* 0x0001e60000100800 */
[----:B------:R-:W-:Y:S01]  /*9780*/  ISETP.GT.U32.AND P5, PT, R0, R8, PT ;  /* 0x000000080000720c */ /* 0x000fe20003fa4070 */
[----:B------:R1:W-:Y:S01]  /*9790*/  STL [R1+0x1ec], R3 ;  /* 0x0001ec0301007387 */ /* 0x0003e20000100800 */
[----:B0-----:R-:W-:Y:S02]  /*97a0*/  IMAD.MOV.U32 R11, RZ, RZ, R4 ;  /* 0x000000ffff0b7224 */ /* 0x001fe400078e0004 */
[----:B-1----:R-:W-:Y:S02]  /*97b0*/  IMAD.MOV.U32 R3, RZ, RZ, R9 ;  /* 0x000000ffff037224 */ /* 0x002fe400078e0009 */
[----:B------:R-:W-:-:S03]  /*97c0*/  @!P3 IMAD.MOV R11, RZ, RZ, -R11 ;  /* 0x000000ffff0bb224 */ /* 0x000fc600078e0a0b */
[----:B------:R-:W-:Y:S01]  /*97d0*/  @!P6 IADD3 R3, -R3, RZ, RZ ;  /* 0x000000ff0303e210 */ /* 0x000fe20007ffe1ff */
[--C-:B------:R-:W-:Y:S01]  /*97e0*/  @!P0 IMAD.IADD R6, R6, 0x1, -R0.reuse ;  /* 0x0000000106068824 */ /* 0x100fe200078e0a00 */
[----:B------:R-:W-:Y:S01]  /*97f0*/  STL [R1+0x200], R11 ;  /* 0x0002000b01007387 */ /* 0x000fe20000100800 */
[----:B---3--:R-:W-:Y:S01]  /*9800*/  IABS R2, R25 ;  /* 0x0000001900027213 */ /* 0x008fe20000000000 */
[----:B------:R-:W-:Y:S01]  /*9810*/  @!P5 IMAD.IADD R8, R8, 0x1, -R0 ;  /* 0x000000010808d824 */ /* 0x000fe200078e0a00 */
[----:B------:R-:W-:Y:S01]  /*9820*/  ISETP.GE.AND P0, PT, R25, RZ, PT ;  /* 0x000000ff1900720c */ /* 0x000fe20003f06270 */
[----:B------:R0:W-:Y:S01]  /*9830*/  STL [R1+0x204], R3 ;  /* 0x0002040301007387 */ /* 0x0001e20000100800 */
[----:B------:R-:W-:Y:S02]  /*9840*/  IABS R5, R26 ;  /* 0x0000001a00057213 */ /* 0x000fe40000000000 */
[----:B------:R-:W-:Y:S01]  /*9850*/  ISETP.GE.AND P5, PT, R26, RZ, PT ;  /* 0x000000ff1a00720c */ /* 0x000fe20003fa6270 */
[----:B------:R-:W3:Y:S04]  /*9860*/  LDL.LU R25, [R1+0x590] ;  /* 0x0005900001197983 */ /* 0x000ee80000300800 */
[----:B------:R-:W3:Y:S01]  /*9870*/  LDL.LU R26, [R1+0x594] ;  /* 0x00059400011a7983 */ /* 0x000ee20000300800 */
[----:B------:R-:W-:-:S05]  /*9880*/  IABS R10, R19 ;  /* 0x00000013000a7213 */ /* 0x000fca0000000000 */
[----:B------:R-:W-:-:S04]  /*9890*/  IMAD.HI.U32 R17, R20, R10, RZ ;  /* 0x0000000a14117227 */ /* 0x000fc800078e00ff */
[----:B------:R-:W-:-:S04]  /*98a0*/  IMAD.MOV R17, RZ, RZ, -R17 ;  /* 0x000000ffff117224 */ /* 0x000fc800078e0a11 */
[----:B------:R-:W-:-:S05]  /*98b0*/  IMAD R10, R0, R17, R10 ;  /* 0x00000011000a7224 */ /* 0x000fca00078e020a */
[----:B------:R-:W-:Y:S01]  /*98c0*/  ISETP.GT.U32.AND P1, PT, R0, R10, PT ;  /* 0x0000000a0000720c */ /* 0x000fe20003f24070 */
[----:B------:R-:W-:-:S04]  /*98d0*/  IMAD.HI.U32 R16, R20, R2, RZ ;  /* 0x0000000214107227 */ /* 0x000fc800078e00ff */
[----:B------:R-:W-:Y:S02]  /*98e0*/  IMAD.MOV R16, RZ, RZ, -R16 ;  /* 0x000000ffff107224 */ /* 0x000fe400078e0a10 */
[----:B------:R-:W-:-:S06]  /*98f0*/  IMAD.HI.U32 R7, R20, R5, RZ ;  /* 0x0000000514077227 */ /* 0x000fcc00078e00ff */
[----:B------:R-:W-:-:S04]  /*9900*/  @!P1 IADD3 R10, R10, -R0, RZ ;  /* 0x800000000a0a9210 */ /* 0x000fc80007ffe0ff */
[C---:B------:R-:W-:Y:S01]  /*9910*/  ISETP.GT.U32.AND P4, PT, R0.reuse, R10, PT ;  /* 0x0000000a0000720c */ /* 0x040fe20003f84070 */
[----:B------:R-:W-:Y:S02]  /*9920*/  IMAD R2, R0, R16, R2 ;  /* 0x0000001000027224 */ /* 0x000fe400078e0202 */
[----:B------:R-:W-:-:S03]  /*9930*/  IMAD.MOV R7, RZ, RZ, -R7 ;  /* 0x000000ffff077224 */ /* 0x000fc600078e0a07 */
[C---:B------:R-:W-:Y:S01]  /*9940*/  ISETP.GT.U32.AND P3, PT, R0.reuse, R2, PT ;  /* 0x000000020000720c */ /* 0x040fe20003f64070 */
[----:B------:R-:W-:-:S06]  /*9950*/  IMAD R5, R0, R7, R5 ;  /* 0x0000000700057224 */ /* 0x000fcc00078e0205 */
[----:B------:R-:W-:Y:S01]  /*9960*/  @!P4 IMAD.IADD R10, R10, 0x1, -R0 ;  /* 0x000000010a0ac824 */ /* 0x000fe200078e0a00 */
[----:B------:R-:W-:Y:S02]  /*9970*/  ISETP.GT.U32.AND P4, PT, R0, R5, PT ;  /* 0x000000050000720c */ /* 0x000fe40003f84070 */
[----:B------:R-:W-:-:S03]  /*9980*/  ISETP.GE.AND P1, PT, R19, RZ, PT ;  /* 0x000000ff1300720c */ /* 0x000fc60003f26270 */
[----:B------:R-:W-:Y:S01]  /*9990*/  @!P3 IMAD.IADD R2, R2, 0x1, -R0 ;  /* 0x000000010202b824 */ /* 0x000fe200078e0a00 */
[----:B------:R-:W-:Y:S01]  /*99a0*/  ISETP.GE.AND P6, PT, R22, RZ, PT ;  /* 0x000000ff1600720c */ /* 0x000fe20003fc6270 */
[----:B0-----:R-:W-:-:S06]  /*99b0*/  IMAD.MOV.U32 R3, RZ, RZ, R10 ;  /* 0x000000ffff037224 */ /* 0x001fcc00078e000a */
[----:B------:R-:W-:Y:S01]  /*99c0*/  @!P4 IMAD.IADD R5, R5, 0x1, -R0 ;  /* 0x000000010505c824 */ /* 0x000fe200078e0a00 */
[----:B------:R-:W-:Y:S01]  /*99d0*/  ISETP.GT.U32.AND P4, PT, R0, R2, PT ;  /* 0x000000020000720c */ /* 0x000fe20003f84070 */
[----:B------:R-:W-:Y:S02]  /*99e0*/  @!P1 IMAD.MOV R3, RZ, RZ, -R3 ;  /* 0x000000ffff039224 */ /* 0x000fe400078e0a03 */
[----:B------:R-:W-:-:S05]  /*99f0*/  IMAD.MOV.U32 R10, RZ, RZ, R6 ;  /* 0x000000ffff0a7224 */ /* 0x000fca00078e0006 */
[----:B------:R-:W-:-:S05]  /*9a00*/  @!P2 IADD3 R10, -R10, RZ, RZ ;  /* 0x000000ff0a0aa210 */ /* 0x000fca0007ffe1ff */
[----:B------:R-:W-:-:S04]  /*9a10*/  @!P4 IMAD.IADD R2, R2, 0x1, -R0 ;  /* 0x000000010202c824 */ /* 0x000fc800078e0a00 */
[----:B------:R-:W-:Y:S01]  /*9a20*/  @!P0 IMAD.MOV R2, RZ, RZ, -R2 ;  /* 0x000000ffff028224 */ /* 0x000fe200078e0a02 */
        /* <DEDUP_REMOVED lines=15> */
[----:B------:R-:W-:Y:S02]  /*9b20*/  IABS R14, R23 ;  /* 0x00000017000e7213 */ /* 0x000fe40000000000 */
[----:B------:R-:W-:Y:S02]  /*9b30*/  ISETP.GE.AND P6, PT, R23, RZ, PT ;  /* 0x000000ff1700720c */ /* 0x000fe40003fc6270 */
[----:B------:R-:W4:Y:S01]  /*9b40*/  LDL.LU R23, [R1+0x5ac] ;  /* 0x0005ac0001177983 */ /* 0x000f220000300800 */
[----:B------:R-:W-:Y:S01]  /*9b50*/  IMAD.HI.U32 R7, R20, R4, RZ ;  /* 0x0000000414077227 */ /* 0x000fe200078e00ff */
[----:B------:R-:W-:-:S03]  /*9b60*/  ISETP.GT.U32.AND P1, PT, R0, R5, PT ;  /* 0x000000050000720c */ /* 0x000fc60003f24070 */
[----:B------:R-:W-:-:S04]  /*9b70*/  IMAD.MOV R7, RZ, RZ, -R7 ;  /* 0x000000ffff077224 */ /* 0x000fc800078e0a07 */
[----:B------:R-:W-:-:S05]  /*9b80*/  IMAD R4, R0, R7, R4 ;  /* 0x0000000700047224 */ /* 0x000fca00078e0204 */
[----:B------:R-:W-:Y:S01]  /*9b90*/  ISETP.GT.U32.AND P2, PT, R0, R4, PT ;  /* 0x000000040000720c */ /* 0x000fe20003f44070 */
[----:B------:R-:W-:Y:S02]  /*9ba0*/  @!P1 IMAD.IADD R5, R5, 0x1, -R0 ;  /* 0x0000000105059824 */ /* 0x000fe400078e0a00 */
[----:B------:R-:W-:-:S04]  /*9bb0*/  IMAD.HI.U32 R7, R20, R14, RZ ;  /* 0x0000000e14077227 */ /* 0x000fc800078e00ff */
[----:B0-----:R-:W-:Y:S02]  /*9bc0*/  IMAD.MOV.U32 R3, RZ, RZ, R5 ;  /* 0x000000ffff037224 */ /* 0x001fe400078e0005 */
[----:B------:R-:W-:Y:S02]  /*9bd0*/  IMAD.MOV R7, RZ, RZ, -R7 ;  /* 0x000000ffff077224 */ /* 0x000fe400078e0a07 */
[----:B------:R-:W-:Y:S02]  /*9be0*/  @!P5 IMAD.MOV R3, RZ, RZ, -R3 ;  /* 0x000000ffff03d224 */ /* 0x000fe400078e0a03 */
[----:B------:R-:W-:Y:S02]  /*9bf0*/  IMAD R14, R0, R7, R14 ;  /* 0x00000007000e7224 */ /* 0x000fe400078e020e */
[----:B------:R-:W-:Y:S01]  /*9c00*/  @!P2 IMAD.IADD R4, R4, 0x1, -R0 ;  /* 0x000000010404a824 */ /* 0x000fe200078e0a00 */
[----:B------:R0:W-:Y:S01]  /*9c10*/  STL [R1+0x3ec], R3 ;  /* 0x0003ec0301007387 */ /* 0x0001e20000100800 */
[----:B------:R-:W-:-:S03]  /*9c20*/  IMAD.HI.U32 R6, R20, R9, RZ ;  /* 0x0000000914067227 */ /* 0x000fc600078e00ff */
[C---:B------:R-:W-:Y:S01]  /*9c30*/  ISETP.GT.U32.AND P0, PT, R0.reuse, R4, PT ;  /* 0x000000040000720c */ /* 0x040fe20003f04070 */
[----:B------:R-:W-:Y:S01]  /*9c40*/  IMAD.MOV R6, RZ, RZ, -R6 ;  /* 0x000000ffff067224 */ /* 0x000fe200078e0a06 */
[----:B------:R-:W-:-:S03]  /*9c50*/  ISETP.GT.U32.AND P5, PT, R0, R14, PT ;  /* 0x0000000e0000720c */ /* 0x000fc60003fa4070 */
[----:B------:R-:W-:Y:S01]  /*9c60*/  IMAD R9, R0, R6, R9 ;  /* 0x0000000600097224 */ /* 0x000fe200078e0209 */
[----:B---3--:R-:W-:Y:S02]  /*9c70*/  ISETP.GE.AND P1, PT, R25, RZ, PT ;  /* 0x000000ff1900720c */ /* 0x008fe40003f26270 */
[----:B------:R-:W-:Y:S02]  /*9c80*/  IABS R7, R25 ;  /* 0x0000001900077213 */ /* 0x000fe40000000000 */
[----:B------:R-:W-:Y:S01]  /*9c90*/  ISETP.GE.AND P2, PT, R26, RZ, PT ;  /* 0x000000ff1a00720c */ /* 0x000fe20003f46270 */
[----:B------:R-:W3:Y:S01]  /*9ca0*/  LDL.LU R25, [R1+0x5b0] ;  /* 0x0005b00001197983 */ /* 0x000ee20000300800 */
[----:B-1----:R-:W-:-:S03]  /*9cb0*/  IABS R2, R26 ;  /* 0x0000001a00027213 */ /* 0x002fc60000000000 */
[----:B------:R-:W3:Y:S01]  /*9cc0*/  LDL.LU R26, [R1+0x5b4] ;  /* 0x0005b400011a7983 */ /* 0x000ee20000300800 */
[----:B------:R-:W-:-:S04]  /*9cd0*/  IMAD.HI.U32 R15, R20, R7, RZ ;  /* 0x00000007140f7227 */ /* 0x000fc800078e00ff */
[--C-:B------:R-:W-:Y:S01]  /*9ce0*/  @!P0 IMAD.IADD R4, R4, 0x1, -R0.reuse ;  /* 0x0000000104048824 */ /* 0x100fe200078e0a00 */
[----:B------:R-:W-:Y:S01]  /*9cf0*/  ISETP.GT.U32.AND P0, PT, R0, R9, PT ;  /* 0x000000090000720c */ /* 0x000fe20003f04070 */
[----:B------:R-:W-:Y:S02]  /*9d00*/  IMAD.MOV R15, RZ, RZ, -R15 ;  /* 0x000000ffff0f7224 */ /* 0x000fe400078e0a0f */
[----:B------:R-:W-:Y:S02]  /*9d10*/  @!P5 IMAD.IADD R14, R14, 0x1, -R0 ;  /* 0x000000010e0ed824 */ /* 0x000fe400078e0a00 */
[----:B------:R-:W-:-:S05]  /*9d20*/  IMAD R7, R0, R15, R7 ;  /* 0x0000000f00077224 */ /* 0x000fca00078e0207 */
[----:B------:R-:W-:-:S03]  /*9d30*/  ISETP.GT.U32.AND P5, PT, R0, R7, PT ;  /* 0x000000070000720c */ /* 0x000fc60003fa4070 */
[----:B------:R-:W-:Y:S01]  /*9d40*/  @!P0 IMAD.IADD R9, R9, 0x1, -R0 ;  /* 0x0000000109098824 */ /* 0x000fe200078e0a00 */
[----:B------:R-:W-:Y:S01]  /*9d50*/  ISETP.GT.U32.AND P0, PT, R0, R14, PT ;  /* 0x0000000e0000720c */ /* 0x000fe20003f04070 */
[----:B0-----:R-:W-:Y:S02]  /*9d60*/  IMAD.MOV.U32 R3, RZ, RZ, R4 ;  /* 0x000000ffff037224 */ /* 0x001fe400078e0004 */
[----:B------:R-:W-:-:S04]  /*9d70*/  IMAD.HI.U32 R5, R20, R2, RZ ;  /* 0x0000000214057227 */ /* 0x000fc800078e00ff */
[----:B------:R-:W-:Y:S02]  /*9d80*/  @!P3 IMAD.MOV R3, RZ, RZ, -R3 ;  /* 0x000000ffff03b224 */ /* 0x000fe400078e0a03 */
[--C-:B------:R-:W-:Y:S01]  /*9d90*/  @!P5 IMAD.IADD R7, R7, 0x1, -R0.reuse ;  /* 0x000000010707d824 */ /* 0x100fe200078e0a00 */
[----:B------:R-:W-:Y:S02]  /*9da0*/  ISETP.GT.U32.AND P5, PT, R0, R9, PT ;  /* 0x000000090000720c */ /* 0x000fe40003fa4070 */
[----:B------:R-:W-:Y:S01]  /*9db0*/  IADD3 R5, -R5, RZ, RZ ;  /* 0x000000ff05057210 */ /* 0x000fe20007ffe1ff */
[----:B------:R-:W-:Y:S01]  /*9dc0*/  @!P0 IMAD.IADD R14, R14, 0x1, -R0 ;  /* 0x000000010e0e8824 */ /* 0x000fe200078e0a00 */
[----:B------:R0:W-:Y:S03]  /*9dd0*/  STL [R1+0x1e0], R3 ;  /* 0x0001e00301007387 */ /* 0x0001e60000100800 */
[----:B------:R-:W-:Y:S01]  /*9de0*/  IMAD R2, R0, R5, R2 ;  /* 0x0000000500027224 */ /* 0x000fe200078e0202 */
[----:B0-----:R-:W-:-:S05]  /*9df0*/  MOV R3, R14 ;  /* 0x0000000e00037202 */ /* 0x001fca0000000f00 */
[----:B------:R-:W-:Y:S01]  /*9e00*/  @!P5 IMAD.IADD R9, R9, 0x1, -R0 ;  /* 0x000000010909d824 */ /* 0x000fe200078e0a00 */
[----:B------:R-:W-:Y:S01]  /*9e10*/  ISETP.GT.U32.AND P0, PT, R0, R2, PT ;  /* 0x000000020000720c */ /* 0x000fe20003f04070 */
[----:B------:R-:W-:-:S05]  /*9e20*/  @!P6 IMAD.MOV R3, RZ, RZ, -R3 ;  /* 0x000000ffff03e224 */ /* 0x000fca00078e0a03 */
[----:B------:R0:W-:Y:S02]  /*9e30*/  STL [R1+0x1e4], R3 ;  /* 0x0001e40301007387 */ /* 0x0001e40000100800 */
[----:B0-----:R-:W-:-:S04]  /*9e40*/  IMAD.MOV.U32 R3, RZ, RZ, R9 ;  /* 0x000000ffff037224 */ /* 0x001fc800078e0009 */
[----:B------:R-:W-:Y:S02]  /*9e50*/  @!P4 IMAD.MOV R3, RZ, RZ, -R3 ;  /* 0x000000ffff03c224 */ /* 0x000fe400078e0a03 */
[----:B------:R-:W-:-:S03]  /*9e60*/  @!P0 IMAD.IADD R2, R2, 0x1, -R0 ;  /* 0x0000000102028824 */ /* 0x000fc600078e0a00 */
[----:B------:R0:W-:Y:S01]  /*9e70*/  STL [R1+0x1dc], R3 ;  /* 0x0001dc0301007387 */ /* 0x0001e20000100800 */
[----:B------:R-:W-:-:S13]  /*9e80*/  ISETP.GT.U32.AND P3, PT, R0, R7, PT ;  /* 0x000000070000720c */ /* 0x000fda0003f64070 */
[----:B------:R-:W-:-:S04]  /*9e90*/  @!P3 IMAD.IADD R7, R7, 0x1, -R0 ;  /* 0x000000010707b824 */ /* 0x000fc800078e0a00 */
[----:B0-----:R-:W-:Y:S01]  /*9ea0*/  IMAD.MOV.U32 R3, RZ, RZ, R7 ;  /* 0x000000ffff037224 */ /* 0x001fe200078e0007 */
[----:B--2---:R-:W-:-:S05]  /*9eb0*/  IABS R8, R27 ;  /* 0x0000001b00087213 */ /* 0x004fca0000000000 */
[----:B------:R-:W-:Y:S01]  /*9ec0*/  IMAD.HI.U32 R16, R20, R8, RZ ;  /* 0x0000000814107227 */ /* 0x000fe200078e00ff */
[----:B------:R-:W-:Y:S02]  /*9ed0*/  ISETP.GE.AND P0, PT, R27, RZ, PT ;  /* 0x000000ff1b00720c */ /* 0x000fe40003f06270 */
[----:B------:R-:W-:Y:S01]  /*9ee0*/  IABS R10, R22 ;  /* 0x00000016000a7213 */ /* 0x000fe20000000000 */
[----:B------:R-:W-:Y:S01]  /*9ef0*/  IMAD.MOV R16, RZ, RZ, -R16 ;  /* 0x000000ffff107224 */ /* 0x000fe200078e0a10 */
[----:B------:R-:W2:Y:S03]  /*9f00*/  LDL.LU R27, [R1+0x5b8] ;  /* 0x0005b800011b7983 */ /* 0x000ea60000300800 */
[----:B------:R-:W-:Y:S02]  /*9f10*/  IMAD R8, R0, R16, R8 ;  /* 0x0000001000087224 */ /* 0x000fe400078e0208 */
[----:B------:R-:W-:-:S03]  /*9f20*/  IMAD.HI.U32 R5, R20, R10, RZ ;  /* 0x0000000a14057227 */ /* 0x000fc600078e00ff */
[----:B------:R-:W-:Y:S01]  /*9f30*/  ISETP.GT.U32.AND P6, PT, R0, R8, PT ;  /* 0x000000080000720c */ /* 0x000fe20003fc4070 */
[----:B------:R-:W-:-:S04]  /*9f40*/  IMAD.MOV R5, RZ, RZ, -R5 ;  /* 0x000000ffff057224 */ /* 0x000fc800078e0a05 */
[----:B------:R-:W-:-:S05]  /*9f50*/  IMAD R10, R0, R5, R10 ;  /* 0x00000005000a7224 */ /* 0x000fca00078e020a */
[----:B------:R-:W-:-:S03]  /*9f60*/  ISETP.GT.U32.AND P3, PT, R0, R10, PT ;  /* 0x0000000a0000720c */ /* 0x000fc60003f64070 */
[----:B------:R-:W-:Y:S01]  /*9f70*/  @!P6 IMAD.IADD R8, R8, 0x1, -R0 ;  /* 0x000000010808e824 */ /* 0x000fe200078e0a00 */
[----:B------:R-:W-:-:S09]  /*9f80*/  ISETP.GT.U32.AND P6, PT, R0, R2, PT ;  /* 0x000000020000720c */ /* 0x000fd20003fc4070 */
[----:B------:R-:W-:Y:S02]  /*9f90*/  @!P3 IADD3 R10, R10, -R0, RZ ;  /* 0x800000000a0ab210 */ /* 0x000fe40007ffe0ff */
[----:B----4-:R-:W-:-:S05]  /*9fa0*/  IABS R5, R24 ;  /* 0x0000001800057213 */ /* 0x010fca0000000000 */
[----:B------:R-:W-:-:S04]  /*9fb0*/  IMAD.HI.U32 R17, R20, R5, RZ ;  /* 0x0000000514117227 */ /* 0x000fc800078e00ff */
[----:B------:R-:W-:-:S04]  /*9fc0*/  IMAD.MOV R17, RZ, RZ, -R17 ;  /* 0x000000ffff117224 */ /* 0x000fc800078e0a11 */
[C---:B------:R-:W-:Y:S01]  /*9fd0*/  IMAD R5, R0.reuse, R17, R5 ;  /* 0x0000001100057224 */ /* 0x040fe200078e0205 */
[----:B------:R-:W-:Y:S01]  /*9fe0*/  ISETP.GT.U32.AND P3, PT, R0, R10, PT ;  /* 0x0000000a0000720c */ /* 0x000fe20003f64070 */
[----:B------:R-:W-:-:S03]  /*9ff0*/  @!P6 IMAD.IADD R2, R2, 0x1, -R0 ;  /* 0x000000010202e824 */ /* 0x000fc600078e0a00 */
[----:B------:R-:W-:Y:S01]  /*a000*/  ISETP.GT.U32.AND P6, PT, R0, R5, PT ;  /* 0x000000050000720c */ /* 0x000fe20003fc4070 */
[----:B------:R-:W-:-:S05]  /*a010*/  @!P1 IMAD.MOV R3, RZ, RZ, -R3 ;  /* 0x000000ffff039224 */ /* 0x000fca00078e0a03 */
[----:B------:R0:W-:Y:S03]  /*a020*/  STL [R1+0x1d8], R3 ;  /* 0x0001d80301007387 */ /* 0x0001e60000100800 */
[--C-:B------:R-:W-:Y:S01]  /*a030*/  @!P3 IMAD.IADD R10, R10, 0x1, -R0.reuse ;  /* 0x000000010a0ab824 */ /* 0x100fe200078e0a00 */
[----:B------:R-:W-:Y:S02]  /*a040*/  ISETP.GE.AND P3, PT, R22, RZ, PT ;  /* 0x000000ff1600720c */ /* 0x000fe40003f66270 */
        /* <DEDUP_REMOVED lines=19> */
[----:B------:R-:W-:Y:S02]  /*a180*/  MOV R11, R2 ;  /* 0x00000002000b7202 */ /* 0x000fe40000000f00 */
[----:B------:R-:W-:Y:S01]  /*a190*/  ISETP.GE.AND P5, PT, R18, RZ, PT ;  /* 0x000000ff1200720c */ /* 0x000fe20003fa6270 */
        /* <DEDUP_REMOVED lines=8> */
[----:B------:R-:W-:Y:S02]  /*a220*/  @!P5 IMAD.MOV R6, RZ, RZ, -R6 ;  /* 0x000000ffff06d224 */ /* 0x000fe400078e0a06 */
[----:B0-----:R-:W-:-:S04]  /*a230*/  IMAD.MOV.U32 R3, RZ, RZ, R10 ;  /* 0x000000ffff037224 */ /* 0x001fc800078e000a */
[----:B------:R-:W-:Y:S01]  /*a240*/  @!P3 IMAD.MOV R3, RZ, RZ, -R3 ;  /* 0x000000ffff03b224 */ /* 0x000fe200078e0a03 */
[----:B------:R0:W-:Y:S01]  /*a250*/  STL [R1+0x1cc], R6 ;  /* 0x0001cc0601007387 */ /* 0x0001e20000100800 */
[----:B------:R-:W-:-:S03]  /*a260*/  @!P0 IADD3 R5, R5, -R0, RZ ;  /* 0x8000000005058210 */ /* 0x000fc60007ffe0ff */
[----:B------:R-:W-:Y:S01]  /*a270*/  @!P4 IMAD.IADD R16, R16, 0x1, -R0 ;  /* 0x000000011010c824 */ /* 0x000fe200078e0a00 */
[----:B---3--:R-:W-:Y:S01]  /*a280*/  IABS R4, R25 ;  /* 0x0000001900047213 */ /* 0x008fe20000000000 */
[----:B------:R1:W-:Y:S01]  /*a290*/  STL [R1+0x1c8], R3 ;  /* 0x0001c80301007387 */ /* 0x0003e20000100800 */
[----:B------:R-:W-:Y:S02]  /*a2a0*/  ISETP.GE.AND P0, PT, R25, RZ, PT ;  /* 0x000000ff1900720c */ /* 0x000fe40003f06270 */
[----:B------:R-:W-:Y:S01]  /*a2b0*/  IABS R7, R26 ;  /* 0x0000001a00077213 */ /* 0x000fe20000000000 */
[----:B------:R-:W3:Y:S01]  /*a2c0*/  LDL.LU R25, [R1+0x5c4] ;  /* 0x0005c40001197983 */ /* 0x000ee20000300800 */
[----:B------:R-:W-:-:S03]  /*a2d0*/  ISETP.GE.AND P4, PT, R26, RZ, PT ;  /* 0x000000ff1a00720c */ /* 0x000fc60003f86270 */
[----:B------:R-:W3:Y:S01]  /*a2e0*/  LDL.LU R26, [R1+0x5c8] ;  /* 0x0005c800011a7983 */ /* 0x000ee20000300800 */
[----:B------:R-:W-:-:S05]  /*a2f0*/  IABS R15, R19 ;  /* 0x00000013000f7213 */ /* 0x000fca0000000000 */
[----:B------:R-:W-:-:S04]  /*a300*/  IMAD.HI.U32 R14, R20, R15, RZ ;  /* 0x0000000f140e7227 */ /* 0x000fc800078e00ff */
[----:B------:R-:W-:-:S04]  /*a310*/  IMAD.MOV R14, RZ, RZ, -R14 ;  /* 0x000000ffff0e7224 */ /* 0x000fc800078e0a0e */
[----:B------:R-:W-:Y:S02]  /*a320*/  IMAD R14, R0, R14, R15 ;  /* 0x0000000e000e7224 */ /* 0x000fe400078e020f */
[----:B------:R-:W-:-:S04]  /*a330*/  IMAD.HI.U32 R15, R20, R4, RZ ;  /* 0x00000004140f7227 */ /* 0x000fc800078e00ff */
[----:B------:R-:W-:Y:S01]  /*a340*/  IMAD.MOV R15, RZ, RZ, -R15 ;  /* 0x000000ffff0f7224 */ /* 0x000fe200078e0a0f */
[----:B------:R-:W-:-:S03]  /*a350*/  ISETP.GT.U32.AND P1, PT, R0, R14, PT ;  /* 0x0000000e0000720c */ /* 0x000fc60003f24070 */
[----:B------:R-:W-:-:S05]  /*a360*/  IMAD R4, R0, R15, R4 ;  /* 0x0000000f00047224 */ /* 0x000fca00078e0204 */
[----:B------:R-:W-:-:S05]  /*a370*/  ISETP.GT.U32.AND P5, PT, R0, R4, PT ;  /* 0x000000040000720c */ /* 0x000fca0003fa4070 */
[----:B------:R-:W-:Y:S02]  /*a380*/  @!P1 IMAD.IADD R14, R14, 0x1, -R0 ;  /* 0x000000010e0e9824 */ /* 0x000fe400078e0a00 */
[----:B------:R-:W-:-:S03]  /*a390*/  IMAD.HI.U32 R9, R20, R7, RZ ;  /* 0x0000000714097227 */ /* 0x000fc600078e00ff */
[----:B------:R-:W-:-:S03]  /*a3a0*/  ISETP.GT.U32.AND P2, PT, R0, R14, PT ;  /* 0x0000000e0000720c */ /* 0x000fc60003f44070 */
[----:B------:R-:W-:Y:S02]  /*a3b0*/  @!P5 IMAD.IADD R4, R4, 0x1, -R0 ;  /* 0x000000010404d824 */ /* 0x000fe400078e0a00 */
[----:B------:R-:W-:-:S04]  /*a3c0*/  IMAD.MOV R2, RZ, RZ, -R9 ;  /* 0x000000ffff027224 */ /* 0x000fc800078e0a09 */
[----:B0-----:R-:W-:Y:S01]  /*a3d0*/  IMAD R6, R0, R2, R7 ;  /* 0x0000000200067224 */ /* 0x001fe200078e0207 */
[----:B------:R-:W-:-:S03]  /*a3e0*/  ISETP.GE.AND P1, PT, R19, RZ, PT ;  /* 0x000000ff1300720c */ /* 0x000fc60003f26270 */
[----:B------:R-:W-:Y:S01]  /*a3f0*/  @!P2 IMAD.IADD R14, R14, 0x1, -R0 ;  /* 0x000000010e0ea824 */ /* 0x000fe200078e0a00 */
[----:B------:R-:W-:Y:S02]  /*a400*/  ISETP.GT.U32.AND P2, PT, R0, R6, PT ;  /* 0x000000060000720c */ /* 0x000fe40003f44070 */
[----:B------:R-:W-:Y:S01]  /*a410*/  ISETP.GE.AND P3, PT, R23, RZ, PT ;  /* 0x000000ff1700720c */ /* 0x000fe20003f66270 */
[----:B-1----:R-:W-:-:S06]  /*a420*/  IMAD.MOV.U32 R3, RZ, RZ, R14 ;  /* 0x000000ffff037224 */ /* 0x002fcc00078e000e */
[----:B------:R-:W-:-:S04]  /*a430*/  @!P1 IMAD.MOV R3, RZ, RZ, -R3 ;  /* 0x000000ffff039224 */ /* 0x000fc800078e0a03 */
        /* <DEDUP_REMOVED lines=26> */
[----:B------:R-:W-:-:S04]  /*a5e0*/  IMAD.MOV.U32 R7, RZ, RZ, R8 ;  /* 0x000000ffff077224 */ /* 0x000fc800078e0008 */
[----:B------:R-:W-:-:S04]  /*a5f0*/  IMAD.HI.U32 R8, R20, R7, RZ ;  /* 0x0000000714087227 */ /* 0x000fc800078e00ff */
[----:B------:R-:W-:-:S04]  /*a600*/  IMAD.MOV R8, RZ, RZ, -R8 ;  /* 0x000000ffff087224 */ /* 0x000fc800078e0a08 */
[----:B------:R-:W-:Y:S02]  /*a610*/  @!P1 IMAD.IADD R6, R6, 0x1, -R0 ;  /* 0x0000000106069824 */ /* 0x000fe400078e0a00 */
[----:B------:R-:W-:Y:S02]  /*a620*/  IMAD R7, R0, R8, R7 ;  /* 0x0000000800077224 */ /* 0x000fe400078e0207 */
[----:B0-----:R-:W-:Y:S02]  /*a630*/  IMAD.MOV.U32 R3, RZ, RZ, R6 ;  /* 0x000000ffff037224 */ /* 0x001fe400078e0006 */
[----:B------:R-:W-:-:S04]  /*a640*/  IMAD.HI.U32 R8, R20, R2, RZ ;  /* 0x0000000214087227 */ /* 0x000fc800078e00ff */
[----:B------:R-:W-:Y:S02]  /*a650*/  @!P4 IMAD.MOV R3, RZ, RZ, -R3 ;  /* 0x000000ffff03c224 */ /* 0x000fe400078e0a03 */
[----:B------:R-:W-:-:S03]  /*a660*/  IMAD.MOV R8, RZ, RZ, -R8 ;  /* 0x000000ffff087224 */ /* 0x000fc600078e0a08 */
[----:B------:R0:W-:Y:S01]  /*a670*/  STL [R1+0x1b4], R3 ;  /* 0x0001b40301007387 */ /* 0x0001e20000100800 */
[----:B------:R-:W-:Y:S01]  /*a680*/  IMAD R14, R0, R8, R2 ;  /* 0x00000008000e7224 */ /* 0x000fe200078e0202 */
[----:B---3--:R-:W-:Y:S02]  /*a690*/  ISETP.GE.AND P1, PT, R25, RZ, PT ;  /* 0x000000ff1900720c */ /* 0x008fe40003f26270 */
[----:B------:R-:W-:Y:S02]  /*a6a0*/  IABS R4, R25 ;  /* 0x0000001900047213 */ /* 0x000fe40000000000 */
[----:B------:R-:W-:Y:S01]  /*a6b0*/  ISETP.GE.AND P0, PT, R26, RZ, PT ;  /* 0x000000ff1a00720c */ /* 0x000fe20003f06270 */
[----:B------:R-:W3:Y:S01]  /*a6c0*/  LDL.LU R25, [R1+0x5e4] ;  /* 0x0005e40001197983 */ /* 0x000ee20000300800 */
[----:B------:R-:W-:-:S03]  /*a6d0*/  IABS R2, R26 ;  /* 0x0000001a00027213 */ /* 0x000fc60000000000 */
[----:B------:R-:W3:Y:S01]  /*a6e0*/  LDL.LU R26, [R1+0x5e8] ;  /* 0x0005e800011a7983 */ /* 0x000ee20000300800 */
[----:B------:R-:W-:Y:S01]  /*a6f0*/  ISETP.GT.U32.AND P6, PT, R0, R7, PT ;  /* 0x000000070000720c */ /* 0x000fe20003fc4070 */
[----:B------:R-:W-:-:S12]  /*a700*/  IMAD.HI.U32 R5, R20, R9, RZ ;  /* 0x0000000914057227 */ /* 0x000fd800078e00ff */
[----:B------:R-:W-:Y:S01]  /*a710*/  @!P6 IMAD.IADD R7, R7, 0x1, -R0 ;  /* 0x000000010707e824 */ /* 0x000fe200078e0a00 */
[----:B------:R-:W-:-:S04]  /*a720*/  IADD3 R5, -R5, RZ, RZ ;  /* 0x000000ff05057210 */ /* 0x000fc80007ffe1ff */
[C---:B------:R-:W-:Y:S01]  /*a730*/  ISETP.GT.U32.AND P6, PT, R0.reuse, R7, PT ;  /* 0x000000070000720c */ /* 0x040fe20003fc4070 */
[C---:B------:R-:W-:Y:S01]  /*a740*/  IMAD R9, R0.reuse, R5, R9 ;  /* 0x0000000500097224 */ /* 0x040fe200078e0209 */
[----:B------:R-:W-:Y:S01]  /*a750*/  ISETP.GT.U32.AND P4, PT, R0, R14, PT ;  /* 0x0000000e0000720c */ /* 0x000fe20003f84070 */
[----:B------:R-:W-:-:S10]  /*a760*/  IMAD.HI.U32 R16, R20, R4, RZ ;  /* 0x0000000414107227 */ /* 0x000fd400078e00ff */
[--C-:B------:R-:W-:Y:S01]  /*a770*/  @!P6 IMAD.IADD R7, R7, 0x1, -R0.reuse ;  /* 0x000000010707e824 */ /* 0x100fe200078e0a00 */
[----:B------:R-:W-:Y:S01]  /*a780*/  ISETP.GT.U32.AND P6, PT, R0, R9, PT ;  /* 0x000000090000720c */ /* 0x000fe20003fc4070 */
[----:B------:R-:W-:Y:S02]  /*a790*/  @!P4 IMAD.IADD R14, R14, 0x1, -R0 ;  /* 0x000000010e0ec824 */ /* 0x000fe400078e0a00 */
[----:B------:R-:W-:-:S10]  /*a7a0*/  IMAD.HI.U32 R8, R20, R2, RZ ;  /* 0x0000000214087227 */ /* 0x000fd400078e00ff */
[----:B------:R-:W-:Y:S01]  /*a7b0*/  @!P6 IMAD.IADD R9, R9, 0x1, -R0 ;  /* 0x000000010909e824 */ /* 0x000fe200078e0a00 */
[----:B------:R-:W-:Y:S01]  /*a7c0*/  ISETP.GT.U32.AND P6, PT, R0, R14, PT ;  /* 0x0000000e0000720c */ /* 0x000fe20003fc4070 */
[----:B0-----:R-:W-:Y:S01]  /*a7d0*/  IMAD.MOV.U32 R3, RZ, RZ, R7 ;  /* 0x000000ffff037224 */ /* 0x001fe200078e0007 */
[----:B------:R-:W-:-:S03]  /*a7e0*/  IADD3 R8, -R8, RZ, RZ ;  /* 0x000000ff08087210 */ /* 0x000fc60007ffe1ff */
[----:B------:R-:W-:Y:S02]  /*a7f0*/  @!P5 IMAD.MOV R3, RZ, RZ, -R3 ;  /* 0x000000ffff03d224 */ /* 0x000fe400078e0a03 */
[----:B------:R-:W-:-:S06]  /*a800*/  IMAD R2, R0, R8, R2 ;  /* 0x0000000800027224 */ /* 0x000fcc00078e0202 */
[----:B------:R-:W-:Y:S01]  /*a810*/  @!P6 IMAD.IADD R14, R14, 0x1, -R0 ;  /* 0x000000010e0ee824 */ /* 0x000fe200078e0a00 */
[----:B------:R0:W-:Y:S01]  /*a820*/  STL [R1+0x1ac], R3 ;  /* 0x0001ac0301007387 */ /* 0x0001e20000100800 */
[----:B------:R-:W-:-:S03]  /*a830*/  ISETP.GT.U32.AND P6, PT, R0, R2, PT ;  /* 0x000000020000720c */ /* 0x000fc60003fc4070 */
[----:B0-----:R-:W-:-:S05]  /*a840*/  MOV R3, R14 ;  /* 0x0000000e00037202 */ /* 0x001fca0000000f00 */
[----:B------:R-:W-:Y:S01]  /*a850*/  @!P3 IMAD.MOV R3, RZ, RZ, -R3 ;  /* 0x000000ffff03b224 */ /* 0x000fe200078e0a03 */
[----:B--2---:R-:W-:-:S05]  /*a860*/  IABS R15, R27 ;  /* 0x0000001b000f7213 */ /* 0x004fca0000000000 */
[----:B------:R-:W-:Y:S02]  /*a870*/  IMAD.MOV.U32 R6, RZ, RZ, R15 ;  /* 0x000000ffff067224 */ /* 0x000fe400078e000f */
[----:B------:R-:W-:-:S04]  /*a880*/  IMAD.MOV R15, RZ, RZ, -R16 ;  /* 0x000000ffff0f7224 */ /* 0x000fc800078e0a10 */
[----:B------:R-:W-:-:S05]  /*a890*/  IMAD R4, R0, R15, R4 ;  /* 0x0000000f00047224 */ /* 0x000fca00078e0204 */
[----:B------:R-:W-:Y:S01]  /*a8a0*/  ISETP.GT.U32.AND P4, PT, R0, R4, PT ;  /* 0x000000040000720c */ /* 0x000fe20003f84070 */
[----:B------:R-:W-:Y:S01]  /*a8b0*/  IMAD.HI.U32 R16, R20, R6, RZ ;  /* 0x0000000614107227 */ /* 0x000fe200078e00ff */
[----:B------:R-:W-:-:S03]  /*a8c0*/  IABS R10, R23 ;  /* 0x00000017000a7213 */ /* 0x000fc60000000000 */
[----:B------:R-:W-:-:S08]  /*a8d0*/  IMAD.MOV R16, RZ, RZ, -R16 ;  /* 0x000000ffff107224 */ /* 0x000fd000078e0a10 */
[----:B------:R-:W-:Y:S01]  /*a8e0*/  @!P4 IMAD.IADD R4, R4, 0x1, -R0 ;  /* 0x000000010404c824 */ /* 0x000fe200078e0a00 */
[C---:B------:R-:W-:Y:S01]  /*a8f0*/  ISETP.GT.U32.AND P4, PT, R0.reuse, R9, PT ;  /* 0x000000090000720c */ /* 0x040fe20003f84070 */
[----:B------:R-:W-:Y:S02]  /*a900*/  IMAD R6, R0, R16, R6 ;  /* 0x0000001000067224 */ /* 0x000fe400078e0206 */
[----:B------:R-:W-:Y:S01]  /*a910*/  IMAD.HI.U32 R8, R20, R10, RZ ;  /* 0x0000000a14087227 */ /* 0x000fe200078e00ff */
[C---:B------:R-:W-:Y:S02]  /*a920*/  ISETP.GT.U32.AND P5, PT, R0.reuse, R4, PT ;  /* 0x000000040000720c */ /* 0x040fe40003fa4070 */
[----:B------:R-:W-:Y:S01]  /*a930*/  ISETP.GT.U32.AND P3, PT, R0, R6, PT ;  /* 0x000000060000720c */ /* 0x000fe20003f64070 */
[----:B------:R-:W-:Y:S01]  /*a940*/  IMAD.MOV R8, RZ, RZ, -R8 ;  /* 0x000000ffff087224 */ /* 0x000fe200078e0a08 */
[----:B------:R0:W-:Y:S05]  /*a950*/  STL [R1+0x1b0], R3 ;  /* 0x0001b00301007387 */ /* 0x0001ea0000100800 */
[----:B------:R-:W-:-:S02]  /*a960*/  @!P4 IMAD.IADD R9, R9, 0x1, -R0 ;  /* 0x000000010909c824 */ /* 0x000fc400078e0a00 */
[----:B------:R-:W-:Y:S02]  /*a970*/  IMAD R10, R0, R8, R10 ;  /* 0x00000008000a7224 */ /* 0x000fe400078e020a */
[----:B0-----:R-:W-:Y:S02]  /*a980*/  IMAD.MOV.U32 R3, RZ, RZ, R9 ;  /* 0x000000ffff037224 */ /* 0x001fe400078e0009 */
[--C-:B------:R-:W-:Y:S01]  /*a990*/  @!P5 IMAD.IADD R4, R4, 0x1, -R0.reuse ;  /* 0x000000010404d824 */ /* 0x100fe200078e0a00 */
[----:B------:R-:W-:Y:S01]  /*a9a0*/  ISETP.GT.U32.AND P5, PT, R0, R10, PT ;  /* 0x0000000a0000720c */ /* 0x000fe20003fa4070 */
[--C-:B------:R-:W-:Y:S02]  /*a9b0*/  @!P6 IMAD.IADD R2, R2, 0x1, -R0.reuse ;  /* 0x000000010202e824 */ /* 0x100fe400078e0a00 */
[----:B------:R-:W-:Y:S01]  /*a9c0*/  @!P2 IMAD.MOV R3, RZ, RZ, -R3 ;  /* 0x000000ffff03a224 */ /* 0x000fe200078e0a03 */
[----:B------:R-:W-:Y:S01]  /*a9d0*/  ISETP.GE.AND P6, PT, R27, RZ, PT ;  /* 0x000000ff1b00720c */ /* 0x000fe20003fc6270 */
[----:B------:R-:W-:Y:S01]  /*a9e0*/  @!P3 IMAD.IADD R6, R6, 0x1, -R0 ;  /* 0x000000010606b824 */ /* 0x000fe200078e0a00 */
[----:B------:R-:W-:-:S02]  /*a9f0*/  ISETP.GT.U32.AND P3, PT, R0, R2, PT ;  /* 0x000000020000720c */ /* 0x000fc40003f64070 */
[----:B------:R0:W-:Y:S04]  /*aa00*/  STL [R1+0x1a8], R3 ;  /* 0x0001a80301007387 */ /* 0x0001e80000100800 */
[----:B------:R-:W2:Y:S01]  /*aa10*/  LDL.LU R27, [R1+0x5ec] ;  /* 0x0005ec00011b7983 */ /* 0x000ea20000300800 */
        /* <DEDUP_REMOVED lines=8> */
[----:B0-----:R-:W-:-:S04]  /*aaa0*/  IMAD.MOV.U32 R3, RZ, RZ, R4 ;  /* 0x000000ffff037224 */ /* 0x001fc800078e0004 */
[----:B------:R-:W-:-:S04]  /*aab0*/  @!P1 IMAD.MOV R3, RZ, RZ, -R3 ;  /* 0x000000ffff039224 */ /* 0x000fc800078e0a03 */
[--C-:B------:R-:W-:Y:S01]  /*aac0*/  @!P5 IMAD.IADD R10, R10, 0x1, -R0.reuse ;  /* 0x000000010a0ad824 */ /* 0x100fe200078e0a00 */
[----:B------:R0:W-:Y:S01]  /*aad0*/  STL [R1+0x1a4], R3 ;  /* 0x0001a40301007387 */ /* 0x0001e20000100800 */
[----:B------:R-:W-:Y:S02]  /*aae0*/  ISETP.GE.AND P5, PT, R23, RZ, PT ;  /* 0x000000ff1700720c */ /* 0x000fe40003fa6270 */
        /* <DEDUP_REMOVED lines=32> */
[----:B------:R-:W-:Y:S01]  /*acf0*/  STL [R1+0x198], R5 ;  /* 0x0001980501007387 */ /* 0x000fe20000100800 */
[----:B------:R-:W-:Y:S01]  /*ad00*/  @!P6 IMAD.IADD R17, R17, 0x1, -R0 ;  /* 0x000000011111e824 */ /* 0x000fe200078e0a00 */
[----:B---3--:R-:W-:Y:S02]  /*ad10*/  IABS R4, R25 ;  /* 0x0000001900047213 */ /* 0x008fe40000000000 */
[----:B------:R0:W-:Y:S01]  /*ad20*/  STL [R1+0x194], R3 ;  /* 0x0001940301007387 */ /* 0x0001e20000100800 */
[----:B------:R-:W-:Y:S02]  /*ad30*/  ISETP.GE.AND P6, PT, R25, RZ, PT ;  /* 0x000000ff1900720c */ /* 0x000fe40003fc6270 */
[----:B------:R-:W-:Y:S01]  /*ad40*/  @!P2 IADD3 R7, R7, -R0, RZ ;  /* 0x800000000707a210 */ /* 0x000fe20007ffe0ff */
[----:B------:R-:W3:Y:S01]  /*ad50*/  LDL.LU R25, [R1+0x5f8] ;  /* 0x0005f80001197983 */ /* 0x000ee20000300800 */
[----:B------:R-:W-:-:S02]  /*ad60*/  IABS R9, R26 ;  /* 0x0000001a00097213 */ /* 0x000fc40000000000 */
[----:B------:R-:W-:Y:S02]  /*ad70*/  ISETP.GE.AND P2, PT, R26, RZ, PT ;  /* 0x000000ff1a00720c */ /* 0x000fe40003f46270 */
        /* <DEDUP_REMOVED lines=33> */
[----:B0-----:R-:W-:-:S02]  /*af90*/  IMAD.MOV.U32 R3, RZ, RZ, R7 ;  /* 0x000000ffff037224 */ /* 0x001fc400078e0007 */
[----:B------:R-:W-:Y:S03]  /*afa0*/  STL [R1+0x18c], R11 ;  /* 0x00018c0b01007387 */ /* 0x000fe60000100800 */
[----:B------:R-:W-:-:S05]  /*afb0*/  @!P5 IADD3 R3, -R3, RZ, RZ ;  /* 0x000000ff0303d210 */ /* 0x000fca0007ffe1ff */
        /* <DEDUP_REMOVED lines=24> */
[----:B---3--:R-:W-:-:S02]  /*b140*/  ISETP.GE.AND P1, PT, R25, RZ, PT ;  /* 0x000000ff1900720c */ /* 0x008fc40003f26270 */
[----:B------:R-:W-:Y:S02]  /*b150*/  IABS R2, R25 ;  /* 0x0000001900027213 */ /* 0x000fe40000000000 */
[----:B------:R-:W3:Y:S01]  /*b160*/  LDL.LU R25, [R1+0x618] ;  /* 0x0006180001197983 */ /* 0x000ee20000300800 */
[----:B------:R-:W-:Y:S02]  /*b170*/  ISETP.GE.AND P3, PT, R26, RZ, PT ;  /* 0x000000ff1a00720c */ /* 0x000fe40003f66270 */
[----:B------:R-:W-:Y:S02]  /*b180*/  IABS R15, R26 ;  /* 0x0000001a000f7213 */ /* 0x000fe40000000000 */
[----:B------:R-:W3:Y:S01]  /*b190*/  LDL.LU R26, [R1+0x61c] ;  /* 0x00061c00011a7983 */ /* 0x000ee20000300800 */
[----:B------:R-:W-:Y:S01]  /*b1a0*/  ISETP.GT.U32.AND P6, PT, R0, R8, PT ;  /* 0x000000080000720c */ /* 0x000fe20003fc4070 */
[----:B------:R-:W-:-:S04]  /*b1b0*/  IMAD.HI.U32 R10, R20, R6, RZ ;  /* 0x00000006140a7227 */ /* 0x000fc800078e00ff */
[----:B------:R-:W-:Y:S01]  /*b1c0*/  IMAD.MOV R10, RZ, RZ, -R10 ;  /* 0x000000ffff0a7224 */ /* 0x000fe200078e0a0a */
[----:B------:R-:W-:-:S03]  /*b1d0*/  ISETP.GT.U32.AND P2, PT, R0, R7, PT ;  /* 0x000000070000720c */ /* 0x000fc60003f44070 */
[----:B------:R-:W-:Y:S02]  /*b1e0*/  IMAD R6, R0, R10, R6 ;  /* 0x0000000a00067224 */ /* 0x000fe400078e0206 */
[----:B------:R-:W-:-:S04]  /*b1f0*/  IMAD.HI.U32 R10, R20, R2, RZ ;  /* 0x00000002140a7227 */ /* 0x000fc800078e00ff */
[----:B------:R-:W-:Y:S01]  /*b200*/  @!P6 IMAD.IADD R8, R8, 0x1, -R0 ;  /* 0x000000010808e824 */ /* 0x000fe200078e0a00 */
[----:B------:R-:W-:Y:S01]  /*b210*/  ISETP.GT.U32.AND P6, PT, R0, R6, PT ;  /* 0x000000060000720c */ /* 0x000fe20003fc4070 */
[----:B------:R-:W-:-:S04]  /*b220*/  IMAD.MOV R10, RZ, RZ, -R10 ;  /* 0x000000ffff0a7224 */ /* 0x000fc800078e0a0a */
[----:B------:R-:W-:Y:S01]  /*b230*/  IMAD R2, R0, R10, R2 ;  /* 0x0000000a00027224 */ /* 0x000fe200078e0202 */
[----:B------:R-:W-:-:S04]  /*b240*/  @!P2 IADD3 R7, R7, -R0, RZ ;  /* 0x800000000707a210 */ /* 0x000fc80007ffe0ff */
[----:B------:R-:W-:-:S03]  /*b250*/  ISETP.GT.U32.AND P2, PT, R0, R2, PT ;  /* 0x000000020000720c */ /* 0x000fc60003f44070 */
[----:B------:R-:W-:Y:S01]  /*b260*/  @!P6 IMAD.IADD R6, R6, 0x1, -R0 ;  /* 0x000000010606e824 */ /* 0x000fe200078e0a00 */
[----:B------:R-:W-:Y:S01]  /*b270*/  ISETP.GT.U32.AND P6, PT, R0, R7, PT ;  /* 0x000000070000720c */ /* 0x000fe20003fc4070 */
[----:B------:R-:W-:-:S04]  /*b280*/  IMAD.HI.U32 R4, R20, R15, RZ ;  /* 0x0000000f14047227 */ /* 0x000fc800078e00ff */
[----:B0-----:R-:W-:Y:S02]  /*b290*/  IMAD.MOV.U32 R3, RZ, RZ, R8 ;  /* 0x000000ffff037224 */ /* 0x001fe400078e0008 */
[----:B------:R-:W-:Y:S02]  /*b2a0*/  IMAD.MOV R4, RZ, RZ, -R4 ;  /* 0x000000ffff047224 */ /* 0x000fe400078e0a04 */
[--C-:B------:R-:W-:Y:S01]  /*b2b0*/  @!P2 IMAD.IADD R2, R2, 0x1, -R0.reuse ;  /* 0x000000010202a824 */ /* 0x100fe200078e0a00 */
[C---:B------:R-:W-:Y:S01]  /*b2c0*/  ISETP.GT.U32.AND P2, PT, R0.reuse, R6, PT ;  /* 0x000000060000720c */ /* 0x040fe20003f44070 */
[----:B------:R-:W-:Y:S02]  /*b2d0*/  @!P4 IMAD.MOV R3, RZ, RZ, -R3 ;  /* 0x000000ffff03c224 */ /* 0x000fe400078e0a03 */
[C---:B------:R-:W-:Y:S02]  /*b2e0*/  IMAD R15, R0.reuse, R4, R15 ;  /* 0x00000004000f7224 */ /* 0x040fe400078e020f */
[----:B------:R-:W-:Y:S01]  /*b2f0*/  @!P6 IMAD.IADD R7, R7, 0x1, -R0 ;  /* 0x000000010707e824 */ /* 0x000fe200078e0a00 */
[----:B------:R0:W-:Y:S01]  /*b300*/  STL [R1+0x178], R3 ;  /* 0x0001780301007387 */ /* 0x0001e20000100800 */
[----:B------:R-:W-:-:S02]  /*b310*/  ISETP.GT.U32.AND P4, PT, R0, R2, PT ;  /* 0x000000020000720c */ /* 0x000fc40003f84070 */
[----:B------:R-:W-:Y:S01]  /*b320*/  ISETP.GT.U32.AND P6, PT, R0, R15, PT ;  /* 0x0000000f0000720c */ /* 0x000fe20003fc4070 */
[----:B0-----:R-:W-:-:S03]  /*b330*/  IMAD.MOV.U32 R3, RZ, RZ, R7 ;  /* 0x000000ffff037224 */ /* 0x001fc600078e0007 */
[----:B------:R-:W-:Y:S02]  /*b340*/  @!P2 IMAD.IADD R6, R6, 0x1, -R0 ;  /* 0x000000010606a824 */ /* 0x000fe400078e0a00 */
[----:B------:R-:W-:-:S05]  /*b350*/  @!P5 IMAD.MOV R3, RZ, RZ, -R3 ;  /* 0x000000ffff03d224 */ /* 0x000fca00078e0a03 */
[----:B------:R0:W-:Y:S01]  /*b360*/  STL [R1+0x17c], R3 ;  /* 0x00017c0301007387 */ /* 0x0001e20000100800 */
[--C-:B------:R-:W-:Y:S02]  /*b370*/  @!P4 IMAD.IADD R2, R2, 0x1, -R0.reuse ;  /* 0x000000010202c824 */ /* 0x100fe400078e0a00 */
[----:B------:R-:W-:Y:S02]  /*b380*/  @!P6 IMAD.IADD R15, R15, 0x1, -R0 ;  /* 0x000000010f0fe824 */ /* 0x000fe400078e0a00 */
[----:B0-----:R-:W-:-:S04]  /*b390*/  IMAD.MOV.U32 R3, RZ, RZ, R6 ;  /* 0x000000ffff037224 */ /* 0x001fc800078e0006 */
[----:B------:R-:W-:-:S05]  /*b3a0*/  @!P0 IMAD.MOV R3, RZ, RZ, -R3 ;  /* 0x000000ffff038224 */ /* 0x000fca00078e0a03 */
[----:B------:R0:W-:Y:S02]  /*b3b0*/  STL [R1+0xe4], R3 ;  /* 0x0000e40301007387 */ /* 0x0001e40000100800 */
[----:B0-----:R-:W-:Y:S02]  /*b3c0*/  MOV R3, R2 ;  /* 0x0000000200037202 */ /* 0x001fe40000000f00 */
        /* <DEDUP_REMOVED lines=22> */
[----:B------:R-:W-:Y:S01]  /*b530*/  @!P1 IMAD.MOV R3, RZ, RZ, -R3 ;  /* 0x000000ffff039224 */ /* 0x000fe200078e0a03 */
[----:B------:R-:W-:-:S04]  /*b540*/  IABS R5, R18 ;  /* 0x0000001200057213 */ /* 0x000fc80000000000 */
[----:B------:R0:W-:Y:S03]  /*b550*/  STL [R1+0x170], R3 ;  /* 0x0001700301007387 */ /* 0x0001e60000100800 */
[--C-:B------:R-:W-:Y:S01]  /*b560*/  @!P0 IMAD.IADD R9, R9, 0x1, -R0.reuse ;  /* 0x0000000109098824 */ /* 0x100fe200078e0a00 */
[----:B------:R-:W-:Y:S02]  /*b570*/  ISETP.GE.AND P0, PT, R22, RZ, PT ;  /* 0x000000ff1600720c */ /* 0x000fe40003f06270 */
[----:B------:R-:W4:Y:S01]  /*b580*/  LDL.LU R22, [R1+0x624] ;  /* 0x0006240001167983 */ /* 0x000f220000300800 */
[----:B------:R-:W-:Y:S01]  /*b590*/  @!P5 IMAD.IADD R4, R4, 0x1, -R0 ;  /* 0x000000010404d824 */ /* 0x000fe200078e0a00 */
[----:B------:R-:W-:Y:S02]  /*b5a0*/  ISETP.GE.AND P5, PT, R24, RZ, PT ;  /* 0x000000ff1800720c */ /* 0x000fe40003fa6270 */
[----:B------:R-:W4:Y:S01]  /*b5b0*/  LDL.LU R24, [R1+0x628] ;  /* 0x0006280001187983 */ /* 0x000f220000300800 */
        /* <DEDUP_REMOVED lines=15> */
[----:B------:R-:W-:-:S03]  /*b6b0*/  IMAD.MOV.U32 R11, RZ, RZ, R15 ;  /* 0x000000ffff0b7224 */ /* 0x000fc600078e000f */
[----:B0-----:R-:W-:Y:S01]  /*b6c0*/  MOV R3, R14 ;  /* 0x0000000e00037202 */ /* 0x001fe20000000f00 */
[----:B------:R-:W-:-:S06]  /*b6d0*/  @!P3 IMAD.MOV R11, RZ, RZ, -R11 ;  /* 0x000000ffff0bb224 */ /* 0x000fcc00078e0a0b */
[----:B------:R-:W-:Y:S01]  /*b6e0*/  @!P4 IMAD.IADD R8, R8, 0x1, -R0 ;  /* 0x000000010808c824 */ /* 0x000fe200078e0a00 */
[C---:B------:R-:W-:Y:S01]  /*b6f0*/  ISETP.GT.U32.AND P4, PT, R0.reuse, R4, PT ;  /* 0x000000040000720c */ /* 0x040fe20003f84070 */
[----:B------:R-:W-:Y:S01]  /*b700*/  @!P6 IMAD.MOV R3, RZ, RZ, -R3 ;  /* 0x000000ffff03e224 */ /* 0x000fe200078e0a03 */
[----:B------:R0:W-:Y:S02]  /*b710*/  STL [R1+0x154], R11 ;  /* 0x0001540b01007387 */ /* 0x0001e40000100800 */
[----:B------:R-:W-:Y:S02]  /*b720*/  ISETP.GT.U32.AND P6, PT, R0, R8, PT ;  /* 0x000000080000720c */ /* 0x000fe40003fc4070 */
[----:B------:R1:W-:Y:S01]  /*b730*/  STL [R1+0x158], R3 ;  /* 0x0001580301007387 */ /* 0x0003e20000100800 */
[----:B0-----:R-:W-:Y:S02]  /*b740*/  IMAD.MOV.U32 R11, RZ, RZ, R5 ;  /* 0x000000ffff0b7224 */ /* 0x001fe400078e0005 */
[----:B-1----:R-:W-:-:S02]  /*b750*/  IMAD.MOV.U32 R3, RZ, RZ, R9 ;  /* 0x000000ffff037224 */ /* 0x002fc400078e0009 */
[----:B------:R-:W-:Y:S02]  /*b760*/  @!P2 IMAD.MOV R11, RZ, RZ, -R11 ;  /* 0x000000ffff0ba224 */ /* 0x000fe400078e0a0b */
[----:B------:R-:W-:Y:S01]  /*b770*/  @!P0 IMAD.MOV R3, RZ, RZ, -R3 ;  /* 0x000000ffff038224 */ /* 0x000fe200078e0a03 */
[----:B---3--:R-:W-:Y:S01]  /*b780*/  IABS R2, R25 ;  /* 0x0000001900027213 */ /* 0x008fe20000000000 */
[--C-:B------:R-:W-:Y:S01]  /*b790*/  @!P4 IMAD.IADD R4, R4, 0x1, -R0.reuse ;  /* 0x000000010404c824 */ /* 0x100fe200078e0a00 */
[----:B------:R-:W-:Y:S01]  /*b7a0*/  STL [R1+0x168], R11 ;  /* 0x0001680b01007387 */ /* 0x000fe20000100800 */
[----:B------:R-:W-:Y:S01]  /*b7b0*/  ISETP.GE.AND P4, PT, R25, RZ, PT ;  /* 0x000000ff1900720c */ /* 0x000fe20003f86270 */
[----:B------:R-:W-:Y:S01]  /*b7c0*/  @!P6 IMAD.IADD R8, R8, 0x1, -R0 ;  /* 0x000000010808e824 */ /* 0x000fe200078e0a00 */
[----:B------:R-:W-:Y:S01]  /*b7d0*/  IABS R6, R26 ;  /* 0x0000001a00067213 */ /* 0x000fe20000000000 */
[----:B------:R0:W-:Y:S01]  /*b7e0*/  STL [R1+0x16c], R3 ;  /* 0x00016c0301007387 */ /* 0x0001e20000100800 */
[----:B------:R-:W-:-:S03]  /*b7f0*/  ISETP.GE.AND P6, PT, R26, RZ, PT ;  /* 0x000000ff1a00720c */ /* 0x000fc60003fc6270 */
[----:B------:R-:W3:Y:S04]  /*b800*/  LDL.LU R25, [R1+0x62c] ;  /* 0x00062c0001197983 */ /* 0x000ee80000300800 */
[----:B------:R-:W3:Y:S01]  /*b810*/  LDL.LU R26, [R1+0x630] ;  /* 0x00063000011a7983 */ /* 0x000ee20000300800 */
[----:B------:R-:W-:-:S05]  /*b820*/  IABS R10, R19 ;  /* 0x00000013000a7213 */ /* 0x000fca0000000000 */
[----:B------:R-:W-:-:S05]  /*b830*/  IMAD.HI.U32 R17, R20, R10, RZ ;  /* 0x0000000a14117227 */ /* 0x000fca00078e00ff */
[----:B------:R-:W-:-:S05]  /*b840*/  IADD3 R17, -R17, RZ, RZ ;  /* 0x000000ff11117210 */ /* 0x000fca0007ffe1ff */
        /* <DEDUP_REMOVED lines=14> */
[----:B------:R-:W-:Y:S01]  /*b930*/  @!P2 IADD3 R2, R2, -R0, RZ ;  /* 0x800000000202a210 */ /* 0x000fe20007ffe0ff */
[----:B0-----:R-:W-:Y:S01]  /*b940*/  IMAD.MOV.U32 R3, RZ, RZ, R10 ;  /* 0x000000ffff037224 */ /* 0x001fe200078e000a */
[----:B------:R-:W-:-:S06]  /*b950*/  ISETP.GE.AND P0, PT, R23, RZ, PT ;  /* 0x000000ff1700720c */ /* 0x000fcc0003f06270 */
[----:B------:R-:W-:Y:S01]  /*b960*/  @!P3 IMAD.IADD R6, R6, 0x1, -R0 ;  /* 0x000000010606b824 */ /* 0x000fe200078e0a00 */
[----:B------:R-:W-:Y:S01]  /*b970*/  ISETP.GT.U32.AND P3, PT, R0, R2, PT ;  /* 0x000000020000720c */ /* 0x000fe20003f64070 */
[----:B------:R-:W-:Y:S02]  /*b980*/  @!P1 IMAD.MOV R3, RZ, RZ, -R3 ;  /* 0x000000ffff039224 */ /* 0x000fe400078e0a03 */
[----:B------:R-:W-:-:S04]  /*b990*/  IMAD.MOV.U32 R10, RZ, RZ, R4 ;  /* 0x000000ffff0a7224 */ /* 0x000fc800078e0004 */
[----:B------:R-:W-:-:S06]  /*b9a0*/  @!P5 IMAD.MOV R10, RZ, RZ, -R10 ;  /* 0x000000ffff0ad224 */ /* 0x000fcc00078e0a0a */
[----:B------:R-:W-:-:S05]  /*b9b0*/  @!P3 IADD3 R2, R2, -R0, RZ ;  /* 0x800000000202b210 */ /* 0x000fca0007ffe0ff */
        /* <DEDUP_REMOVED lines=19> */
[----:B------:R-:W-:Y:S01]  /*baf0*/  ISETP.GT.U32.AND P1, PT, R0, R6, PT ;  /* 0x000000060000720c */ /* 0x000fe20003f24070 */
[----:B------:R-:W-:-:S04]  /*bb00*/  IMAD.HI.U32 R4, R20, R9, RZ ;  /* 0x0000000914047227 */ /* 0x000fc800078e00ff */
[----:B------:R-:W-:-:S08]  /*bb10*/  IMAD.MOV R4, RZ, RZ, -R4 ;  /* 0x000000ffff047224 */ /* 0x000fd000078e0a04 */
[----:B------:R-:W-:-:S04]  /*bb20*/  @!P1 IMAD.IADD R6, R6, 0x1, -R0 ;  /* 0x0000000106069824 */ /* 0x000fc800078e0a00 */
[----:B0-----:R-:W-:-:S04]  /*bb30*/  IMAD.MOV.U32 R3, RZ, RZ, R6 ;  /* 0x000000ffff037224 */ /* 0x001fc800078e0006 */
[----:B------:R-:W-:Y:S02]  /*bb40*/  @!P6 IMAD.MOV R3, RZ, RZ, -R3 ;  /* 0x000000ffff03e224 */ /* 0x000fe400078e0a03 */
[----:B------:R-:W-:-:S03]  /*bb50*/  IMAD R9, R0, R4, R9 ;  /* 0x0000000400097224 */ /* 0x000fc600078e0209 */
[----:B------:R0:W-:Y:S01]  /*bb60*/  STL [R1+0x3bc], R3 ;  /* 0x0003bc0301007387 */ /* 0x0001e20000100800 */
[----:B---3--:R-:W-:Y:S02]  /*bb70*/  ISETP.GE.AND P1, PT, R25, RZ, PT ;  /* 0x000000ff1900720c */ /* 0x008fe40003f26270 */
[----:B------:R-:W-:Y:S02]  /*bb80*/  IABS R4, R25 ;  /* 0x0000001900047213 */ /* 0x000fe40000000000 */
[----:B------:R-:W-:Y:S01]  /*bb90*/  ISETP.GE.AND P4, PT, R26, RZ, PT ;  /* 0x000000ff1a00720c */ /* 0x000fe20003f86270 */
[----:B------:R-:W3:Y:S01]  /*bba0*/  LDL.LU R25, [R1+0x64c] ;  /* 0x00064c0001197983 */ /* 0x000ee20000300800 */
[----:B-1----:R-:W-:-:S03]  /*bbb0*/  IABS R2, R26 ;  /* 0x0000001a00027213 */ /* 0x002fc60000000000 */
[----:B------:R-:W3:Y:S01]  /*bbc0*/  LDL.LU R26, [R1+0x650] ;  /* 0x00065000011a7983 */ /* 0x000ee20000300800 */
[----:B------:R-:W-:-:S04]  /*bbd0*/  IMAD.HI.U32 R7, R20, R5, RZ ;  /* 0x0000000514077227 */ /* 0x000fc800078e00ff */
[----:B------:R-:W-:-:S04]  /*bbe0*/  IMAD.MOV R7, RZ, RZ, -R7 ;  /* 0x000000ffff077224 */ /* 0x000fc800078e0a07 */
[----:B------:R-:W-:-:S05]  /*bbf0*/  IMAD R5, R0, R7, R5 ;  /* 0x0000000700057224 */ /* 0x000fca00078e0205 */
[----:B------:R-:W-:Y:S01]  /*bc00*/  ISETP.GT.U32.AND P5, PT, R0, R5, PT ;  /* 0x000000050000720c */ /* 0x000fe20003fa4070 */
[----:B------:R-:W-:-:S04]  /*bc10*/  IMAD.HI.U32 R7, R20, R14, RZ ;  /* 0x0000000e14077227 */ /* 0x000fc800078e00ff */
[----:B------:R-:W-:-:S08]  /*bc20*/  IMAD.MOV R7, RZ, RZ, -R7 ;  /* 0x000000ffff077224 */ /* 0x000fd000078e0a07 */
[----:B------:R-:W-:-:S05]  /*bc30*/  @!P5 IMAD.IADD R5, R5, 0x1, -R0 ;  /* 0x000000010505d824 */ /* 0x000fca00078e0a00 */
[C---:B------:R-:W-:Y:S01]  /*bc40*/  ISETP.GT.U32.AND P5, PT, R0.reuse, R5, PT ;  /* 0x000000050000720c */ /* 0x040fe20003fa4070 */
[----:B------:R-:W-:-:S05]  /*bc50*/  IMAD R14, R0, R7, R14 ;  /* 0x00000007000e7224 */ /* 0x000fca00078e020e */
[----:B------:R-:W-:Y:S01]  /*bc60*/  ISETP.GT.U32.AND P6, PT, R0, R14, PT ;  /* 0x0000000e0000720c */ /* 0x000fe20003fc4070 */
[----:B------:R-:W-:-:S06]  /*bc70*/  IMAD.HI.U32 R15, R20, R4, RZ ;  /* 0x00000004140f7227 */ /* 0x000fcc00078e00ff */
[----:B------:R-:W-:Y:S01]  /*bc80*/  @!P5 IMAD.IADD R5, R5, 0x1, -R0 ;  /* 0x000000010505d824 */ /* 0x000fe200078e0a00 */
[----:B------:R-:W-:Y:S01]  /*bc90*/  ISETP.GT.U32.AND P5, PT, R0, R9, PT ;  /* 0x000000090000720c */ /* 0x000fe20003fa4070 */
[----:B------:R-:W-:-:S04]  /*bca0*/  IMAD.MOV R15, RZ, RZ, -R15 ;  /* 0x000000ffff0f7224 */ /* 0x000fc800078e0a0f */
[----:B------:R-:W-:Y:S02]  /*bcb0*/  @!P6 IMAD.IADD R14, R14, 0x1, -R0 ;  /* 0x000000010e0ee824 */ /* 0x000fe400078e0a00 */
[----:B------:R-:W-:-:S06]  /*bcc0*/  IMAD R4, R0, R15, R4 ;  /* 0x0000000f00047224 */ /* 0x000fcc00078e0204 */
[----:B------:R-:W-:Y:S01]  /*bcd0*/  @!P5 IMAD.IADD R9, R9, 0x1, -R0 ;  /* 0x000000010909d824 */ /* 0x000fe200078e0a00 */
[C---:B------:R-:W-:Y:S02]  /*bce0*/  ISETP.GT.U32.AND P5, PT, R0.reuse, R14, PT ;  /* 0x0000000e0000720c */ /* 0x040fe40003fa4070 */
[----:B------:R-:W-:Y:S01]  /*bcf0*/  ISETP.GT.U32.AND P6, PT, R0, R4, PT ;  /* 0x000000040000720c */ /* 0x000fe20003fc4070 */
[----:B0-----:R-:W-:Y:S02]  /*bd00*/  IMAD.MOV.U32 R3, RZ, RZ, R5 ;  /* 0x000000ffff037224 */ /* 0x001fe400078e0005 */
[----:B------:R-:W-:-:S04]  /*bd10*/  IMAD.HI.U32 R6, R20, R2, RZ ;  /* 0x0000000214067227 */ /* 0x000fc800078e00ff */
[----:B------:R-:W-:Y:S01]  /*bd20*/  @!P2 IMAD.MOV R3, RZ, RZ, -R3 ;  /* 0x000000ffff03a224 */ /* 0x000fe200078e0a03 */
[----:B------:R-:W-:Y:S01]  /*bd30*/  ISETP.GT.U32.AND P2, PT, R0, R9, PT ;  /* 0x000000090000720c */ /* 0x000fe20003f44070 */
[----:B------:R-:W-:Y:S02]  /*bd40*/  IMAD.MOV R6, RZ, RZ, -R6 ;  /* 0x000000ffff067224 */ /* 0x000fe400078e0a06 */
[--C-:B------:R-:W-:Y:S01]  /*bd50*/  @!P5 IMAD.IADD R14, R14, 0x1, -R0.reuse ;  /* 0x000000010e0ed824 */ /* 0x100fe200078e0a00 */
[----:B------:R0:W-:Y:S01]  /*bd60*/  STL [R1+0x14c], R3 ;  /* 0x00014c0301007387 */ /* 0x0001e20000100800 */
[----:B------:R-:W-:Y:S02]  /*bd70*/  @!P6 IMAD.IADD R4, R4, 0x1, -R0 ;  /* 0x000000010404e824 */ /* 0x000fe400078e0a00 */
[----:B------:R-:W-:-:S03]  /*bd80*/  IMAD R2, R0, R6, R2 ;  /* 0x0000000600027224 */ /* 0x000fc600078e0202 */
[C---:B------:R-:W-:Y:S01]  /*bd90*/  ISETP.GT.U32.AND P6, PT, R0.reuse, R4, PT ;  /* 0x000000040000720c */ /* 0x040fe20003fc4070 */
[----:B0-----:R-:W-:Y:S01]  /*bda0*/  IMAD.MOV.U32 R3, RZ, RZ, R14 ;  /* 0x000000ffff037224 */ /* 0x001fe200078e000e */
[----:B------:R-:W-:Y:S01]  /*bdb0*/  ISETP.GT.U32.AND P5, PT, R0, R2, PT ;  /* 0x000000020000720c */ /* 0x000fe20003fa4070 */
[----:B------:R-:W-:Y:S02]  /*bdc0*/  @!P2 IMAD.IADD R9, R9, 0x1, -R0 ;  /* 0x000000010909a824 */ /* 0x000fe400078e0a00 */
[----:B------:R-:W-:-:S05]  /*bdd0*/  @!P0 IMAD.MOV R3, RZ, RZ, -R3 ;  /* 0x000000ffff038224 */ /* 0x000fca00078e0a03 */
[----:B------:R0:W-:Y:S03]  /*bde0*/  STL [R1+0x150], R3 ;  /* 0x0001500301007387 */ /* 0x0001e60000100800 */
[----:B------:R-:W-:Y:S01]  /*bdf0*/  @!P6 IADD3 R4, R4, -R0, RZ ;  /* 0x800000000404e210 */ /* 0x000fe20007ffe0ff */
[----:B0-----:R-:W-:-:S04]  /*be00*/  IMAD.MOV.U32 R3, RZ, RZ, R9 ;  /* 0x000000ffff037224 */ /* 0x001fc800078e0009 */
[----:B------:R-:W-:Y:S02]  /*be10*/  @!P3 IMAD.MOV R3, RZ, RZ, -R3 ;  /* 0x000000ffff03b224 */ /* 0x000fe400078e0a03 */
[----:B------:R-:W-:-:S03]  /*be20*/  @!P5 IMAD.IADD R2, R2, 0x1, -R0 ;  /* 0x000000010202d824 */ /* 0x000fc600078e0a00 */
[----:B------:R0:W-:Y:S01]  /*be30*/  STL [R1+0x148], R3 ;  /* 0x0001480301007387 */ /* 0x0001e20000100800 */
[----:B--2---:R-:W-:-:S05]  /*be40*/  IABS R8, R27 ;  /* 0x0000001b00087213 */ /* 0x004fca0000000000 */
[----:B------:R-:W-:Y:S01]  /*be50*/  IMAD.HI.U32 R16, R20, R8, RZ ;  /* 0x0000000814107227 */ /* 0x000fe200078e00ff */
[----:B------:R-:W-:-:S03]  /*be60*/  IABS R10, R23 ;  /* 0x00000017000a7213 */ /* 0x000fc60000000000 */
[----:B------:R-:W-:Y:S02]  /*be70*/  IMAD.MOV R16, RZ, RZ, -R16 ;  /* 0x000000ffff107224 */ /* 0x000fe400078e0a10 */
[----:B------:R-:W-:-:S04]  /*be80*/  IMAD.HI.U32 R6, R20, R10, RZ ;  /* 0x0000000a14067227 */ /* 0x000fc800078e00ff */
[----:B------:R-:W-:Y:S02]  /*be90*/  IMAD R8, R0, R16, R8 ;  /* 0x0000001000087224 */ /* 0x000fe400078e0208 */
[----:B------:R-:W-:-:S03]  /*bea0*/  IMAD.MOV R6, RZ, RZ, -R6 ;  /* 0x000000ffff067224 */ /* 0x000fc600078e0a06 */
[C---:B------:R-:W-:Y:S01]  /*beb0*/  ISETP.GT.U32.AND P0, PT, R0.reuse, R8, PT ;  /* 0x000000080000720c */ /* 0x040fe20003f04070 */
[C---:B------:R-:W-:Y:S01]  /*bec0*/  IMAD R10, R0.reuse, R6, R10 ;  /* 0x00000006000a7224 */ /* 0x040fe200078e020a */
[----:B------:R-:W-:Y:S02]  /*bed0*/  IABS R7, R18 ;  /* 0x0000001200077213 */ /* 0x000fe40000000000 */
[----:B------:R-:W-:Y:S02]  /*bee0*/  ISETP.GE.AND P5, PT, R27, RZ, PT ;  /* 0x000000ff1b00720c */ /* 0x000fe40003fa6270 */
[----:B------:R-:W-:Y:S01]  /*bef0*/  ISETP.GT.U32.AND P6, PT, R0, R10, PT ;  /* 0x0000000a0000720c */ /* 0x000fe20003fc4070 */
[----:B------:R-:W2:Y:S01]  /*bf00*/  LDL.LU R27, [R1+0x654] ;  /* 0x00065400011b7983 */ /* 0x000ea20000300800 */
[----:B------:R-:W-:-:S05]  /*bf10*/  IMAD.HI.U32 R15, R20, R7, RZ ;  /* 0x00000007140f7227 */ /* 0x000fca00078e00ff */
[----:B------:R-:W-:Y:S01]  /*bf20*/  @!P0 IMAD.IADD R8, R8, 0x1, -R0 ;  /* 0x0000000108088824 */ /* 0x000fe200078e0a00 */
[----:B------:R-:W-:Y:S02]  /*bf30*/  ISETP.GT.U32.AND P0, PT, R0, R2, PT ;  /* 0x000000020000720c */ /* 0x000fe40003f04070 */
[----:B------:R-:W-:-:S03]  /*bf40*/  IADD3 R15, -R15, RZ, RZ ;  /* 0x000000ff0f0f7210 */ /* 0x000fc60007ffe1ff */
[----:B------:R-:W-:Y:S02]  /*bf50*/  @!P6 IMAD.IADD R10, R10, 0x1, -R0 ;  /* 0x000000010a0ae824 */ /* 0x000fe400078e0a00 */
[----:B------:R-:W-:Y:S01]  /*bf60*/  IMAD R7, R0, R15, R7 ;  /* 0x0000000f00077224 */ /* 0x000fe200078e0207 */
[----:B----4-:R-:W-:-:S05]  /*bf70*/  IABS R6, R24 ;  /* 0x0000001800067213 */ /* 0x010fca0000000000 */
[----:B------:R-:W-:-:S04]  /*bf80*/  IMAD.HI.U32 R17, R20, R6, RZ ;  /* 0x0000000614117227 */ /* 0x000fc800078e00ff */
[----:B------:R-:W-:Y:S01]  /*bf90*/  IMAD.MOV R17, RZ, RZ, -R17 ;  /* 0x000000ffff117224 */ /* 0x000fe200078e0a11 */
[----:B------:R-:W-:-:S03]  /*bfa0*/  ISETP.GT.U32.AND P6, PT, R0, R10, PT ;  /* 0x0000000a0000720c */ /* 0x000fc60003fc4070 */
[----:B------:R-:W-:Y:S01]  /*bfb0*/  IMAD R6, R0, R17, R6 ;  /* 0x0000001100067224 */ /* 0x000fe200078e0206 */
[----:B------:R-:W-:Y:S02]  /*bfc0*/  @!P0 IADD3 R2, R2, -R0, RZ ;  /* 0x8000000002028210 */ /* 0x000fe40007ffe0ff */
[C---:B------:R-:W-:Y:S02]  /*bfd0*/  ISETP.GT.U32.AND P2, PT, R0.reuse, R7, PT ;  /* 0x000000070000720c */ /* 0x040fe40003f44070 */
[----:B------:R-:W-:Y:S01]  /*bfe0*/  ISETP.GT.U32.AND P0, PT, R0, R6, PT ;  /* 0x000000060000720c */ /* 0x000fe20003f04070 */
[----:B0-----:R-:W-:-:S04]  /*bff0*/  IMAD.MOV.U32 R3, RZ, RZ, R4 ;  /* 0x000000ffff037224 */ /* 0x001fc800078e0004 */
[----:B------:R-:W-:Y:S02]  /*c000*/  @!P1 IMAD.MOV R3, RZ, RZ, -R3 ;  /* 0x000000ffff039224 */ /* 0x000fe400078e0a03 */
[--C-:B------:R-:W-:Y:S01]  /*c010*/  @!P6 IMAD.IADD R10, R10, 0x1, -R0.reuse ;  /* 0x000000010a0ae824 */ /* 0x100fe200078e0a00 */
[----:B------:R-:W-:Y:S02]  /*c020*/  ISETP.GE.AND P6, PT, R23, RZ, PT ;  /* 0x000000ff1700720c */ /* 0x000fe40003fc6270 */
[----:B------:R0:W-:Y:S01]  /*c030*/  STL [R1+0x144], R3 ;  /* 0x0001440301007387 */ /* 0x0001e20000100800 */
[--C-:B------:R-:W-:Y:S02]  /*c040*/  @!P2 IMAD.IADD R7, R7, 0x1, -R0.reuse ;  /* 0x000000010707a824 */ /* 0x100fe400078e0a00 */
[----:B------:R-:W-:Y:S01]  /*c050*/  @!P0 IMAD.IADD R6, R6, 0x1, -R0 ;  /* 0x0000000106068824 */ /* 0x000fe200078e0a00 */
[----:B------:R-:W4:Y:S01]  /*c060*/  LDL.LU R23, [R1+0x658] ;  /* 0x0006580001177983 */ /* 0x000f220000300800 */
[----:B------:R-:W-:-:S02]  /*c070*/  ISETP.GE.AND P0, PT, R24, RZ, PT ;  /* 0x000000ff1800720c */ /* 0x000fc40003f06270 */
[----:B------:R-:W-:Y:S01]  /*c080*/  IABS R5, R22 ;  /* 0x0000001600057213 */ /* 0x000fe20000000000 */
[----:B------:R-:W4:Y:S01]  /*c090*/  LDL.LU R24, [R1+0x65c] ;  /* 0x00065c0001187983 */ /* 0x000f220000300800 */
[----:B------:R-:W-:-:S03]  /*c0a0*/  ISETP.GT.U32.AND P3, PT, R0, R7, PT ;  /* 0x000000070000720c */ /* 0x000fc60003f64070 */
[----:B------:R-:W-:-:S04]  /*c0b0*/  IMAD.HI.U32 R16, R20, R5, RZ ;  /* 0x0000000514107227 */ /* 0x000fc800078e00ff */
[----:B------:R-:W-:Y:S01]  /*c0c0*/  IMAD.MOV R16, RZ, RZ, -R16 ;  /* 0x000000ffff107224 */ /* 0x000fe200078e0a10 */
[----:B------:R-:W-:-:S03]  /*c0d0*/  ISETP.GT.U32.AND P2, PT, R0, R8, PT ;  /* 0x000000080000720c */ /* 0x000fc60003f44070 */
[----:B------:R-:W-:Y:S02]  /*c0e0*/  IMAD R5, R0, R16, R5 ;  /* 0x0000001000057224 */ /* 0x000fe400078e0205 */
[----:B------:R-:W-:-:S03]  /*c0f0*/  @!P3 IMAD.IADD R7, R7, 0x1, -R0 ;  /* 0x000000010707b824 */ /* 0x000fc600078e0a00 */
[----:B------:R-:W-:Y:S01]  /*c100*/  ISETP.GT.U32.AND P3, PT, R0, R5, PT ;  /* 0x000000050000720c */ /* 0x000fe20003f64070 */
[----:B------:R-:W-:-:S04]  /*c110*/  IMAD.MOV.U32 R11, RZ, RZ, R2 ;  /* 0x000000ffff0b7224 */ /* 0x000fc800078e0002 */
[----:B------:R-:W-:Y:S01]  /*c120*/  @!P2 IMAD.IADD R8, R8, 0x1, -R0 ;  /* 0x000000010808a824 */ /* 0x000fe200078e0a00 */
[----:B------:R-:W-:-:S03]  /*c130*/  ISETP.GE.AND P2, PT, R18, RZ, PT ;  /* 0x000000ff1200720c */ /* 0x000fc60003f46270 */
[----:B0-----:R-:W-:Y:S01]  /*c140*/  IMAD.MOV.U32 R3, RZ, RZ, R8 ;  /* 0x000000ffff037224 */ /* 0x001fe200078e0008 */
[----:B------:R-:W-:-:S03]  /*c150*/  @!P4 IADD3 R11, -R11, RZ, RZ ;  /* 0x000000ff0b0bc210 */ /* 0x000fc60007ffe1ff */
[----:B------:R-:W-:Y:S02]  /*c160*/  @!P3 IMAD.IADD R5, R5, 0x1, -R0 ;  /* 0x000000010505b824 */ /* 0x000fe400078e0a00 */
[----:B------:R-:W-:Y:S01]  /*c170*/  @!P5 IMAD.MOV R3, RZ, RZ, -R3 ;  /* 0x000000ffff03d224 */ /* 0x000fe200078e0a03 */
[C---:B------:R-:W-:Y:S02]  /*c180*/  ISETP.GT.U32.AND P5, PT, R0.reuse, R6, PT ;  /* 0x000000060000720c */ /* 0x040fe40003fa4070 */
[----:B------:R-:W-:Y:S01]  /*c190*/  ISETP.GT.U32.AND P4, PT, R0, R5, PT ;  /* 0x000000050000720c */ /* 0x000fe20003f84070 */
[----:B------:R-:W-:Y:S01]  /*c1a0*/  STL [R1+0x140], R11 ;  /* 0x0001400b01007387 */ /* 0x000fe20000100800 */
[----:B------:R-:W-:-:S03]  /*c1b0*/  IMAD.MOV.U32 R8, RZ, RZ, R7 ;  /* 0x000000ffff087224 */ /* 0x000fc600078e0007 */
[----:B------:R0:W-:Y:S01]  /*c1c0*/  STL [R1+0x13c], R3 ;  /* 0x00013c0301007387 */ /* 0x0001e20000100800 */
[----:B------:R-:W-:Y:S02]  /*c1d0*/  @!P2 IMAD.MOV R8, RZ, RZ, -R8 ;  /* 0x000000ffff08a224 */ /* 0x000fe400078e0a08 */
[----:B0-----:R-:W-:-:S04]  /*c1e0*/  IMAD.MOV.U32 R3, RZ, RZ, R10 ;  /* 0x000000ffff037224 */ /* 0x001fc800078e000a */
[----:B------:R-:W-:Y:S01]  /*c1f0*/  @!P6 IMAD.MOV R3, RZ, RZ, -R3 ;  /* 0x000000ffff03e224 */ /* 0x000fe200078e0a03 */
[----:B------:R-:W-:Y:S01]  /*c200*/  STL [R1+0x138], R8 ;  /* 0x0001380801007387 */ /* 0x000fe20000100800 */
[--C-:B------:R-:W-:Y:S01]  /*c210*/  @!P5 IMAD.IADD R6, R6, 0x1, -R0.reuse ;  /* 0x000000010606d824 */ /* 0x100fe200078e0a00 */
[----:B---3--:R-:W-:Y:S01]  /*c220*/  IABS R4, R25 ;  /* 0x0000001900047213 */ /* 0x008fe20000000000 */
[----:B------:R-:W-:Y:S01]  /*c230*/  @!P4 IMAD.IADD R5, R5, 0x1, -R0 ;  /* 0x000000010505c824 */ /* 0x000fe200078e0a00 */
        /* <DEDUP_REMOVED lines=15> */
[----:B------:R-:W-:-:S04]  /*c330*/  ISETP.GT.U32.AND P2, PT, R0, R4, PT ;  /* 0x000000040000720c */ /* 0x000fc80003f44070 */
[----:B------:R-:W-:Y:S02]  /*c340*/  ISETP.GT.U32.AND P3, PT, R0, R14, PT ;  /* 0x0000000e0000720c */ /* 0x000fe40003f64070 */
[----:B------:R-:W-:Y:S01]  /*c350*/  ISETP.GE.AND P1, PT, R19, RZ, PT ;  /* 0x000000ff1300720c */ /* 0x000fe20003f26270 */
[----:B------:R-:W-:Y:S01]  /*c360*/  IMAD.HI.U32 R15, R20, R9, RZ ;  /* 0x00000009140f7227 */ /* 0x000fe200078e00ff */
[----:B------:R-:W-:-:S05]  /*c370*/  ISETP.GE.AND P6, PT, R22, RZ, PT ;  /* 0x000000ff1600720c */ /* 0x000fca0003fc6270 */
[----:B------:R-:W-:-:S04]  /*c380*/  @!P2 IMAD.IADD R4, R4, 0x1, -R0 ;  /* 0x000000010404a824 */ /* 0x000fc800078e0a00 */
[----:B------:R-:W-:-:S04]  /*c390*/  @!P3 IMAD.IADD R14, R14, 0x1, -R0 ;  /* 0x000000010e0eb824 */ /* 0x000fc800078e0a00 */
[----:B0-----:R-:W-:-:S04]  /*c3a0*/  IMAD.MOV.U32 R3, RZ, RZ, R14 ;  /* 0x000000ffff037224 */ /* 0x001fc800078e000e */
[----:B------:R-:W-:Y:S01]  /*c3b0*/  @!P1 IMAD.MOV R3, RZ, RZ, -R3 ;  /* 0x000000ffff039224 */ /* 0x000fe200078e0a03 */
[----:B------:R-:W-:Y:S01]  /*c3c0*/  ISETP.GT.U32.AND P1, PT, R0, R4, PT ;  /* 0x000000040000720c */ /* 0x000fe20003f24070 */
[----:B------:R-:W-:-:S04]  /*c3d0*/  IMAD.MOV R2, RZ, RZ, -R15 ;  /* 0x000000ffff027224 */ /* 0x000fc800078e0a0f */
[----:B------:R-:W-:Y:S02]  /*c3e0*/  IMAD R2, R0, R2, R9 ;  /* 0x0000000200027224 */ /* 0x000fe400078e0209 */
[----:B------:R-:W-:-:S04]  /*c3f0*/  IMAD.MOV.U32 R9, RZ, RZ, R6 ;  /* 0x000000ffff097224 */ /* 0x000fc800078e0006 */
[----:B------:R-:W-:Y:S02]  /*c400*/  @!P0 IMAD.MOV R9, RZ, RZ, -R9 ;  /* 0x000000ffff098224 */ /* 0x000fe400078e0a09 */
[----:B------:R-:W-:Y:S01]  /*c410*/  @!P1 IMAD.IADD R4, R4, 0x1, -R0 ;  /* 0x0000000104049824 */ /* 0x000fe200078e0a00 */
[----:B------:R-:W-:-:S13]  /*c420*/  ISETP.GT.U32.AND P3, PT, R0, R2, PT ;  /* 0x000000020000720c */ /* 0x000fda0003f64070 */
[----:B------:R-:W-:-:S05]  /*c430*/  @!P3 IMAD.IADD R2, R2, 0x1, -R0 ;  /* 0x000000010202b824 */ /* 0x000fca00078e0a00 */
[----:B------:R-:W-:Y:S02]  /*c440*/  ISETP.GT.U32.AND P3, PT, R0, R2, PT ;  /* 0x000000020000720c */ /* 0x000fe40003f64070 */
        /* <DEDUP_REMOVED lines=9> */
[----:B------:R0:W-:Y:S02]  /*c4e0*/  STL [R1+0x128], R3 ;  /* 0x0001280301007387 */ /* 0x0001e40000100800 */
[----:B0-----:R-:W-:-:S05]  /*c4f0*/  MOV R3, R4 ;  /* 0x0000000400037202 */ /* 0x001fca0000000f00 */
[----:B------:R-:W-:Y:S01]  /*c500*/  @!P5 IMAD.MOV R3, RZ, RZ, -R3 ;  /* 0x000000ffff03d224 */ /* 0x000fe200078e0a03 */
[----:B----4-:R-:W-:Y:S02]  /*c510*/  IABS R15, R23 ;  /* 0x00000017000f7213 */ /* 0x010fe40000000000 */
[----:B------:R-:W-:Y:S02]  /*c520*/  ISETP.GE.AND P6, PT, R23, RZ, PT ;  /* 0x000000ff1700720c */ /* 0x000fe40003fc6270 */
[----:B------:R-:W4:Y:S01]  /*c530*/  LDL.LU R23, [R1+0x674] ;  /* 0x0006740001177983 */ /* 0x000f220000300800 */
[----:B------:R-:W-:Y:S02]  /*c540*/  IABS R10, R24 ;  /* 0x00000018000a7213 */ /* 0x000fe40000000000 */
[----:B------:R-:W-:Y:S01]  /*c550*/  ISETP.GE.AND P1, PT, R24, RZ, PT ;  /* 0x000000ff1800720c */ /* 0x000fe20003f26270 */
[----:B------:R0:W-:Y:S04]  /*c560*/  STL [R1+0x124], R3 ;  /* 0x0001240301007387 */ /* 0x0001e80000100800 */
[----:B------:R-:W4:Y:S04]  /*c570*/  LDL.LU R24, [R1+0x678] ;  /* 0x0006780001187983 */ /* 0x000f280000300800 */
[----:B------:R-:W4:Y:S01]  /*c580*/  LDL.LU R22, [R1+0x67c] ;  /* 0x00067c0001167983 */ /* 0x000f220000300800 */
[----:B------:R-:W-:-:S05]  /*c590*/  IMAD.HI.U32 R8, R20, R7, RZ ;  /* 0x0000000714087227 */ /* 0x000fca00078e00ff */
[----:B------:R-:W-:-:S05]  /*c5a0*/  IADD3 R8, -R8, RZ, RZ ;  /* 0x000000ff08087210 */ /* 0x000fca0007ffe1ff */
[----:B------:R-:W-:Y:S02]  /*c5b0*/  IMAD R14, R0, R8, R7 ;  /* 0x00000008000e7224 */ /* 0x000fe400078e0207 */
[----:B------:R-:W-:-:S03]  /*c5c0*/  @!P3 IMAD.IADD R2, R2, 0x1, -R0 ;  /* 0x000000010202b824 */ /* 0x000fc600078e0a00 */
[----:B------:R-:W-:Y:S01]  /*c5d0*/  ISETP.GT.U32.AND P0, PT, R0, R14, PT ;  /* 0x0000000e0000720c */ /* 0x000fe20003f04070 */
[----:B0-----:R-:W-:-:S04]  /*c5e0*/  IMAD.MOV.U32 R3, RZ, RZ, R2 ;  /* 0x000000ffff037224 */ /* 0x001fc800078e0002 */
[----:B------:R-:W-:-:S05]  /*c5f0*/  @!P4 IMAD.MOV R3, RZ, RZ, -R3 ;  /* 0x000000ffff03c224 */ /* 0x000fca00078e0a03 */
[----:B------:R0:W-:Y:S03]  /*c600*/  STL [R1+0x120], R3 ;  /* 0x0001200301007387 */ /* 0x0001e60000100800 */
[----:B------:R-:W-:Y:S01]  /*c610*/  @!P0 IMAD.IADD R14, R14, 0x1, -R0 ;  /* 0x000000010e0e8824 */ /* 0x000fe200078e0a00 */
[----:B---3--:R-:W-:Y:S02]  /*c620*/  ISETP.GE.AND P3, PT, R25, RZ, PT ;  /* 0x000000ff1900720c */ /* 0x008fe40003f66270 */
[----:B------:R-:W-:Y:S02]  /*c630*/  IABS R9, R25 ;  /* 0x0000001900097213 */ /* 0x000fe40000000000 */
[----:B------:R-:W-:Y:S01]  /*c640*/  ISETP.GE.AND P0, PT, R26, RZ, PT ;  /* 0x000000ff1a00720c */ /* 0x000fe20003f06270 */
[----:B------:R-:W3:Y:S01]  /*c650*/  LDL.LU R25, [R1+0x680] ;  /* 0x0006800001197983 */ /* 0x000ee20000300800 */
[----:B------:R-:W-:-:S03]  /*c660*/  IABS R4, R26 ;  /* 0x0000001a00047213 */ /* 0x000fc60000000000 */
[----:B------:R-:W3:Y:S01]  /*c670*/  LDL.LU R26, [R1+0x684] ;  /* 0x00068400011a7983 */ /* 0x000ee20000300800 */
[----:B------:R-:W-:Y:S01]  /*c680*/  IMAD.HI.U32 R7, R20, R15, RZ ;  /* 0x0000000f14077227 */ /* 0x000fe200078e00ff */
[----:B------:R-:W-:-:S03]  /*c690*/  ISETP.GT.U32.AND P5, PT, R0, R14, PT ;  /* 0x0000000e0000720c */ /* 0x000fc60003fa4070 */
[----:B------:R-:W-:Y:S02]  /*c6a0*/  IMAD.MOV R7, RZ, RZ, -R7 ;  /* 0x000000ffff077224 */ /* 0x000fe400078e0a07 */
[----:B------:R-:W-:-:S04]  /*c6b0*/  IMAD.HI.U32 R6, R20, R10, RZ ;  /* 0x0000000a14067227 */ /* 0x000fc800078e00ff */
[----:B------:R-:W-:Y:S02]  /*c6c0*/  IMAD R15, R0, R7, R15 ;  /* 0x00000007000f7224 */ /* 0x000fe400078e020f */
[----:B------:R-:W-:Y:S02]  /*c6d0*/  IMAD.MOV R6, RZ, RZ, -R6 ;  /* 0x000000ffff067224 */ /* 0x000fe400078e0a06 */
[----:B------:R-:W-:Y:S01]  /*c6e0*/  IMAD.HI.U32 R5, R20, R9, RZ ;  /* 0x0000000914057227 */ /* 0x000fe200078e00ff */
[----:B------:R-:W-:-:S03]  /*c6f0*/  ISETP.GT.U32.AND P4, PT, R0, R15, PT ;  /* 0x0000000f0000720c */ /* 0x000fc60003f84070 */
[----:B------:R-:W-:Y:S02]  /*c700*/  IMAD R10, R0, R6, R10 ;  /* 0x00000006000a7224 */ /* 0x000fe400078e020a */
[----:B------:R-:W-:Y:S02]  /*c710*/  IMAD.MOV R5, RZ, RZ, -R5 ;  /* 0x000000ffff057224 */ /* 0x000fe400078e0a05 */
[----:B------:R-:W-:Y:S01]  /*c720*/  @!P5 IMAD.IADD R14, R14, 0x1, -R0 ;  /* 0x000000010e0ed824 */ /* 0x000fe200078e0a00 */
[C---:B------:R-:W-:Y:S01]  /*c730*/  ISETP.GT.U32.AND P5, PT, R0.reuse, R10, PT ;  /* 0x0000000a0000720c */ /* 0x040fe20003fa4070 */
[----:B------:R-:W-:-:S04]  /*c740*/  IMAD R9, R0, R5, R9 ;  /* 0x0000000500097224 */ /* 0x000fc800078e0209 */
[----:B------:R-:W-:Y:S01]  /*c750*/  @!P4 IMAD.IADD R15, R15, 0x1, -R0 ;  /* 0x000000010f0fc824 */ /* 0x000fe200078e0a00 */
[----:B------:R-:W-:Y:S01]  /*c760*/  ISETP.GT.U32.AND P4, PT, R0, R9, PT ;  /* 0x000000090000720c */ /* 0x000fe20003f84070 */
[----:B------:R-:W-:-:S04]  /*c770*/  IMAD.HI.U32 R2, R20, R4, RZ ;  /* 0x0000000414027227 */ /* 0x000fc800078e00ff */
[----:B0-----:R-:W-:Y:S02]  /*c780*/  IMAD.MOV.U32 R3, RZ, RZ, R14 ;  /* 0x000000ffff037224 */ /* 0x001fe400078e000e */
[----:B------:R-:W-:Y:S01]  /*c790*/  @!P5 IMAD.IADD R10, R10, 0x1, -R0 ;  /* 0x000000010a0ad824 */ /* 0x000fe200078e0a00 */
[C---:B------:R-:W-:Y:S01]  /*c7a0*/  ISETP.GT.U32.AND P5, PT, R0.reuse, R15, PT ;  /* 0x0000000f0000720c */ /* 0x040fe20003fa4070 */
[----:B------:R-:W-:Y:S02]  /*c7b0*/  IMAD.MOV R2, RZ, RZ, -R2 ;  /* 0x000000ffff027224 */ /* 0x000fe400078e0a02 */
[----:B------:R-:W-:Y:S01]  /*c7c0*/  @!P2 IMAD.MOV R3, RZ, RZ, -R3 ;  /* 0x000000ffff03a224 */ /* 0x000fe200078e0a03 */
[C---:B------:R-:W-:Y:S01]  /*c7d0*/  ISETP.GT.U32.AND P2, PT, R0.reuse, R10, PT ;  /* 0x0000000a0000720c */ /* 0x040fe20003f44070 */
[----:B------:R-:W-:Y:S02]  /*c7e0*/  @!P4 IMAD.IADD R9, R9, 0x1, -R0 ;  /* 0x000000010909c824 */ /* 0x000fe400078e0a00 */
[----:B------:R-:W-:-:S03]  /*c7f0*/  IMAD R4, R0, R2, R4 ;  /* 0x0000000200047224 */ /* 0x000fc600078e0204 */
[----:B------:R-:W-:-:S03]  /*c800*/  ISETP.GT.U32.AND P4, PT, R0, R9, PT ;  /* 0x000000090000720c */ /* 0x000fc60003f84070 */
[--C-:B------:R-:W-:Y:S01]  /*c810*/  @!P5 IMAD.IADD R15, R15, 0x1, -R0.reuse ;  /* 0x000000010f0fd824 */ /* 0x100fe200078e0a00 */
[----:B------:R0:W-:Y:S03]  /*c820*/  STL [R1+0x11c], R3 ;  /* 0x00011c0301007387 */ /* 0x0001e60000100800 */
[----:B------:R-:W-:Y:S01]  /*c830*/  @!P2 IMAD.IADD R10, R10, 0x1, -R0 ;  /* 0x000000010a0aa824 */ /* 0x000fe200078e0a00 */
[----:B------:R-:W-:Y:S01]  /*c840*/  ISETP.GT.U32.AND P5, PT, R0, R4, PT ;  /* 0x000000040000720c */ /* 0x000fe20003fa4070 */
[----:B0-----:R-:W-:-:S04]  /*c850*/  IMAD.MOV.U32 R3, RZ, RZ, R15 ;  /* 0x000000ffff037224 */ /* 0x001fc800078e000f */
[----:B------:R-:W-:Y:S02]  /*c860*/  @!P4 IMAD.IADD R9, R9, 0x1, -R0 ;  /* 0x000000010909c824 */ /* 0x000fe400078e0a00 */
[----:B------:R-:W-:-:S05]  /*c870*/  @!P6 IMAD.MOV R3, RZ, RZ, -R3 ;  /* 0x000000ffff03e224 */ /* 0x000fca00078e0a03 */
[----:B------:R0:W-:Y:S01]  /*c880*/  STL [R1+0x2e0], R3 ;  /* 0x0002e00301007387 */ /* 0x0001e20000100800 */
[----:B------:R-:W-:Y:S02]  /*c890*/  @!P5 IMAD.IADD R4, R4, 0x1, -R0 ;  /* 0x000000010404d824 */ /* 0x000fe400078e0a00 */
[----:B0-----:R-:W-:-:S04]  /*c8a0*/  IMAD.MOV.U32 R3, RZ, RZ, R10 ;  /* 0x000000ffff037224 */ /* 0x001fc800078e000a */
[----:B------:R-:W-:-:S05]  /*c8b0*/  @!P1 IMAD.MOV R3, RZ, RZ, -R3 ;  /* 0x000000ffff039224 */ /* 0x000fca00078e0a03 */
[----:B------:R0:W-:Y:S02]  /*c8c0*/  STL [R1+0x118], R3 ;  /* 0x0001180301007387 */ /* 0x0001e40000100800 */
[----:B0-----:R-:W-:-:S04]  /*c8d0*/  IMAD.MOV.U32 R3, RZ, RZ, R9 ;  /* 0x000000ffff037224 */ /* 0x001fc800078e0009 */
[----:B------:R-:W-:Y:S01]  /*c8e0*/  @!P3 IMAD.MOV R3, RZ, RZ, -R3 ;  /* 0x000000ffff03b224 */ /* 0x000fe200078e0a03 */
[----:B--2---:R-:W-:Y:S02]  /*c8f0*/  IABS R6, R18 ;  /* 0x0000001200067213 */ /* 0x004fe40000000000 */
[----:B------:R-:W-:-:S03]  /*c900*/  IABS R8, R19 ;  /* 0x0000001300087213 */ /* 0x000fc60000000000 */
[----:B------:R-:W-:Y:S01]  /*c910*/  IMAD.HI.U32 R5, R20, R6, RZ ;  /* 0x0000000614057227 */ /* 0x000fe200078e00ff */
[----:B------:R-:W-:-:S03]  /*c920*/  IABS R7, R27 ;  /* 0x0000001b00077213 */ /* 0x000fc60000000000 */
[----:B------:R-:W-:-:S04]  /*c930*/  IMAD.HI.U32 R2, R20, R8, RZ ;  /* 0x0000000814027227 */ /* 0x000fc800078e00ff */
[----:B------:R-:W-:Y:S01]  /*c940*/  IMAD.MOV R5, RZ, RZ, -R5 ;  /* 0x000000ffff057224 */ /* 0x000fe200078e0a05 */
[----:B------:R-:W-:Y:S01]  /*c950*/  IADD3 R2, -R2, RZ, RZ ;  /* 0x000000ff02027210 */ /* 0x000fe20007ffe1ff */
[----:B------:R-:W-:-:S04]  /*c960*/  IMAD.HI.U32 R16, R20, R7, RZ ;  /* 0x0000000714107227 */ /* 0x000fc800078e00ff */
[C---:B------:R-:W-:Y:S02]  /*c970*/  IMAD R6, R0.reuse, R5, R6 ;  /* 0x0000000500067224 */ /* 0x040fe400078e0206 */
[----:B------:R-:W-:Y:S02]  /*c980*/  IMAD.MOV R16, RZ, RZ, -R16 ;  /* 0x000000ffff107224 */ /* 0x000fe400078e0a10 */
[C---:B------:R-:W-:Y:S01]  /*c990*/  IMAD R8, R0.reuse, R2, R8 ;  /* 0x0000000200087224 */ /* 0x040fe200078e0208 */
[C---:B------:R-:W-:Y:S01]  /*c9a0*/  ISETP.GT.U32.AND P2, PT, R0.reuse, R6, PT ;  /* 0x000000060000720c */ /* 0x040fe20003f44070 */
[----:B------:R-:W-:-:S03]  /*c9b0*/  IMAD R7, R0, R16, R7 ;  /* 0x0000001000077224 */ /* 0x000fc600078e0207 */
[C---:B------:R-:W-:Y:S02]  /*c9c0*/  ISETP.GT.U32.AND P4, PT, R0.reuse, R8, PT ;  /* 0x000000080000720c */ /* 0x040fe40003f84070 */
[----:B------:R-:W-:Y:S02]  /*c9d0*/  ISETP.GT.U32.AND P6, PT, R0, R7, PT ;  /* 0x000000070000720c */ /* 0x000fe40003fc4070 */
[----:B------:R-:W-:Y:S02]  /*c9e0*/  ISETP.GE.AND P5, PT, R27, RZ, PT ;  /* 0x000000ff1b00720c */ /* 0x000fe40003fa6270 */
[----:B------:R-:W2:Y:S03]  /*c9f0*/  LDL.LU R27, [R1+0x688] ;  /* 0x00068800011b7983 */ /* 0x000ea60000300800 */
[----:B------:R-:W-:-:S04]  /*ca00*/  @!P2 IMAD.IADD R6, R6, 0x1, -R0 ;  /* 0x000000010606a824 */ /* 0x000fc800078e0a00 */
[--C-:B------:R-:W-:Y:S01]  /*ca10*/  @!P4 IMAD.IADD R8, R8, 0x1, -R0.reuse ;  /* 0x000000010808c824 */ /* 0x100fe200078e0a00 */
[C---:B------:R-:W-:Y:S01]  /*ca20*/  ISETP.GT.U32.AND P4, PT, R0.reuse, R6, PT ;  /* 0x000000060000720c */ /* 0x040fe20003f84070 */
[----:B------:R-:W-:Y:S01]  /*ca30*/  @!P6 IMAD.IADD R7, R7, 0x1, -R0 ;  /* 0x000000010707e824 */ /* 0x000fe200078e0a00 */
[----:B------:R-:W-:-:S04]  /*ca40*/  ISETP.GT.U32.AND P6, PT, R0, R4, PT ;  /* 0x000000040000720c */ /* 0x000fc80003fc4070 */
[----:B------:R-:W-:Y:S02]  /*ca50*/  ISETP.GT.U32.AND P2, PT, R0, R7, PT ;  /* 0x000000070000720c */ /* 0x000fe40003f44070 */
[----:B----4-:R-:W-:Y:S02]  /*ca60*/  IABS R5, R23 ;  /* 0x0000001700057213 */ /* 0x010fe40000000000 */
[----:B------:R-:W-:Y:S02]  /*ca70*/  IABS R2, R24 ;  /* 0x0000001800027213 */ /* 0x000fe40000000000 */
[----:B------:R-:W-:-:S03]  /*ca80*/  IABS R14, R22 ;  /* 0x00000016000e7213 */ /* 0x000fc60000000000 */
[----:B------:R-:W-:-:S04]  /*ca90*/  IMAD.HI.U32 R16, R20, R2, RZ ;  /* 0x0000000214107227 */ /* 0x000fc800078e00ff */
[----:B------:R-:W-:-:S04]  /*caa0*/  IMAD.HI.U32 R15, R20, R14, RZ ;  /* 0x0000000e140f7227 */ /* 0x000fc800078e00ff */
[----:B------:R-:W-:-:S04]  /*cab0*/  IMAD.HI.U32 R17, R20, R5, RZ ;  /* 0x0000000514117227 */ /* 0x000fc800078e00ff */
[----:B------:R-:W-:Y:S01]  /*cac0*/  IMAD.MOV R15, RZ, RZ, -R15 ;  /* 0x000000ffff0f7224 */ /* 0x000fe200078e0a0f */
[----:B------:R-:W-:Y:S01]  /*cad0*/  IADD3 R16, -R16, RZ, RZ ;  /* 0x000000ff10107210 */ /* 0x000fe20007ffe1ff */
[----:B------:R-:W-:Y:S02]  /*cae0*/  IMAD.MOV R17, RZ, RZ, -R17 ;  /* 0x000000ffff117224 */ /* 0x000fe400078e0a11 */
[C---:B------:R-:W-:Y:S01]  /*caf0*/  IMAD R14, R0.reuse, R15, R14 ;  /* 0x0000000f000e7224 */ /* 0x040fe200078e020e */
[C---:B------:R-:W-:Y:S01]  /*cb00*/  ISETP.GT.U32.AND P1, PT, R0.reuse, R8, PT ;  /* 0x000000080000720c */ /* 0x040fe20003f24070 */
[----:B------:R-:W-:Y:S02]  /*cb10*/  IMAD R5, R0, R17, R5 ;  /* 0x0000001100057224 */ /* 0x000fe400078e0205 */
[----:B------:R-:W-:Y:S01]  /*cb20*/  @!P4 IMAD.IADD R6, R6, 0x1, -R0 ;  /* 0x000000010606c824 */ /* 0x000fe200078e0a00 */
[C---:B------:R-:W-:Y:S01]  /*cb30*/  ISETP.GT.U32.AND P4, PT, R0.reuse, R14, PT ;  /* 0x0000000e0000720c */ /* 0x040fe20003f84070 */
[C---:B------:R-:W-:Y:S01]  /*cb40*/  IMAD R2, R0.reuse, R16, R2 ;  /* 0x0000001000027224 */ /* 0x040fe200078e0202 */
[----:B------:R-:W-:Y:S01]  /*cb50*/  ISETP.GT.U32.AND P3, PT, R0, R5, PT ;  /* 0x000000050000720c */ /* 0x000fe20003f64070 */
[----:B------:R-:W-:Y:S01]  /*cb60*/  @!P6 IMAD.IADD R4, R4, 0x1, -R0 ;  /* 0x000000010404e824 */ /* 0x000fe200078e0a00 */
[----:B------:R-:W-:-:S02]  /*cb70*/  @!P2 IADD3 R7, R7, -R0, RZ ;  /* 0x800000000707a210 */ /* 0x000fc40007ffe0ff */
[----:B------:R-:W-:Y:S01]  /*cb80*/  ISETP.GT.U32.AND P6, PT, R0, R2, PT ;  /* 0x000000020000720c */ /* 0x000fe20003fc4070 */
[----:B------:R0:W-:Y:S01]  /*cb90*/  STL [R1+0x114], R3 ;  /* 0x0001140301007387 */ /* 0x0001e20000100800 */
[----:B------:R-:W-:Y:S01]  /*cba0*/  IMAD.MOV.U32 R11, RZ, RZ, R4 ;  /* 0x000000ffff0b7224 */ /* 0x000fe200078e0004 */
[----:B------:R-:W-:Y:S01]  /*cbb0*/  ISETP.GE.AND P2, PT, R18, RZ, PT ;  /* 0x000000ff1200720c */ /* 0x000fe20003f46270 */
[--C-:B------:R-:W-:Y:S01]  /*cbc0*/  @!P1 IMAD.IADD R8, R8, 0x1, -R0.reuse ;  /* 0x0000000108089824 */ /* 0x100fe200078e0a00 */
[----:B------:R-:W-:Y:S02]  /*cbd0*/  ISETP.GE.AND P1, PT, R19, RZ, PT ;  /* 0x000000ff1300720c */ /* 0x000fe40003f26270 */
[----:B------:R-:W-:Y:S02]  /*cbe0*/  @!P4 IMAD.IADD R14, R14, 0x1, -R0 ;  /* 0x000000010e0ec824 */ /* 0x000fe400078e0a00 */
[----:B0-----:R-:W-:Y:S02]  /*cbf0*/  IMAD.MOV.U32 R3, RZ, RZ, R7 ;  /* 0x000000ffff037224 */ /* 0x001fe400078e0007 */
[----:B------:R-:W-:-:S02]  /*cc00*/  @!P0 IMAD.MOV R11, RZ, RZ, -R11 ;  /* 0x000000ffff0b8224 */ /* 0x000fc400078e0a0b */
[--C-:B------:R-:W-:Y:S01]  /*cc10*/  @!P3 IMAD.IADD R5, R5, 0x1, -R0.reuse ;  /* 0x000000010505b824 */ /* 0x100fe200078e0a00 */
[----:B------:R-:W-:Y:S01]  /*cc20*/  @!P5 IADD3 R3, -R3, RZ, RZ ;  /* 0x000000ff0303d210 */ /* 0x000fe20007ffe1ff */
[----:B------:R-:W-:Y:S01]  /*cc30*/  @!P6 IMAD.IADD R2, R2, 0x1, -R0 ;  /* 0x000000010202e824 */ /* 0x000fe200078e0a00 */
[----:B------:R-:W-:Y:S02]  /*cc40*/  ISETP.GE.AND P3, PT, R23, RZ, PT ;  /* 0x000000ff1700720c */ /* 0x000fe40003f66270 */
[----:B------:R-:W-:Y:S01]  /*cc50*/  ISETP.GT.U32.AND P5, PT, R0, R14, PT ;  /* 0x0000000e0000720c */ /* 0x000fe20003fa4070 */
[----:B------:R-:W4:Y:S01]  /*cc60*/  LDL.LU R23, [R1+0x68c] ;  /* 0x00068c0001177983 */ /* 0x000f220000300800 */
[----:B------:R-:W-:-:S03]  /*cc70*/  ISETP.GE.AND P6, PT, R24, RZ, PT ;  /* 0x000000ff1800720c */ /* 0x000fc60003fc6270 */
[----:B------:R-:W4:Y:S04]  /*cc80*/  LDL.LU R24, [R1+0x690] ;  /* 0x0006900001187983 */ /* 0x000f280000300800 */
[----:B------:R-:W-:Y:S04]  /*cc90*/  STL [R1+0x110], R11 ;  /* 0x0001100b01007387 */ /* 0x000fe80000100800 */
        /* <DEDUP_REMOVED lines=8> */
[----:B------:R-:W-:-:S03]  /*cd20*/  ISETP.GE.AND P5, PT, R26, RZ, PT ;  /* 0x000000ff1a00720c */ /* 0x000fc60003fa6270 */
[----:B------:R-:W3:Y:S01]  /*cd30*/  LDL.LU R26, [R1+0x694] ;  /* 0x00069400011a7983 */ /* 0x000ee20000300800 */
[----:B------:R-:W-:-:S05]  /*cd40*/  IABS R16, R25 ;  /* 0x0000001900107213 */ /* 0x000fca0000000000 */
[----:B------:R-:W-:-:S04]  /*cd50*/  IMAD.HI.U32 R15, R20, R16, RZ ;  /* 0x00000010140f7227 */ /* 0x000fc800078e00ff */
[----:B------:R-:W-:-:S04]  /*cd60*/  IMAD.MOV R15, RZ, RZ, -R15 ;  /* 0x000000ffff0f7224 */ /* 0x000fc800078e0a0f */
[----:B------:R-:W-:-:S05]  /*cd70*/  IMAD R16, R0, R15, R16 ;  /* 0x0000000f00107224 */ /* 0x000fca00078e0210 */
[----:B------:R-:W-:Y:S01]  /*cd80*/  ISETP.GT.U32.AND P2, PT, R0, R16, PT ;  /* 0x000000100000720c */ /* 0x000fe20003f44070 */
[----:B------:R-:W-:Y:S01]  /*cd90*/  IMAD.HI.U32 R10, R20, R9, RZ ;  /* 0x00000009140a7227 */ /* 0x000fe200078e00ff */
[C---:B------:R-:W-:Y:S02]  /*cda0*/  ISETP.GT.U32.AND P0, PT, R0.reuse, R5, PT ;  /* 0x000000050000720c */ /* 0x040fe40003f04070 */
[----:B------:R-:W-:Y:S01]  /*cdb0*/  ISETP.GT.U32.AND P4, PT, R0, R2, PT ;  /* 0x000000020000720c */ /* 0x000fe20003f84070 */
[----:B------:R-:W-:-:S08]  /*cdc0*/  IMAD.MOV R4, RZ, RZ, -R10 ;  /* 0x000000ffff047224 */ /* 0x000fd000078e0a0a */
[--C-:B------:R-:W-:Y:S02]  /*cdd0*/  @!P2 IMAD.IADD R16, R16, 0x1, -R0.reuse ;  /* 0x000000011010a824 */ /* 0x100fe400078e0a00 */
[----:B------:R-:W-:Y:S02]  /*cde0*/  IMAD R4, R0, R4, R9 ;  /* 0x0000000400047224 */ /* 0x000fe400078e0209 */
[----:B------:R-:W-:-:S03]  /*cdf0*/  @!P0 IMAD.IADD R5, R5, 0x1, -R0 ;  /* 0x0000000105058824 */ /* 0x000fc600078e0a00 */
[----:B------:R-:W-:Y:S01]  /*ce00*/  ISETP.GT.U32.AND P0, PT, R0, R4, PT ;  /* 0x000000040000720c */ /* 0x000fe20003f04070 */
[----:B------:R-:W-:Y:S01]  /*ce10*/  @!P4 IMAD.IADD R2, R2, 0x1, -R0 ;  /* 0x000000010202c824 */ /* 0x000fe200078e0a00 */
[----:B------:R-:W-:Y:S02]  /*ce20*/  ISETP.GE.AND P4, PT, R25, RZ, PT ;  /* 0x000000ff1900720c */ /* 0x000fe40003f86270 */
[----:B------:R-:W-:Y:S01]  /*ce30*/  ISETP.GE.AND P1, PT, R22, RZ, PT ;  /* 0x000000ff1600720c */ /* 0x000fe20003f26270 */
[----:B------:R-:W-:Y:S01]  /*ce40*/  @!P3 IMAD.MOV R5, RZ, RZ, -R5 ;  /* 0x000000ffff05b224 */ /* 0x000fe200078e0a05 */
[----:B------:R-:W-:-:S07]  /*ce50*/  MOV R9, R2 ;  /* 0x0000000200097202 */ /* 0x000fce0000000f00 */
[----:B------:R-:W-:Y:S01]  /*ce60*/  @!P0 IMAD.IADD R4, R4, 0x1, -R0 ;  /* 0x0000000104048824 */ /* 0x000fe200078e0a00 */
[----:B------:R-:W-:-:S04]  /*ce70*/  ISETP.GT.U32.AND P0, PT, R0, R16, PT ;  /* 0x000000100000720c */ /* 0x000fc80003f04070 */
[----:B------:R-:W-:Y:S01]  /*ce80*/  ISETP.GT.U32.AND P3, PT, R0, R4, PT ;  /* 0x000000040000720c */ /* 0x000fe20003f64070 */
[----:B------:R-:W-:Y:S02]  /*ce90*/  IMAD.MOV.U32 R8, RZ, RZ, R14 ;  /* 0x000000ffff087224 */ /* 0x000fe400078e000e */
[----:B------:R-:W-:Y:S02]  /*cea0*/  @!P6 IMAD.MOV R9, RZ, RZ, -R9 ;  /* 0x000000ffff09e224 */ /* 0x000fe400078e0a09 */
[----:B------:R-:W-:-:S04]  /*ceb0*/  @!P1 IMAD.MOV R8, RZ, RZ, -R8 ;  /* 0x000000ffff089224 */ /* 0x000fc800078e0a08 */
[----:B------:R-:W-:-:S04]  /*cec0*/  @!P0 IMAD.IADD R16, R16, 0x1, -R0 ;  /* 0x0000000110108824 */ /* 0x000fc800078e0a00 */
[----:B------:R-:W-:Y:S01]  /*ced0*/  @!P3 IMAD.IADD R4, R4, 0x1, -R0 ;  /* 0x000000010404b824 */ /* 0x000fe200078e0a00 */
[----:B--2---:R-:W-:Y:S02]  /*cee0*/  IABS R15, R27 ;  /* 0x0000001b000f7213 */ /* 0x004fe40000000000 */
[----:B------:R-:W-:Y:S02]  /*cef0*/  ISETP.GE.AND P2, PT, R27, RZ, PT ;  /* 0x000000ff1b00720c */ /* 0x000fe40003f46270 */
[----:B------:R-:W2:Y:S04]  /*cf00*/  LDL.LU R27, [R1+0x698] ;  /* 0x00069800011b7983 */ /* 0x000ea80000300800 */
[----:B------:R-:W2:Y:S04]  /*cf10*/  LDL.LU R25, [R1+0x69c] ;  /* 0x00069c0001197983 */ /* 0x000ea80000300800 */
[----:B0-----:R-:W2:Y:S04]  /*cf20*/  LDL.LU R3, [R1+0x6a0] ;  /* 0x0006a00001037983 */ /* 0x001ea80000300800 */
[----:B------:R-:W-:Y:S04]  /*cf30*/  STL [R1+0x100], R5 ;  /* 0x0001000501007387 */ /* 0x000fe80000100800 */
[----:B------:R-:W-:Y:S04]  /*cf40*/  STL [R1+0xf0], R9 ;  /* 0x0000f00901007387 */ /* 0x000fe80000100800 */
[----:B------:R0:W-:Y:S01]  /*cf50*/  STL [R1+0xec], R8 ;  /* 0x0000ec0801007387 */ /* 0x0001e20000100800 */
[----:B----4-:R-:W-:-:S02]  /*cf60*/  IABS R10, R24 ;  /* 0x00000018000a7213 */ /* 0x010fc40000000000 */
[----:B------:R-:W-:Y:S02]  /*cf70*/  ISETP.GE.AND P0, PT, R24, RZ, PT ;  /* 0x000000ff1800720c */ /* 0x000fe40003f06270 */
[----:B------:R-:W4:Y:S01]  /*cf80*/  LDL.LU R24, [R1+0x6a4] ;  /* 0x0006a40001187983 */ /* 0x000f220000300800 */
[----:B---3--:R-:W-:Y:S02]  /*cf90*/  ISETP.GE.AND P3, PT, R26, RZ, PT ;  /* 0x000000ff1a00720c */ /* 0x008fe40003f66270 */
[----:B0-----:R-:W-:Y:S02]  /*cfa0*/  IABS R8, R26 ;  /* 0x0000001a00087213 */ /* 0x001fe40000000000 */
[----:B------:R-:W3:Y:S04]  /*cfb0*/  LDL.LU R26, [R1+0x6a8] ;  /* 0x0006a800011a7983 */ /* 0x000ee80000300800 */
[----:B------:R-:W4:Y:S01]  /*cfc0*/  LDL.LU R21, [R1+0x6ac] ;  /* 0x0006ac0001157983 */ /* 0x000f220000300800 */
[----:B------:R-:W-:Y:S01]  /*cfd0*/  IMAD.HI.U32 R7, R20, R15, RZ ;  /* 0x0000000f14077227 */ /* 0x000fe200078e00ff */
[----:B------:R-:W-:-:S02]  /*cfe0*/  IABS R6, R23 ;  /* 0x0000001700067213 */ /* 0x000fc40000000000 */
[----:B------:R-:W3:Y:S01]  /*cff0*/  LDL.LU R22, [R1+0x6b0] ;  /* 0x0006b00001167983 */ /* 0x000ee20000300800 */
[----:B------:R-:W-:-:S04]  /*d000*/  IMAD.MOV R7, RZ, RZ, -R7 ;  /* 0x000000ffff077224 */ /* 0x000fc800078e0a07 */
[----:B------:R-:W-:-:S05]  /*d010*/  IMAD R15, R0, R7, R15 ;  /* 0x00000007000f7224 */ /* 0x000fca00078e020f */
[----:B------:R-:W-:Y:S01]  /*d020*/  ISETP.GT.U32.AND P1, PT, R0, R15, PT ;  /* 0x0000000f0000720c */ /* 0x000fe20003f24070 */
[----:B------:R-:W-:-:S12]  /*d030*/  IMAD.HI.U32 R5, R20, R6, RZ ;  /* 0x0000000614057227 */ /* 0x000fd800078e00ff */
[----:B------:R-:W-:-:S05]  /*d040*/  @!P1 IMAD.IADD R15, R15, 0x1, -R0 ;  /* 0x000000010f0f9824 */ /* 0x000fca00078e0a00 */
[----:B------:R-:W-:Y:S01]  /*d050*/  ISETP.GT.U32.AND P1, PT, R0, R15, PT ;  /* 0x0000000f0000720c */ /* 0x000fe20003f24070 */
[----:B------:R-:W-:-:S04]  /*d060*/  IMAD.HI.U32 R2, R20, R10, RZ ;  /* 0x0000000a14027227 */ /* 0x000fc800078e00ff */
[----:B------:R-:W-:Y:S02]  /*d070*/  IMAD.MOV R5, RZ, RZ, -R5 ;  /* 0x000000ffff057224 */ /* 0x000fe400078e0a05 */
[----:B------:R-:W-:Y:S02]  /*d080*/  IMAD.MOV.U32 R12, RZ, RZ, R16 ;  /* 0x000000ffff0c7224 */ /* 0x000fe400078e0010 */
[----:B------:R-:W-:Y:S02]  /*d090*/  IMAD.MOV.U32 R11, RZ, RZ, R4 ;  /* 0x000000ffff0b7224 */ /* 0x000fe400078e0004 */
[----:B------:R-:W-:Y:S02]  /*d0a0*/  IMAD.MOV R2, RZ, RZ, -R2 ;  /* 0x000000ffff027224 */ /* 0x000fe400078e0a02 */
[----:B------:R-:W-:Y:S02]  /*d0b0*/  IMAD R14, R0, R5, R6 ;  /* 0x00000005000e7224 */ /* 0x000fe400078e0206 */
[----:B------:R-:W-:-:S02]  /*d0c0*/  @!P4 IMAD.MOV R12, RZ, RZ, -R12 ;  /* 0x000000ffff0cc224 */ /* 0x000fc400078e0a0c */
[----:B------:R-:W-:Y:S01]  /*d0d0*/  @!P5 IMAD.MOV R11, RZ, RZ, -R11 ;  /* 0x000000ffff0bd224 */ /* 0x000fe200078e0a0b */
[C---:B------:R-:W-:Y:S01]  /*d0e0*/  ISETP.GT.U32.AND P4, PT, R0.reuse, R14, PT ;  /* 0x0000000e0000720c */ /* 0x040fe20003f84070 */
[----:B------:R-:W-:Y:S01]  /*d0f0*/  IMAD R10, R0, R2, R10 ;  /* 0x00000002000a7224 */ /* 0x000fe200078e020a */
[----:B------:R-:W-:Y:S01]  /*d100*/  STL [R1+0xe8], R12 ;  /* 0x0000e80c01007387 */ /* 0x000fe20000100800 */
[----:B------:R-:W-:-:S03]  /*d110*/  @!P1 IMAD.IADD R15, R15, 0x1, -R0 ;  /* 0x000000010f0f9824 */ /* 0x000fc600078e0a00 */
[----:B------:R0:W-:Y:S01]  /*d120*/  STL [R1+0xe0], R11 ;  /* 0x0000e00b01007387 */ /* 0x0001e20000100800 */
[----:B------:R-:W-:-:S06]  /*d130*/  ISETP.GT.U32.AND P5, PT, R0, R10, PT ;  /* 0x0000000a0000720c */ /* 0x000fcc0003fa4070 */
[----:B------:R-:W-:-:S07]  /*d140*/  @!P4 IMAD.IADD R14, R14, 0x1, -R0 ;  /* 0x000000010e0ec824 */ /* 0x000fce00078e0a00 */
[----:B------:R-:W-:Y:S01]  /*d150*/  @!P5 IMAD.IADD R10, R10, 0x1, -R0 ;  /* 0x000000010a0ad824 */ /* 0x000fe200078e0a00 */
[----:B------:R-:W-:Y:S01]  /*d160*/  ISETP.GT.U32.AND P5, PT, R0, R14, PT ;  /* 0x0000000e0000720c */ /* 0x000fe20003fa4070 */
[----:B0-----:R-:W-:Y:S01]  /*d170*/  IMAD.MOV.U32 R11, RZ, RZ, R15 ;  /* 0x000000ffff0b7224 */ /* 0x001fe200078e000f */
[----:B------:R-:W-:Y:S01]  /*d180*/  ISETP.GE.AND P6, PT, R23, RZ, PT ;  /* 0x000000ff1700720c */ /* 0x000fe20003fc6270 */
[----:B------:R-:W-:-:S03]  /*d190*/  IMAD.HI.U32 R18, R20, R8, RZ ;  /* 0x0000000814127227 */ /* 0x000fc600078e00ff */
[----:B------:R-:W-:Y:S01]  /*d1a0*/  @!P2 IADD3 R11, -R11, RZ, RZ ;  /* 0x000000ff0b0ba210 */ /* 0x000fe20007ffe1ff */
[----:B------:R-:W-:-:S06]  /*d1b0*/  IMAD.MOV R16, RZ, RZ, -R18 ;  /* 0x000000ffff107224 */ /* 0x000fcc00078e0a12 */
[----:B------:R-:W-:Y:S02]  /*d1c0*/  @!P5 IMAD.IADD R14, R14, 0x1, -R0 ;  /* 0x000000010e0ed824 */ /* 0x000fe400078e0a00 */
[----:B------:R-:W-:-:S05]  /*d1d0*/  IMAD R8, R0, R16, R8 ;  /* 0x0000001000087224 */ /* 0x000fca00078e0208 */
[C---:B------:R-:W-:Y:S02]  /*d1e0*/  ISETP.GT.U32.AND P4, PT, R0.reuse, R8, PT ;  /* 0x000000080000720c */ /* 0x040fe40003f84070 */
[----:B------:R-:W-:-:S11]  /*d1f0*/  ISETP.GT.U32.AND P2, PT, R0, R10, PT ;  /* 0x0000000a0000720c */ /* 0x000fd60003f44070 */
[----:B------:R-:W-:-:S05]  /*d200*/  @!P4 IMAD.IADD R8, R8, 0x1, -R0 ;  /* 0x000000010808c824 */ /* 0x000fca00078e0a00 */
[----:B------:R-:W-:Y:S02]  /*d210*/  ISETP.GT.U32.AND P4, PT, R0, R8, PT ;  /* 0x000000080000720c */ /* 0x000fe40003f84070 */
[----:B--2---:R-:W-:Y:S02]  /*d220*/  IABS R5, R27 ;  /* 0x0000001b00057213 */ /* 0x004fe40000000000 */
[----:B------:R-:W-:Y:S02]  /*d230*/  ISETP.GE.AND P1, PT, R27, RZ, PT ;  /* 0x000000ff1b00720c */ /* 0x000fe40003f26270 */
[----:B------:R-:W2:Y:S01]  /*d240*/  LDL.LU R27, [R1+0x6b4] ;  /* 0x0006b400011b7983 */ /* 0x000ea20000300800 */
[----:B------:R-:W-:Y:S01]  /*d250*/  IMAD.HI.U32 R6, R20, R5, RZ ;  /* 0x0000000514067227 */ /* 0x000fe200078e00ff */
[----:B------:R-:W-:Y:S02]  /*d260*/  IABS R7, R25 ;  /* 0x0000001900077213 */ /* 0x000fe40000000000 */
[----:B------:R-:W2:Y:S02]  /*d270*/  LDL.LU R23, [R1+0x6b8] ;  /* 0x0006b80001177983 */ /* 0x000ea40000300800 */
[----:B------:R-:W-:Y:S01]  /*d280*/  IADD3 R6, -R6, RZ, RZ ;  /* 0x000000ff06067210 */ /* 0x000fe20007ffe1ff */
[----:B------:R-:W-:Y:S01]  /*d290*/  IMAD.HI.U32 R17, R20, R7, RZ ;  /* 0x0000000714117227 */ /* 0x000fe200078e00ff */
[----:B------:R0:W-:Y:S03]  /*d2a0*/  STL [R1+0xdc], R11 ;  /* 0x0000dc0b01007387 */ /* 0x0001e60000100800 */
[----:B------:R-:W-:-:S02]  /*d2b0*/  IMAD.MOV R4, RZ, RZ, -R17 ;  /* 0x000000ffff047224 */ /* 0x000fc400078e0a11 */
[C---:B------:R-:W-:Y:S01]  /*d2c0*/  IMAD R5, R0.reuse, R6, R5 ;  /* 0x0000000600057224 */ /* 0x040fe200078e0205 */
[----:B------:R-:W-:Y:S01]  /*d2d0*/  IABS R9, R3 ;  /* 0x0000000300097213 */ /* 0x000fe20000000000 */
[C---:B------:R-:W-:Y:S02]  /*d2e0*/  IMAD R7, R0.reuse, R4, R7 ;  /* 0x0000000400077224 */ /* 0x040fe400078e0207 */
[----:B0-----:R-:W-:Y:S01]  /*d2f0*/  IMAD.MOV.U32 R11, RZ, RZ, R14 ;  /* 0x000000ffff0b7224 */ /* 0x001fe200078e000e */
[----:B------:R-:W-:Y:S01]  /*d300*/  ISETP.GT.U32.AND P5, PT, R0, R5, PT ;  /* 0x000000050000720c */ /* 0x000fe20003fa4070 */
[----:B------:R-:W-:-:S04]  /*d310*/  IMAD.HI.U32 R2, R20, R9, RZ ;  /* 0x0000000914027227 */ /* 0x000fc800078e00ff */
[----:B------:R-:W-:Y:S01]  /*d320*/  @!P6 IMAD.MOV R11, RZ, RZ, -R11 ;  /* 0x000000ffff0be224 */ /* 0x000fe200078e0a0b */
[----:B------:R-:W-:Y:S01]  /*d330*/  ISETP.GT.U32.AND P6, PT, R0, R7, PT ;  /* 0x000000070000720c */ /* 0x000fe20003fc4070 */
[----:B------:R-:W-:-:S04]  /*d340*/  IMAD.MOV R2, RZ, RZ, -R2 ;  /* 0x000000ffff027224 */ /* 0x000fc800078e0a02 */
[----:B------:R-:W-:Y:S02]  /*d350*/  IMAD R9, R0, R2, R9 ;  /* 0x0000000200097224 */ /* 0x000fe400078e0209 */
[----:B------:R-:W-:-:S06]  /*d360*/  @!P5 IMAD.IADD R5, R5, 0x1, -R0 ;  /* 0x000000010505d824 */ /* 0x000fcc00078e0a00 */
[----:B------:R-:W-:Y:S02]  /*d370*/  @!P6 IADD3 R7, R7, -R0, RZ ;  /* 0x800000000707e210 */ /* 0x000fe40007ffe0ff */
[----:B------:R-:W-:Y:S01]  /*d380*/  ISETP.GT.U32.AND P6, PT, R0, R5, PT ;  /* 0x000000050000720c */ /* 0x000fe20003fc4070 */
[----:B------:R0:W-:Y:S01]  /*d390*/  STL [R1+0xd8], R11 ;  /* 0x0000d80b01007387 */ /* 0x0001e20000100800 */
[----:B------:R-:W-:-:S03]  /*d3a0*/  ISETP.GE.AND P5, PT, R25, RZ, PT ;  /* 0x000000ff1900720c */ /* 0x000fc60003fa6270 */
[----:B------:R-:W2:Y:S01]  /*d3b0*/  LDL R25, [R1+0xd68] ;  /* 0x000d680001197983 */ /* 0x000ea20000100800 */
[----:B------:R-:W-:-:S07]  /*d3c0*/  @!P2 IMAD.IADD R10, R10, 0x1, -R0 ;  /* 0x000000010a0aa824 */ /* 0x000fce00078e0a00 */
[--C-:B------:R-:W-:Y:S01]  /*d3d0*/  @!P6 IMAD.IADD R5, R5, 0x1, -R0.reuse ;  /* 0x000000010505e824 */ /* 0x100fe200078e0a00 */
[----:B0-----:R-:W0:Y:S01]  /*d3e0*/  LDC R11, c[0x0][0x23c] ;  /* 0x00008f00ff0b7b82 */ /* 0x001e220000000800 */
[----:B------:R-:W-:Y:S02]  /*d3f0*/  @!P4 IMAD.IADD R8, R8, 0x1, -R0 ;  /* 0x000000010808c824 */ /* 0x000fe400078e0a00 */
[----:B------:R-:W-:Y:S02]  /*d400*/  @!P0 IMAD.MOV R10, RZ, RZ, -R10 ;  /* 0x000000ffff0a8224 */ /* 0x000fe400078e0a0a */
[----:B------:R-:W-:-:S03]  /*d410*/  @!P3 IMAD.MOV R8, RZ, RZ, -R8 ;  /* 0x000000ffff08b224 */ /* 0x000fc600078e0a08 */
[----:B------:R-:W-:Y:S04]  /*d420*/  STL [R1+0xd4], R10 ;  /* 0x0000d40a01007387 */ /* 0x000fe80000100800 */
[----:B------:R-:W-:Y:S01]  /*d430*/  STL [R1+0xd0], R8 ;  /* 0x0000d00801007387 */ /* 0x000fe20000100800 */
[----:B----4-:R-:W-:-:S05]  /*d440*/  IABS R2, R21 ;  /* 0x0000001500027213 */ /* 0x010fca0000000000 */
[----:B------:R-:W-:-:S04]  /*d450*/  IMAD.HI.U32 R16, R20, R2, RZ ;  /* 0x0000000214107227 */ /* 0x000fc800078e00ff */
[----:B------:R-:W-:-:S04]  /*d460*/  IMAD.MOV R16, RZ, RZ, -R16 ;  /* 0x000000ffff107224 */ /* 0x000fc800078e0a10 */
[----:B------:R-:W-:-:S05]  /*d470*/  IMAD R2, R0, R16, R2 ;  /* 0x0000001000027224 */ /* 0x000fca00078e0202 */
[----:B------:R-:W-:Y:S02]  /*d480*/  ISETP.GT.U32.AND P6, PT, R0, R2, PT ;  /* 0x000000020000720c */ /* 0x000fe40003fc4070 */
[----:B---3--:R-:W-:-:S11]  /*d490*/  IABS R17, R26 ;  /* 0x0000001a00117213 */ /* 0x008fd60000000000 */
[----:B------:R-:W-:Y:S01]  /*d4a0*/  @!P6 IMAD.IADD R2, R2, 0x1, -R0 ;  /* 0x000000010202e824 */ /* 0x000fe200078e0a00 */
[----:B------:R-:W-:Y:S02]  /*d4b0*/  ISETP.GE.AND P6, PT, R26, RZ, PT ;  /* 0x000000ff1a00720c */ /* 0x000fe40003fc6270 */
[----:B------:R-:W3:Y:S01]  /*d4c0*/  LDL.LU R26, [R1+0x6bc] ;  /* 0x0006bc00011a7983 */ /* 0x000ee20000300800 */
[----:B------:R-:W-:Y:S01]  /*d4d0*/  IMAD.HI.U32 R15, R20, R17, RZ ;  /* 0x00000011140f7227 */ /* 0x000fe200078e00ff */
[----:B------:R-:W-:-:S03]  /*d4e0*/  IABS R4, R24 ;  /* 0x0000001800047213 */ /* 0x000fc60000000000 */
[----:B------:R-:W-:Y:S02]  /*d4f0*/  IMAD.MOV R15, RZ, RZ, -R15 ;  /* 0x000000ffff0f7224 */ /* 0x000fe400078e0a0f */
[----:B------:R-:W-:-:S04]  /*d500*/  IMAD.HI.U32 R19, R20, R4, RZ ;  /* 0x0000000414137227 */ /* 0x000fc800078e00ff */
[----:B------:R-:W-:Y:S02]  /*d510*/  IMAD R14, R0, R15, R17 ;  /* 0x0000000f000e7224 */ /* 0x000fe400078e0211 */
[----:B------:R-:W-:-:S03]  /*d520*/  IMAD.MOV R19, RZ, RZ, -R19 ;  /* 0x000000ffff137224 */ /* 0x000fc600078e0a13 */
[C---:B------:R-:W-:Y:S01]  /*d530*/  ISETP.GT.U32.AND P3, PT, R0.reuse, R14, PT ;  /* 0x0000000e0000720c */ /* 0x040fe20003f64070 */
[----:B------:R-:W-:-:S05]  /*d540*/  IMAD R4, R0, R19, R4 ;  /* 0x0000001300047224 */ /* 0x000fca00078e0204 */
[C---:B------:R-:W-:Y:S02]  /*d550*/  ISETP.GT.U32.AND P4, PT, R0.reuse, R4, PT ;  /* 0x000000040000720c */ /* 0x040fe40003f84070 */
[----:B------:R-:W-:-:S05]  /*d560*/  ISETP.GT.U32.AND P2, PT, R0, R9, PT ;  /* 0x000000090000720c */ /* 0x000fca0003f44070 */
[----:B------:R-:W-:-:S06]  /*d570*/  @!P3 IADD3 R14, R14, -R0, RZ ;  /* 0x800000000e0eb210 */ /* 0x000fcc0007ffe0ff */
[--C-:B------:R-:W-:Y:S02]  /*d580*/  @!P4 IMAD.IADD R4, R4, 0x1, -R0.reuse ;  /* 0x000000010404c824 */ /* 0x100fe400078e0a00 */
[----:B------:R-:W-:Y:S01]  /*d590*/  @!P2 IMAD.IADD R9, R9, 0x1, -R0 ;  /* 0x000000010909a824 */ /* 0x000fe200078e0a00 */
[C---:B------:R-:W-:Y:S02]  /*d5a0*/  ISETP.GT.U32.AND P2, PT, R0.reuse, R7, PT ;  /* 0x000000070000720c */ /* 0x040fe40003f44070 */
[C---:B------:R-:W-:Y:S02]  /*d5b0*/  ISETP.GT.U32.AND P0, PT, R0.reuse, R4, PT ;  /* 0x000000040000720c */ /* 0x040fe40003f04070 */
[----:B------:R-:W-:-:S09]  /*d5c0*/  ISETP.GT.U32.AND P4, PT, R0, R9, PT ;  /* 0x000000090000720c */ /* 0x000fd20003f84070 */
[--C-:B------:R-:W-:Y:S02]  /*d5d0*/  @!P2 IMAD.IADD R7, R7, 0x1, -R0.reuse ;  /* 0x000000010707a824 */ /* 0x100fe400078e0a00 */
[----:B------:R-:W-:Y:S01]  /*d5e0*/  @!P0 IMAD.IADD R4, R4, 0x1, -R0 ;  /* 0x0000000104048824 */ /* 0x000fe200078e0a00 */
[----:B------:R-:W-:Y:S02]  /*d5f0*/  ISETP.GE.AND P0, PT, R24, RZ, PT ;  /* 0x000000ff1800720c */ /* 0x000fe40003f06270 */
[----:B------:R-:W4:Y:S01]  /*d600*/  LDL.LU R24, [R1+0x6c0] ;  /* 0x0006c00001187983 */ /* 0x000f220000300800 */
[----:B------:R-:W-:Y:S01]  /*d610*/  ISETP.GE.AND P2, PT, R3, RZ, PT ;  /* 0x000000ff0300720c */ /* 0x000fe20003f46270 */
[----:B------:R-:W-:-:S04]  /*d620*/  IMAD.MOV.U32 R3, RZ, RZ, R5 ;  /* 0x000000ffff037224 */ /* 0x000fc800078e0005 */
[----:B------:R-:W-:-:S05]  /*d630*/  @!P1 IMAD.MOV R3, RZ, RZ, -R3 ;  /* 0x000000ffff039224 */ /* 0x000fca00078e0a03 */
[----:B------:R1:W-:Y:S01]  /*d640*/  STL [R1+0xc8], R3 ;  /* 0x0000c80301007387 */ /* 0x0003e20000100800 */
[----:B------:R-:W-:-:S03]  /*d650*/  @!P4 IMAD.IADD R9, R9, 0x1, -R0 ;  /* 0x000000010909c824 */ /* 0x000fc600078e0a00 */
[----:B-1----:R-:W4:Y:S01]  /*d660*/  LDL.LU R3, [R1+0x6c4] ;  /* 0x0006c40001037983 */ /* 0x002f220000300800 */
[----:B------:R-:W-:Y:S01]  /*d670*/  @!P2 IMAD.MOV R9, RZ, RZ, -R9 ;  /* 0x000000ffff09a224 */ /* 0x000fe200078e0a09 */
[----:B------:R-:W-:Y:S02]  /*d680*/  IABS R6, R22 ;  /* 0x0000001600067213 */ /* 0x000fe40000000000 */
[----:B--2---:R-:W-:-:S05]  /*d690*/  IABS R15, R27 ;  /* 0x0000001b000f7213 */ /* 0x004fca0000000000 */
[----:B------:R-:W-:-:S04]  /*d6a0*/  IMAD.HI.U32 R10, R20, R15, RZ ;  /* 0x0000000f140a7227 */ /* 0x000fc800078e00ff */
[----:B------:R-:W-:-:S04]  /*d6b0*/  IMAD.MOV R10, RZ, RZ, -R10 ;  /* 0x000000ffff0a7224 */ /* 0x000fc800078e0a0a */
[----:B------:R-:W-:-:S05]  /*d6c0*/  IMAD R10, R0, R10, R15 ;  /* 0x0000000a000a7224 */ /* 0x000fca00078e020f */
[----:B------:R-:W-:-:S13]  /*d6d0*/  ISETP.GT.U32.AND P3, PT, R0, R10, PT ;  /* 0x0000000a0000720c */ /* 0x000fda0003f64070 */
[----:B------:R-:W-:Y:S01]  /*d6e0*/  @!P3 IMAD.IADD R10, R10, 0x1, -R0 ;  /* 0x000000010a0ab824 */ /* 0x000fe200078e0a00 */
[----:B------:R-:W-:-:S13]  /*d6f0*/  ISETP.GT.U32.AND P3, PT, R0, R2, PT ;  /* 0x000000020000720c */ /* 0x000fda0003f64070 */
[----:B------:R-:W-:Y:S01]  /*d700*/  @!P3 IMAD.IADD R2, R2, 0x1, -R0 ;  /* 0x000000010202b824 */ /* 0x000fe200078e0a00 */
[----:B------:R-:W-:Y:S02]  /*d710*/  ISETP.GE.AND P3, PT, R27, RZ, PT ;  /* 0x000000ff1b00720c */ /* 0x000fe40003f66270 */
[----:B------:R-:W1:Y:S01]  /*d720*/  S2R R27, SR_TID.X ;  /* 0x00000000001b7919 */ /* 0x000e620000002100 */
[----:B------:R-:W-:Y:S02]  /*d730*/  IABS R5, R25 ;  /* 0x0000001900057213 */ /* 0x000fe40000000000 */
[----:B------:R-:W-:Y:S01]  /*d740*/  ISETP.GT.U32.AND P2, PT, R0, R10, PT ;  /* 0x0000000a0000720c */ /* 0x000fe20003f44070 */
[----:B------:R-:W-:Y:S02]  /*d750*/  IMAD.MOV.U32 R12, RZ, RZ, R7 ;  /* 0x000000ffff0c7224 */ /* 0x000fe400078e0007 */
[----:B------:R-:W-:Y:S02]  /*d760*/  IMAD.MOV.U32 R7, RZ, RZ, R5 ;  /* 0x000000ffff077224 */ /* 0x000fe400078e0005 */
[----:B------:R-:W-:-:S04]  /*d770*/  IMAD.HI.U32 R18, R20, R6, RZ ;  /* 0x0000000614127227 */ /* 0x000fc800078e00ff */
[----:B------:R-:W-:Y:S02]  /*d780*/  @!P5 IMAD.MOV R12, RZ, RZ, -R12 ;  /* 0x000000ffff0cd224 */ /* 0x000fe400078e0a0c */
[----:B------:R-:W-:-:S04]  /*d790*/  IMAD.HI.U32 R5, R20, R7, RZ ;  /* 0x0000000714057227 */ /* 0x000fc800078e00ff */
[----:B------:R-:W-:Y:S02]  /*d7a0*/  IMAD.MOV R18, RZ, RZ, -R18 ;  /* 0x000000ffff127224 */ /* 0x000fe400078e0a12 */
[----:B------:R-:W-:Y:S01]  /*d7b0*/  @!P0 IMAD.MOV R4, RZ, RZ, -R4 ;  /* 0x000000ffff048224 */ /* 0x000fe200078e0a04 */
[----:B------:R-:W-:Y:S01]  /*d7c0*/  STL [R1+0xc0], R12 ;  /* 0x0000c00c01007387 */ /* 0x000fe20000100800 */
[----:B------:R-:W-:Y:S02]  /*d7d0*/  IMAD.MOV R5, RZ, RZ, -R5 ;  /* 0x000000ffff057224 */ /* 0x000fe400078e0a05 */
[----:B------:R-:W-:Y:S01]  /*d7e0*/  IMAD R6, R0, R18, R6 ;  /* 0x0000001200067224 */ /* 0x000fe200078e0206 */
[----:B------:R-:W-:Y:S01]  /*d7f0*/  STL [R1+0xbc], R9 ;  /* 0x0000bc0901007387 */ /* 0x000fe20000100800 */
[----:B------:R-:W-:-:S03]  /*d800*/  @!P2 IMAD.IADD R10, R10, 0x1, -R0 ;  /* 0x000000010a0aa824 */ /* 0x000fc600078e0a00 */
[----:B------:R2:W-:Y:S01]  /*d810*/  STL [R1+0xb8], R4 ;  /* 0x0000b80401007387 */ /* 0x0005e20000100800 */
[----:B-1----:R-:W-:Y:S01]  /*d820*/  LOP3.LUT R27, R27, 0x3f, RZ, 0xc0, !PT ;  /* 0x0000003f1b1b7812 */ /* 0x002fe200078ec0ff */
[----:B------:R-:W-:-:S04]  /*d830*/  IMAD R7, R0, R5, R7 ;  /* 0x0000000500077224 */ /* 0x000fc800078e0207 */
[----:B0-----:R-:W-:Y:S01]  /*d840*/  IMAD R5, R27, R11, RZ ;  /* 0x0000000b1b057224 */ /* 0x001fe200078e02ff */
[----:B------:R-:W-:Y:S02]  /*d850*/  IABS R16, R23 ;  /* 0x0000001700107213 */ /* 0x000fe40000000000 */
[----:B------:R-:W-:-:S03]  /*d860*/  ISETP.GT.U32.AND P4, PT, R0, R6, PT ;  /* 0x000000060000720c */ /* 0x000fc60003f84070 */
[----:B------:R-:W-:-:S04]  /*d870*/  IMAD.HI.U32 R8, R20, R16, RZ ;  /* 0x0000001014087227 */ /* 0x000fc800078e00ff */
[----:B------:R-:W-:-:S04]  /*d880*/  IMAD.MOV R8, RZ, RZ, -R8 ;  /* 0x000000ffff087224 */ /* 0x000fc800078e0a08 */
[----:B------:R-:W-:Y:S02]  /*d890*/  IMAD R8, R0, R8, R16 ;  /* 0x0000000800087224 */ /* 0x000fe400078e0210 */
[----:B------:R-:W-:Y:S01]  /*d8a0*/  @!P4 IMAD.IADD R6, R6, 0x1, -R0 ;  /* 0x000000010606c824 */ /* 0x000fe200078e0a00 */
[----:B---3--:R-:W-:Y:S02]  /*d8b0*/  ISETP.GE.AND P2, PT, R26, RZ, PT ;  /* 0x000000ff1a00720c */ /* 0x008fe40003f46270 */
[----:B------:R-:W-:Y:S02]  /*d8c0*/  IABS R18, R26 ;  /* 0x0000001a00127213 */ /* 0x000fe40000000000 */
[----:B------:R-:W3:Y:S04]  /*d8d0*/  LDL.LU R26, [R1+0x6c8] ;  /* 0x0006c800011a7983 */ /* 0x000ee80000300800 */
[----:B------:R-:W3:Y:S01]  /*d8e0*/  LDL.LU R27, [R1+0x6cc] ;  /* 0x0006cc00011b7983 */ /* 0x000ee20000300800 */
[----:B------:R-:W-:-:S02]  /*d8f0*/  ISETP.GT.U32.AND P4, PT, R0, R8, PT ;  /* 0x000000080000720c */ /* 0x000fc40003f84070 */
[----:B------:R-:W-:Y:S02]  /*d900*/  ISETP.GE.AND P0, PT, R22, RZ, PT ;  /* 0x000000ff1600720c */ /* 0x000fe40003f06270 */
[----:B------:R-:W3:Y:S01]  /*d910*/  LDL.LU R22, [R1+0x6d0] ;  /* 0x0006d00001167983 */ /* 0x000ee20000300800 */
[----:B------:R-:W-:-:S08]  /*d920*/  ISETP.GT.U32.AND P1, PT, R0, R14, PT ;  /* 0x0000000e0000720c */ /* 0x000fd00003f24070 */
[----:B------:R-:W-:-:S04]  /*d930*/  @!P4 IADD3 R8, R8, -R0, RZ ;  /* 0x800000000808c210 */ /* 0x000fc80007ffe0ff */
[----:B------:R-:W-:Y:S01]  /*d940*/  ISETP.GT.U32.AND P4, PT, R0, R8, PT ;  /* 0x000000080000720c */ /* 0x000fe20003f84070 */
[----:B------:R-:W-:Y:S01]  /*d950*/  @!P1 IMAD.IADD R14, R14, 0x1, -R0 ;  /* 0x000000010e0e9824 */ /* 0x000fe200078e0a00 */
[----:B------:R-:W-:Y:S01]  /*d960*/  ISETP.GT.U32.AND P5, PT, R0, R6, PT ;  /* 0x000000060000720c */ /* 0x000fe20003fa4070 */
[----:B------:R-:W-:Y:S02]  /*d970*/  IMAD R15, R11, 0x40, R5 ;  /* 0x000000400b0f7824 */ /* 0x000fe400078e0205 */
[----:B------:R-:W-:-:S08]  /*d980*/  IMAD.MOV.U32 R11, RZ, RZ, R14 ;  /* 0x000000ffff0b7224 */ /* 0x000fd000078e000e */
[----:B------:R-:W-:Y:S01]  /*d990*/  @!P4 IMAD.IADD R8, R8, 0x1, -R0 ;  /* 0x000000010808c824 */ /* 0x000fe200078e0a00 */
[----:B--2---:R-:W-:Y:S01]  /*d9a0*/  LEA R4, P4, R5, UR8, 0x1 ;  /* 0x0000000805047c11 */ /* 0x004fe2000f8808ff */
[----:B------:R-:W-:-:S03]  /*d9b0*/  @!P6 IMAD.MOV R11, RZ, RZ, -R11 ;  /* 0x000000ffff0be224 */ /* 0x000fc600078e0a0b */
[----:B------:R-:W-:Y:S02]  /*d9c0*/  LEA.HI.X.SX32 R5, R5, UR9, 0x1, P4 ;  /* 0x0000000905057c11 */ /* 0x000fe4000a0f0eff */
[C---:B------:R-:W-:Y:S01]  /*d9d0*/  LEA R14, P4, R15.reuse, UR8, 0x1 ;  /* 0x000000080f0e7c11 */ /* 0x040fe2000f8808ff */
[----:B------:R-:W-:Y:S03]  /*d9e0*/  STL [R1+0x2704], R4 ;  /* 0x0027040401007387 */ /* 0x000fe60000100800 */
[----:B------:R-:W-:Y:S01]  /*d9f0*/  LEA.HI.X.SX32 R15, R15, UR9, 0x1, P4 ;  /* 0x000000090f0f7c11 */ /* 0x000fe2000a0f0eff */
[----:B------:R0:W-:Y:S01]  /*da00*/  STL [R1+0x2700], R5 ;  /* 0x0027000501007387 */ /* 0x0001e20000100800 */
[----:B------:R-:W-:Y:S01]  /*da10*/  @!P5 IMAD.IADD R6, R6, 0x1, -R0 ;  /* 0x000000010606d824 */ /* 0x000fe200078e0a00 */
[----:B------:R-:W-:Y:S01]  /*da20*/  ISETP.GE.AND P5, PT, R23, RZ, PT ;  /* 0x000000ff1700720c */ /* 0x000fe20003fa6270 */
[----:B------:R-:W-:Y:S01]  /*da30*/  IMAD.HI.U32 R17, R20, R18, RZ ;  /* 0x0000001214117227 */ /* 0x000fe200078e00ff */
[----:B------:R-:W-:Y:S01]  /*da40*/  STL [R1+0xb0], R11 ;  /* 0x0000b00b01007387 */ /* 0x000fe20000100800 */
[----:B------:R-:W-:Y:S01]  /*da50*/  ISETP.GE.AND P1, PT, R21, RZ, PT ;  /* 0x000000ff1500720c */ /* 0x000fe20003f26270 */
[----:B------:R-:W-:-:S02]  /*da60*/  ULDC.64 UR8, c[0x0][0x210] ;  /* 0x0000840000087ab9 */ /* 0x000fc40000000a00 */
[----:B------:R-:W-:Y:S04]  /*da70*/  STL [R1+0x27dc], R14 ;  /* 0x0027dc0e01007387 */ /* 0x000fe80000100800 */
[----:B------:R-:W-:Y:S04]  /*da80*/  STL [R1+0x27d8], R15 ;  /* 0x0027d80f01007387 */ /* 0x000fe80000100800 */
[----:B------:R-:W2:Y:S01]  /*da90*/  LDL.LU R23, [R1+0x6d4] ;  /* 0x0006d40001177983 */ /* 0x000ea20000300800 */
[----:B------:R-:W-:Y:S01]  /*daa0*/  ISETP.GT.U32.AND P6, PT, R0, R7, PT ;  /* 0x000000070000720c */ /* 0x000fe20003fc4070 */
[----:B0-----:R-:W-:-:S04]  /*dab0*/  IMAD.MOV.U32 R5, RZ, RZ, R2 ;  /* 0x000000ffff057224 */ /* 0x001fc800078e0002 */
[----:B------:R-:W-:Y:S01]  /*dac0*/  @!P1 IMAD.MOV R5, RZ, RZ, -R5 ;  /* 0x000000ffff059224 */ /* 0x000fe200078e0a05 */
[----:B----4-:R-:W-:Y:S01]  /*dad0*/  IABS R16, R24 ;  /* 0x0000001800107213 */ /* 0x010fe20000000000 */
[----:B------:R-:W-:Y:S01]  /*dae0*/  IMAD.MOV R17, RZ, RZ, -R17 ;  /* 0x000000ffff117224 */ /* 0x000fe200078e0a11 */
[----:B------:R-:W-:Y:S02]  /*daf0*/  ISETP.GE.AND P4, PT, R24, RZ, PT ;  /* 0x000000ff1800720c */ /* 0x000fe40003f86270 */
[----:B------:R-:W-:Y:S03]  /*db00*/  STL [R1+0xac], R5 ;  /* 0x0000ac0501007387 */ /* 0x000fe60000100800 */
[----:B------:R-:W-:Y:S01]  /*db10*/  @!P6 IMAD.IADD R7, R7, 0x1, -R0 ;  /* 0x000000010707e824 */ /* 0x000fe200078e0a00 */
[----:B------:R-:W4:Y:S01]  /*db20*/  LDL.LU R24, [R1+0x6d8] ;  /* 0x0006d80001187983 */ /* 0x000f220000300800 */
[----:B------:R-:W-:-:S02]  /*db30*/  IMAD.MOV.U32 R4, RZ, RZ, R6 ;  /* 0x000000ffff047224 */ /* 0x000fc400078e0006 */
[C---:B------:R-:W-:Y:S01]  /*db40*/  IMAD R17, R0.reuse, R17, R18 ;  /* 0x0000001100117224 */ /* 0x040fe200078e0212 */
[C---:B------:R-:W-:Y:S01]  /*db50*/  ISETP.GT.U32.AND P1, PT, R0.reuse, R7, PT ;  /* 0x000000070000720c */ /* 0x040fe20003f24070 */
[----:B------:R-:W-:Y:S01]  /*db60*/  @!P0 IMAD.MOV R4, RZ, RZ, -R4 ;  /* 0x000000ffff048224 */ /* 0x000fe200078e0a04 */
[----:B------:R-:W-:Y:S02]  /*db70*/  IABS R9, R3 ;  /* 0x0000000300097213 */ /* 0x000fe40000000000 */
[----:B------:R-:W-:Y:S02]  /*db80*/  ISETP.GT.U32.AND P0, PT, R0, R17, PT ;  /* 0x000000110000720c */ /* 0x000fe40003f04070 */
[----:B------:R0:W-:Y:S01]  /*db90*/  STL [R1+0xa8], R4 ;  /* 0x0000a80401007387 */ /* 0x0001e20000100800 */
[----:B------:R-:W-:-:S06]  /*dba0*/  IMAD.HI.U32 R19, R20, R9, RZ ;  /* 0x0000000914137227 */ /* 0x000fcc00078e00ff */
[----:B------:R-:W-:Y:S02]  /*dbb0*/  @!P1 IMAD.IADD R7, R7, 0x1, -R0 ;  /* 0x0000000107079824 */ /* 0x000fe400078e0a00 */
[----:B0-----:R-:W-:Y:S01]  /*dbc0*/  IMAD.MOV.U32 R4, RZ, RZ, R10 ;  /* 0x000000ffff047224 */ /* 0x001fe200078e000a */
[----:B------:R-:W-:Y:S01]  /*dbd0*/  ISETP.GE.AND P1, PT, R3, RZ, PT ;  /* 0x000000ff0300720c */ /* 0x000fe20003f26270 */
[----:B------:R-:W-:-:S03]  /*dbe0*/  IMAD.MOV.U32 R3, RZ, RZ, R8 ;  /* 0x000000ffff037224 */ /* 0x000fc600078e0008 */
[----:B------:R-:W-:Y:S01]  /*dbf0*/  @!P3 IADD3 R4, -R4, RZ, RZ ;  /* 0x000000ff0404b210 */ /* 0x000fe20007ffe1ff */
[----:B------:R-:W-:Y:S02]  /*dc00*/  IMAD.MOV R19, RZ, RZ, -R19 ;  /* 0x000000ffff137224 */ /* 0x000fe400078e0a13 */
[----:B------:R-:W-:Y:S01]  /*dc10*/  @!P0 IMAD.IADD R17, R17, 0x1, -R0 ;  /* 0x0000000111118824 */ /* 0x000fe200078e0a00 */
[----:B------:R-:W-:Y:S01]  /*dc20*/  ISETP.GE.AND P0, PT, R25, RZ, PT ;  /* 0x000000ff1900720c */ /* 0x000fe20003f06270 */
[----:B------:R-:W-:Y:S01]  /*dc30*/  @!P5 IMAD.MOV R3, RZ, RZ, -R3 ;  /* 0x000000ffff03d224 */ /* 0x000fe200078e0a03 */
[----:B------:R-:W-:Y:S01]  /*dc40*/  STL [R1+0xa4], R4 ;  /* 0x0000a40401007387 */ /* 0x000fe20000100800 */
[----:B------:R-:W-:-:S03]  /*dc50*/  IMAD R9, R0, R19, R9 ;  /* 0x0000001300097224 */ /* 0x000fc600078e0209 */
[----:B------:R-:W4:Y:S02]  /*dc60*/  LDL.LU R25, [R1+0x6dc] ;  /* 0x0006dc0001197983 */ /* 0x000f240000300800 */
[----:B------:R-:W-:Y:S02]  /*dc70*/  ISETP.GT.U32.AND P3, PT, R0, R9, PT ;  /* 0x000000090000720c */ /* 0x000fe40003f64070 */
[----:B------:R0:W-:Y:S01]  /*dc80*/  STL [R1+0xa0], R3 ;  /* 0x0000a00301007387 */ /* 0x0001e20000100800 */
[----:B------:R-:W-:-:S03]  /*dc90*/  IMAD.HI.U32 R21, R20, R16, RZ ;  /* 0x0000001014157227 */ /* 0x000fc600078e00ff */
[----:B0-----:R-:W4:Y:S02]  /*dca0*/  LDL.LU R3, [R1+0x6e0] ;  /* 0x0006e00001037983 */ /* 0x001f240000300800 */
[----:B------:R-:W-:-:S05]  /*dcb0*/  IADD3 R21, -R21, RZ, RZ ;  /* 0x000000ff15157210 */ /* 0x000fca0007ffe1ff */
[----:B------:R-:W-:Y:S02]  /*dcc0*/  @!P3 IMAD.IADD R9, R9, 0x1, -R0 ;  /* 0x000000010909b824 */ /* 0x000fe400078e0a00 */
[----:B------:R-:W-:-:S03]  /*dcd0*/  IMAD R16, R0, R21, R16 ;  /* 0x0000001500107224 */ /* 0x000fc600078e0210 */
[C---:B------:R-:W-:Y:S01]  /*dce0*/  ISETP.GT.U32.AND P3, PT, R0.reuse, R9, PT ;  /* 0x000000090000720c */ /* 0x040fe20003f64070 */
[----:B------:R-:W-:Y:S01]  /*dcf0*/  IMAD.MOV.U32 R5, RZ, RZ, R7 ;  /* 0x000000ffff057224 */ /* 0x000fe200078e0007 */
[----:B------:R-:W-:-:S03]  /*dd00*/  ISETP.GT.U32.AND P6, PT, R0, R16, PT ;  /* 0x000000100000720c */ /* 0x000fc60003fc4070 */
[----:B------:R-:W-:-:S05]  /*dd10*/  @!P0 IMAD.MOV R5, RZ, RZ, -R5 ;  /* 0x000000ffff058224 */ /* 0x000fca00078e0a05 */
[----:B------:R0:W-:Y:S03]  /*dd20*/  STL [R1+0x2888], R5 ;  /* 0x0028880501007387 */ /* 0x0001e60000100800 */
[--C-:B------:R-:W-:Y:S02]  /*dd30*/  @!P3 IMAD.IADD R9, R9, 0x1, -R0.reuse ;  /* 0x000000010909b824 */ /* 0x100fe400078e0a00 */
[----:B------:R-:W-:Y:S01]  /*dd40*/  @!P6 IMAD.IADD R16, R16, 0x1, -R0 ;  /* 0x000000011010e824 */ /* 0x000fe200078e0a00 */
[----:B------:R-:W-:-:S04]  /*dd50*/  ISETP.GT.U32.AND P6, PT, R0, R17, PT ;  /* 0x000000110000720c */ /* 0x000fc80003fc4070 */
[----:B------:R-:W-:-:S09]  /*dd60*/  ISETP.GT.U32.AND P5, PT, R0, R16, PT ;  /* 0x000000100000720c */ /* 0x000fd20003fa4070 */
[----:B------:R-:W-:-:S05]  /*dd70*/  @!P6 IADD3 R17, R17, -R0, RZ ;  /* 0x800000001111e210 */ /* 0x000fca0007ffe0ff */
[----:B------:R-:W-:Y:S02]  /*dd80*/  IMAD.MOV.U32 R4, RZ, RZ, R17 ;  /* 0x000000ffff047224 */ /* 0x000fe400078e0011 */
[----:B------:R-:W-:Y:S02]  /*dd90*/  @!P5 IMAD.IADD R16, R16, 0x1, -R0 ;  /* 0x000000011010d824 */ /* 0x000fe400078e0a00 */
[----:B------:R-:W-:Y:S02]  /*dda0*/  @!P2 IMAD.MOV R4, RZ, RZ, -R4 ;  /* 0x000000ffff04a224 */ /* 0x000fe400078e0a04 */
[----:B0-----:R-:W-:-:S04]  /*ddb0*/  IMAD.MOV.U32 R5, RZ, RZ, R16 ;  /* 0x000000ffff057224 */ /* 0x001fc800078e0010 */
[----:B------:R-:W-:Y:S01]  /*ddc0*/  @!P4 IMAD.MOV R5, RZ, RZ, -R5 ;  /* 0x000000ffff05c224 */ /* 0x000fe200078e0a05 */
[----:B---3--:R-:W-:Y:S02]  /*ddd0*/  IABS R19, R26 ;  /* 0x0000001a00137213 */ /* 0x008fe40000000000 */
[----:B------:R-:W-:-:S03]  /*dde0*/  IABS R18, R27 ;  /* 0x0000001b00127213 */ /* 0x000fc60000000000 */
[----:B------:R-:W-:Y:S02]  /*ddf0*/  IMAD.MOV.U32 R2, RZ, RZ, R19 ;  /* 0x000000ffff027224 */ /* 0x000fe400078e0013 */
[----:B------:R-:W-:Y:S02]  /*de00*/  IMAD.MOV.U32 R6, RZ, RZ, R18 ;  /* 0x000000ffff067224 */ /* 0x000fe400078e0012 */
[----:B------:R-:W-:-:S04]  /*de10*/  IMAD.HI.U32 R18, R20, R2, RZ ;  /* 0x0000000214127227 */ /* 0x000fc800078e00ff */
[----:B------:R-:W-:-:S04]  /*de20*/  IMAD.MOV R18, RZ, RZ, -R18 ;  /* 0x000000ffff127224 */ /* 0x000fc800078e0a12 */
[----:B------:R-:W-:Y:S01]  /*de30*/  IMAD R2, R0, R18, R2 ;  /* 0x0000001200027224 */ /* 0x000fe200078e0202 */
[----:B------:R-:W-:Y:S02]  /*de40*/  ISETP.GE.AND P3, PT, R26, RZ, PT ;  /* 0x000000ff1a00720c */ /* 0x000fe40003f66270 */
[----:B------:R-:W3:Y:S02]  /*de50*/  LDL.LU R26, [R1+0x6e4] ;  /* 0x0006e400011a7983 */ /* 0x000ee40000300800 */
[----:B------:R-:W-:-:S13]  /*de60*/  ISETP.GT.U32.AND P0, PT, R0, R2, PT ;  /* 0x000000020000720c */ /* 0x000fda0003f04070 */
[----:B------:R-:W-:Y:S01]  /*de70*/  @!P0 IMAD.IADD R2, R2, 0x1, -R0 ;  /* 0x0000000102028824 */ /* 0x000fe200078e0a00 */
[----:B------:R-:W-:Y:S02]  /*de80*/  ISETP.GE.AND P0, PT, R27, RZ, PT ;  /* 0x000000ff1b00720c */ /* 0x000fe40003f06270 */
[----:B------:R-:W3:Y:S01]  /*de90*/  LDL.LU R27, [R1+0x6e8] ;  /* 0x0006e800011b7983 */ /* 0x000ee20000300800 */
[----:B------:R-:W-:-:S03]  /*dea0*/  IMAD.HI.U32 R19, R20, R6, RZ ;  /* 0x0000000614137227 */ /* 0x000fc600078e00ff */
[----:B------:R0:W-:Y:S01]  /*deb0*/  STL [R1+0x98], R4 ;  /* 0x0000980401007387 */ /* 0x0001e20000100800 */
[----:B------:R-:W-:Y:S01]  /*dec0*/  IMAD.MOV R19, RZ, RZ, -R19 ;  /* 0x000000ffff137224 */ /* 0x000fe200078e0a13 */
[----:B0-----:R-:W-:-:S03]  /*ded0*/  MOV R4, R9 ;  /* 0x0000000900047202 */ /* 0x001fc60000000f00 */
[----:B------:R-:W-:Y:S02]  /*dee0*/  IMAD R19, R0, R19, R6 ;  /* 0x0000001300137224 */ /* 0x000fe400078e0206 */
[----:B------:R-:W-:Y:S01]  /*def0*/  @!P1 IMAD.MOV R4, RZ, RZ, -R4 ;  /* 0x000000ffff049224 */ /* 0x000fe200078e0a04 */
[----:B------:R0:W-:Y:S01]  /*df00*/  STL [R1+0x94], R5 ;  /* 0x0000940501007387 */ /* 0x0001e20000100800 */
[----:B------:R-:W-:Y:S02]  /*df10*/  IABS R10, R22 ;  /* 0x00000016000a7213 */ /* 0x000fe40000000000 */
[----:B------:R-:W-:Y:S01]  /*df20*/  ISETP.GE.AND P4, PT, R22, RZ, PT ;  /* 0x000000ff1600720c */ /* 0x000fe20003f86270 */
[----:B------:R1:W-:Y:S01]  /*df30*/  STL [R1+0x90], R4 ;  /* 0x0000900401007387 */ /* 0x0003e20000100800 */
[----:B------:R-:W-:-:S03]  /*df40*/  ISETP.GT.U32.AND P6, PT, R0, R19, PT ;  /* 0x000000130000720c */ /* 0x000fc60003fc4070 */
[----:B------:R-:W3:Y:S10]  /*df50*/  LDL.LU R22, [R1+0x6ec] ;  /* 0x0006ec0001167983 */ /* 0x000ef40000300800 */
[----:B------:R-:W-:Y:S01]  /*df60*/  @!P6 IMAD.IADD R19, R19, 0x1, -R0 ;  /* 0x000000011313e824 */ /* 0x000fe200078e0a00 */
[----:B------:R-:W-:-:S02]  /*df70*/  ISETP.GT.U32.AND P6, PT, R0, R2, PT ;  /* 0x000000020000720c */ /* 0x000fc40003fc4070 */
[----:B--2---:R-:W-:-:S11]  /*df80*/  IABS R6, R23 ;  /* 0x0000001700067213 */ /* 0x004fd60000000000 */
[----:B------:R-:W-:Y:S01]  /*df90*/  @!P6 IMAD.IADD R2, R2, 0x1, -R0 ;  /* 0x000000010202e824 */ /* 0x000fe200078e0a00 */
[----:B------:R-:W-:Y:S02]  /*dfa0*/  ISETP.GE.AND P6, PT, R23, RZ, PT ;  /* 0x000000ff1700720c */ /* 0x000fe40003fc6270 */
[----:B------:R-:W2:Y:S01]  /*dfb0*/  LDL.LU R23, [R1+0x6f0] ;  /* 0x0006f00001177983 */ /* 0x000ea20000300800 */
[----:B------:R-:W-:-:S04]  /*dfc0*/  IMAD.HI.U32 R18, R20, R10, RZ ;  /* 0x0000000a14127227 */ /* 0x000fc800078e00ff */
[----:B------:R-:W-:Y:S01]  /*dfd0*/  IMAD.MOV R18, RZ, RZ, -R18 ;  /* 0x000000ffff127224 */ /* 0x000fe200078e0a12 */
[----:B----4-:R-:W-:-:S03]  /*dfe0*/  IABS R8, R24 ;  /* 0x0000001800087213 */ /* 0x010fc60000000000 */
[----:B------:R-:W-:Y:S02]  /*dff0*/  IMAD R10, R0, R18, R10 ;  /* 0x00000012000a7224 */ /* 0x000fe400078e020a */
[----:B------:R-:W-:Y:S01]  /*e000*/  IMAD.HI.U32 R18, R20, R6, RZ ;  /* 0x0000000614127227 */ /* 0x000fe200078e00ff */
[----:B------:R-:W-:-:S03]  /*e010*/  ISETP.GT.U32.AND P2, PT, R0, R19, PT ;  /* 0x000000130000720c */ /* 0x000fc60003f44070 */
[----:B------:R-:W-:Y:S02]  /*e020*/  IMAD.MOV R18, RZ, RZ, -R18 ;  /* 0x000000ffff127224 */ /* 0x000fe400078e0a12 */
[----:B------:R-:W-:Y:S01]  /*e030*/  IMAD.HI.U32 R7, R20, R8, RZ ;  /* 0x0000000814077227 */ /* 0x000fe200078e00ff */
[----:B------:R-:W-:-:S03]  /*e040*/  ISETP.GT.U32.AND P5, PT, R0, R10, PT ;  /* 0x0000000a0000720c */ /* 0x000fc60003fa4070 */
[----:B------:R-:W-:Y:S02]  /*e050*/  IMAD R6, R0, R18, R6 ;  /* 0x0000001200067224 */ /* 0x000fe400078e0206 */
[----:B------:R-:W-:-:S03]  /*e060*/  IMAD.MOV R7, RZ, RZ, -R7 ;  /* 0x000000ffff077224 */ /* 0x000fc600078e0a07 */
[C---:B------:R-:W-:Y:S01]  /*e070*/  ISETP.GT.U32.AND P1, PT, R0.reuse, R6, PT ;  /* 0x000000060000720c */ /* 0x040fe20003f24070 */
[----:B------:R-:W-:Y:S02]  /*e080*/  IMAD R8, R0, R7, R8 ;  /* 0x0000000700087224 */ /* 0x000fe400078e0208 */
[----:B------:R-:W-:-:S03]  /*e090*/  @!P2 IMAD.IADD R19, R19, 0x1, -R0 ;  /* 0x000000011313a824 */ /* 0x000fc600078e0a00 */
[----:B------:R-:W-:Y:S01]  /*e0a0*/  ISETP.GT.U32.AND P2, PT, R0, R8, PT ;  /* 0x000000080000720c */ /* 0x000fe20003f44070 */
[--C-:B------:R-:W-:Y:S01]  /*e0b0*/  @!P5 IMAD.IADD R10, R10, 0x1, -R0.reuse ;  /* 0x000000010a0ad824 */ /* 0x100fe200078e0a00 */
[----:B------:R-:W-:Y:S02]  /*e0c0*/  IABS R18, R25 ;  /* 0x0000001900127213 */ /* 0x000fe40000000000 */
[----:B------:R-:W-:Y:S02]  /*e0d0*/  IABS R17, R3 ;  /* 0x0000000300117213 */ /* 0x000fe40000000000 */
[----:B------:R-:W-:Y:S01]  /*e0e0*/  ISETP.GT.U32.AND P5, PT, R0, R10, PT ;  /* 0x0000000a0000720c */ /* 0x000fe20003fa4070 */
[----:B------:R-:W-:Y:S02]  /*e0f0*/  @!P1 IMAD.IADD R6, R6, 0x1, -R0 ;  /* 0x0000000106069824 */ /* 0x000fe400078e0a00 */
[----:B------:R-:W-:-:S04]  /*e100*/  IMAD.HI.U32 R7, R20, R18, RZ ;  /* 0x0000001214077227 */ /* 0x000fc800078e00ff */
[----:B------:R-:W-:Y:S01]  /*e110*/  @!P2 IMAD.IADD R8, R8, 0x1, -R0 ;  /* 0x000000010808a824 */ /* 0x000fe200078e0a00 */
[----:B------:R-:W-:Y:S01]  /*e120*/  ISETP.GT.U32.AND P2, PT, R0, R6, PT ;  /* 0x000000060000720c */ /* 0x000fe20003f44070 */
[----:B------:R-:W-:Y:S02]  /*e130*/  IMAD.MOV R7, RZ, RZ, -R7 ;  /* 0x000000ffff077224 */ /* 0x000fe400078e0a07 */
[----:B------:R-:W-:-:S04]  /*e140*/  IMAD.HI.U32 R9, R20, R17, RZ ;  /* 0x0000001114097227 */ /* 0x000fc800078e00ff */
[----:B0-----:R-:W-:Y:S02]  /*e150*/  IMAD.MOV.U32 R5, RZ, RZ, R2 ;  /* 0x000000ffff057224 */ /* 0x001fe400078e0002 */
[----:B------:R-:W-:Y:S02]  /*e160*/  IMAD R7, R0, R7, R18 ;  /* 0x0000000700077224 */ /* 0x000fe400078e0212 */
[----:B------:R-:W-:Y:S02]  /*e170*/  IMAD.MOV R9, RZ, RZ, -R9 ;  /* 0x000000ffff097224 */ /* 0x000fe400078e0a09 */
[----:B-1----:R-:W-:Y:S01]  /*e180*/  IMAD.MOV.U32 R4, RZ, RZ, R19 ;  /* 0x000000ffff047224 */ /* 0x002fe200078e0013 */
[----:B------:R-:W-:Y:S01]  /*e190*/  @!P3 IADD3 R5, -R5, RZ, RZ ;  /* 0x000000ff0505b210 */ /* 0x000fe20007ffe1ff */
[----:B------:R-:W-:Y:S01]  /*e1a0*/  @!P5 IMAD.IADD R10, R10, 0x1, -R0 ;  /* 0x000000010a0ad824 */ /* 0x000fe200078e0a00 */
[----:B------:R-:W-:Y:S01]  /*e1b0*/  ISETP.GE.AND P5, PT, R24, RZ, PT ;  /* 0x000000ff1800720c */ /* 0x000fe20003fa6270 */
[C---:B------:R-:W-:Y:S01]  /*e1c0*/  IMAD R9, R0.reuse, R9, R17 ;  /* 0x0000000900097224 */ /* 0x040fe200078e0211 */
[----:B------:R-:W4:Y:S01]  /*e1d0*/  LDL.LU R24, [R1+0x6f4] ;  /* 0x0006f40001187983 */ /* 0x000f220000300800 */
[----:B------:R-:W-:Y:S01]  /*e1e0*/  @!P0 IMAD.MOV R4, RZ, RZ, -R4 ;  /* 0x000000ffff048224 */ /* 0x000fe200078e0a04 */
[----:B------:R-:W-:Y:S01]  /*e1f0*/  ISETP.GT.U32.AND P3, PT, R0, R7, PT ;  /* 0x000000070000720c */ /* 0x000fe20003f64070 */
[----:B------:R-:W-:Y:S01]  /*e200*/  @!P2 IMAD.IADD R6, R6, 0x1, -R0 ;  /* 0x000000010606a824 */ /* 0x000fe200078e0a00 */
[----:B------:R-:W-:-:S02]  /*e210*/  ISETP.GE.AND P1, PT, R25, RZ, PT ;  /* 0x000000ff1900720c */ /* 0x000fc40003f26270 */
[----:B------:R-:W4:Y:S01]  /*e220*/  LDL.LU R25, [R1+0x6f8] ;  /* 0x0006f80001197983 */ /* 0x000f220000300800 */
[----:B------:R-:W-:-:S03]  /*e230*/  ISETP.GT.U32.AND P2, PT, R0, R9, PT ;  /* 0x000000090000720c */ /* 0x000fc60003f44070 */
[----:B------:R-:W-:Y:S01]  /*e240*/  STL [R1+0x88], R5 ;  /* 0x0000880501007387 */ /* 0x000fe20000100800 */
[----:B------:R-:W-:-:S03]  /*e250*/  ISETP.GT.U32.AND P0, PT, R0, R8, PT ;  /* 0x000000080000720c */ /* 0x000fc60003f04070 */
[----:B------:R0:W-:Y:S01]  /*e260*/  STL [R1+0x84], R4 ;  /* 0x0000840401007387 */ /* 0x0001e20000100800 */
[----:B------:R-:W-:Y:S02]  /*e270*/  @!P3 IMAD.IADD R7, R7, 0x1, -R0 ;  /* 0x000000010707b824 */ /* 0x000fe400078e0a00 */
[----:B0-----:R-:W-:-:S04]  /*e280*/  IMAD.MOV.U32 R4, RZ, RZ, R10 ;  /* 0x000000ffff047224 */ /* 0x001fc800078e000a */
[----:B------:R-:W-:Y:S01]  /*e290*/  @!P4 IMAD.MOV R4, RZ, RZ, -R4 ;  /* 0x000000ffff04c224 */ /* 0x000fe200078e0a04 */
[----:B------:R-:W-:Y:S02]  /*e2a0*/  ISETP.GE.AND P4, PT, R3, RZ, PT ;  /* 0x000000ff0300720c */ /* 0x000fe40003f86270 */
[----:B------:R-:W-:Y:S01]  /*e2b0*/  MOV R3, R6 ;  /* 0x0000000600037202 */ /* 0x000fe20000000f00 */
[--C-:B------:R-:W-:Y:S01]  /*e2c0*/  @!P2 IMAD.IADD R9, R9, 0x1, -R0.reuse ;  /* 0x000000010909a824 */ /* 0x100fe200078e0a00 */
[----:B------:R-:W-:Y:S01]  /*e2d0*/  ISETP.GT.U32.AND P2, PT, R0, R7, PT ;  /* 0x000000070000720c */ /* 0x000fe20003f44070 */
[--C-:B------:R-:W-:Y:S02]  /*e2e0*/  @!P0 IMAD.IADD R8, R8, 0x1, -R0.reuse ;  /* 0x0000000108088824 */ /* 0x100fe400078e0a00 */
[----:B------:R-:W-:Y:S01]  /*e2f0*/  @!P6 IMAD.MOV R3, RZ, RZ, -R3 ;  /* 0x000000ffff03e224 */ /* 0x000fe200078e0a03 */
[----:B------:R-:W-:Y:S09]  /*e300*/  STL [R1+0x80], R4 ;  /* 0x0000800401007387 */ /* 0x000ff20000100800 */
[----:B------:R-:W-:Y:S01]  /*e310*/  @!P2 IMAD.IADD R7, R7, 0x1, -R0 ;  /* 0x000000010707a824 */ /* 0x000fe200078e0a00 */
[----:B------:R-:W-:-:S13]  /*e320*/  ISETP.GT.U32.AND P6, PT, R0, R9, PT ;  /* 0x000000090000720c */ /* 0x000fda0003fc4070 */
[----:B------:R-:W-:Y:S01]  /*e330*/  @!P6 IMAD.IADD R9, R9, 0x1, -R0 ;  /* 0x000000010909e824 */ /* 0x000fe200078e0a00 */
[----:B---3--:R-:W-:Y:S02]  /*e340*/  IABS R16, R26 ;  /* 0x0000001a00107213 */ /* 0x008fe40000000000 */
[----:B------:R-:W-:Y:S02]  /*e350*/  ISETP.GE.AND P0, PT, R26, RZ, PT ;  /* 0x000000ff1a00720c */ /* 0x000fe40003f06270 */
[----:B------:R-:W3:Y:S04]  /*e360*/  LDL.LU R26, [R1+0x6fc] ;  /* 0x0006fc00011a7983 */ /* 0x000ee80000300800 */
[----:B------:R0:W-:Y:S02]  /*e370*/  STL [R1+0x7c], R3 ;  /* 0x00007c0301007387 */ /* 0x0001e40000100800 */
[----:B0-----:R-:W-:-:S04]  /*e380*/  IMAD.MOV.U32 R3, RZ, RZ, R8 ;  /* 0x000000ffff037224 */ /* 0x001fc800078e0008 */
[----:B------:R-:W-:Y:S01]  /*e390*/  @!P5 IMAD.MOV R3, RZ, RZ, -R3 ;  /* 0x000000ffff03d224 */ /* 0x000fe200078e0a03 */
[----:B------:R-:W-:Y:S02]  /*e3a0*/  IABS R18, R27 ;  /* 0x0000001b00127213 */ /* 0x000fe40000000000 */
[----:B------:R-:W-:Y:S02]  /*e3b0*/  ISETP.GE.AND P2, PT, R27, RZ, PT ;  /* 0x000000ff1b00720c */ /* 0x000fe40003f46270 */
[----:B------:R0:W-:Y:S04]  /*e3c0*/  STL [R1+0x78], R3 ;  /* 0x0000780301007387 */ /* 0x0001e80000100800 */
[----:B------:R-:W3:Y:S01]  /*e3d0*/  LDL.LU R27, [R1+0x700] ;  /* 0x00070000011b7983 */ /* 0x000ee20000300800 */
[----:B------:R-:W-:-:S04]  /*e3e0*/  IMAD.HI.U32 R10, R20, R18, RZ ;  /* 0x00000012140a7227 */ /* 0x000fc800078e00ff */
[----:B------:R-:W-:Y:S01]  /*e3f0*/  IMAD.MOV R10, RZ, RZ, -R10 ;  /* 0x000000ffff0a7224 */ /* 0x000fe200078e0a0a */
[----:B------:R-:W-:-:S05]  /*e400*/  IABS R19, R22 ;  /* 0x0000001600137213 */ /* 0x000fca0000000000 */
[----:B------:R-:W-:-:S04]  /*e410*/  IMAD.HI.U32 R21, R20, R19, RZ ;  /* 0x0000001314157227 */ /* 0x000fc800078e00ff */
[----:B------:R-:W-:Y:S02]  /*e420*/  IMAD.MOV R21, RZ, RZ, -R21 ;  /* 0x000000ffff157224 */ /* 0x000fe400078e0a15 */
[C---:B------:R-:W-:Y:S02]  /*e430*/  IMAD R18, R0.reuse, R10, R18 ;  /* 0x0000000a00127224 */ /* 0x040fe400078e0212 */
[----:B------:R-:W-:-:S03]  /*e440*/  IMAD R19, R0, R21, R19 ;  /* 0x0000001500137224 */ /* 0x000fc600078e0213 */
[C---:B------:R-:W-:Y:S02]  /*e450*/  ISETP.GT.U32.AND P5, PT, R0.reuse, R18, PT ;  /* 0x000000120000720c */ /* 0x040fe40003fa4070 */
[----:B------:R-:W-:Y:S01]  /*e460*/  ISETP.GT.U32.AND P6, PT, R0, R19, PT ;  /* 0x000000130000720c */ /* 0x000fe20003fc4070 */
[----:B0-----:R-:W-:-:S04]  /*e470*/  IMAD.MOV.U32 R3, RZ, RZ, R7 ;  /* 0x000000ffff037224 */ /* 0x001fc800078e0007 */
[----:B------:R-:W-:Y:S01]  /*e480*/  @!P1 IMAD.MOV R3, RZ, RZ, -R3 ;  /* 0x000000ffff039224 */ /* 0x000fe200078e0a03 */
[----:B--2---:R-:W-:-:S04]  /*e490*/  IABS R17, R23 ;  /* 0x0000001700117213 */ /* 0x004fc80000000000 */
[----:B------:R0:W-:Y:S01]  /*e4a0*/  STL [R1+0x74], R3 ;  /* 0x0000740301007387 */ /* 0x0001e20000100800 */
[----:B------:R-:W-:Y:S02]  /*e4b0*/  @!P5 IADD3 R18, R18, -R0, RZ ;  /* 0x800000001212d210 */ /* 0x000fe40007ffe0ff */
[----:B------:R-:W-:Y:S01]  /*e4c0*/  ISETP.GE.AND P5, PT, R22, RZ, PT ;  /* 0x000000ff1600720c */ /* 0x000fe20003fa6270 */
[----:B------:R-:W-:Y:S01]  /*e4d0*/  @!P6 IMAD.IADD R19, R19, 0x1, -R0 ;  /* 0x000000011313e824 */ /* 0x000fe200078e0a00 */
[----:B------:R-:W-:Y:S01]  /*e4e0*/  ISETP.GE.AND P6, PT, R23, RZ, PT ;  /* 0x000000ff1700720c */ /* 0x000fe20003fc6270 */
[----:B------:R-:W2:Y:S04]  /*e4f0*/  LDL.LU R22, [R1+0x704] ;  /* 0x0007040001167983 */ /* 0x000ea80000300800 */
[----:B------:R-:W2:Y:S01]  /*e500*/  LDL.LU R23, [R1+0x708] ;  /* 0x0007080001177983 */ /* 0x000ea20000300800 */
[----:B------:R-:W-:-:S04]  /*e510*/  IMAD.HI.U32 R2, R20, R16, RZ ;  /* 0x0000001014027227 */ /* 0x000fc800078e00ff */
[----:B------:R-:W-:-:S04]  /*e520*/  IMAD.MOV R2, RZ, RZ, -R2 ;  /* 0x000000ffff027224 */ /* 0x000fc800078e0a02 */
[----:B------:R-:W-:-:S05]  /*e530*/  IMAD R2, R0, R2, R16 ;  /* 0x0000000200027224 */ /* 0x000fca00078e0210 */
[----:B------:R-:W-:Y:S01]  /*e540*/  ISETP.GT.U32.AND P3, PT, R0, R2, PT ;  /* 0x000000020000720c */ /* 0x000fe20003f64070 */
[----:B------:R-:W-:Y:S01]  /*e550*/  IMAD.HI.U32 R6, R20, R17, RZ ;  /* 0x0000001114067227 */ /* 0x000fe200078e00ff */
[----:B------:R-:W-:-:S11]  /*e560*/  ISETP.GT.U32.AND P1, PT, R0, R18, PT ;  /* 0x000000120000720c */ /* 0x000fd60003f24070 */
[----:B------:R-:W-:-:S05]  /*e570*/  @!P3 IMAD.IADD R2, R2, 0x1, -R0 ;  /* 0x000000010202b824 */ /* 0x000fca00078e0a00 */
[C---:B------:R-:W-:Y:S01]  /*e580*/  ISETP.GT.U32.AND P3, PT, R0.reuse, R2, PT ;  /* 0x000000020000720c */ /* 0x040fe20003f64070 */
[----:B------:R-:W-:Y:S02]  /*e590*/  IMAD.MOV R6, RZ, RZ, -R6 ;  /* 0x000000ffff067224 */ /* 0x000fe400078e0a06 */
[----:B0-----:R-:W-:Y:S02]  /*e5a0*/  IMAD.MOV.U32 R3, RZ, RZ, R9 ;  /* 0x000000ffff037224 */ /* 0x001fe400078e0009 */
[----:B------:R-:W-:Y:S02]  /*e5b0*/  IMAD R6, R0, R6, R17 ;  /* 0x0000000600067224 */ /* 0x000fe400078e0211 */
[----:B------:R-:W-:Y:S02]  /*e5c0*/  @!P4 IMAD.MOV R3, RZ, RZ, -R3 ;  /* 0x000000ffff03c224 */ /* 0x000fe400078e0a03 */
[----:B------:R-:W-:-:S04]  /*e5d0*/  @!P1 IMAD.IADD R18, R18, 0x1, -R0 ;  /* 0x0000000112129824 */ /* 0x000fc800078e0a00 */
[----:B------:R-:W-:Y:S01]  /*e5e0*/  @!P3 IMAD.IADD R2, R2, 0x1, -R0 ;  /* 0x000000010202b824 */ /* 0x000fe200078e0a00 */
[C---:B------:R-:W-:Y:S01]  /*e5f0*/  ISETP.GT.U32.AND P3, PT, R0.reuse, R6, PT ;  /* 0x000000060000720c */ /* 0x040fe20003f64070 */
[----:B------:R0:W-:Y:S01]  /*e600*/  STL [R1+0x6c], R3 ;  /* 0x00006c0301007387 */ /* 0x0001e20000100800 */
[----:B------:R-:W-:Y:S02]  /*e610*/  ISETP.GT.U32.AND P4, PT, R0, R19, PT ;  /* 0x000000130000720c */ /* 0x000fe40003f84070 */
[----:B------:R-:W-:Y:S02]  /*e620*/  @!P0 IADD3 R2, -R2, RZ, RZ ;  /* 0x000000ff02028210 */ /* 0x000fe40007ffe1ff */
[----:B----4-:R-:W-:Y:S01]  /*e630*/  IABS R10, R24 ;  /* 0x00000018000a7213 */ /* 0x010fe20000000000 */
[----:B0-----:R-:W-:-:S04]  /*e640*/  IMAD.MOV.U32 R3, RZ, RZ, R18 ;  /* 0x000000ffff037224 */ /* 0x001fc800078e0012 */
[----:B------:R-:W-:Y:S01]  /*e650*/  @!P2 IMAD.MOV R3, RZ, RZ, -R3 ;  /* 0x000000ffff03a224 */ /* 0x000fe200078e0a03 */
[----:B------:R-:W-:Y:S01]  /*e660*/  STL [R1+0x64], R2 ;  /* 0x0000640201007387 */ /* 0x000fe20000100800 */
[----:B------:R-:W-:Y:S01]  /*e670*/  IMAD.HI.U32 R17, R20, R10, RZ ;  /* 0x0000000a14117227 */ /* 0x000fe200078e00ff */
[----:B------:R-:W-:Y:S02]  /*e680*/  ISETP.GE.AND P0, PT, R24, RZ, PT ;  /* 0x000000ff1800720c */ /* 0x000fe40003f06270 */
[----:B------:R0:W-:Y:S01]  /*e690*/  STL [R1+0x54], R3 ;  /* 0x0000540301007387 */ /* 0x0001e20000100800 */
[----:B------:R-:W-:-:S03]  /*e6a0*/  @!P3 IMAD.IADD R6, R6, 0x1, -R0 ;  /* 0x000000010606b824 */ /* 0x000fc600078e0a00 */
[----:B------:R-:W4:Y:S01]  /*e6b0*/  LDL.LU R24, [R1+0x70c] ;  /* 0x00070c0001187983 */ /* 0x000f220000300800 */
[----:B------:R-:W-:Y:S01]  /*e6c0*/  IMAD.MOV R17, RZ, RZ, -R17 ;  /* 0x000000ffff117224 */ /* 0x000fe200078e0a11 */
[C---:B------:R-:W-:Y:S01]  /*e6d0*/  ISETP.GT.U32.AND P3, PT, R0.reuse, R6, PT ;  /* 0x000000060000720c */ /* 0x040fe20003f64070 */
[----:B------:R-:W-:Y:S02]  /*e6e0*/  @!P4 IMAD.IADD R19, R19, 0x1, -R0 ;  /* 0x000000011313c824 */ /* 0x000fe400078e0a00 */
[----:B------:R-:W-:Y:S02]  /*e6f0*/  IMAD R10, R0, R17, R10 ;  /* 0x00000011000a7224 */ /* 0x000fe400078e020a */
[----:B0-----:R-:W-:-:S03]  /*e700*/  IMAD.MOV.U32 R3, RZ, RZ, R19 ;  /* 0x000000ffff037224 */ /* 0x001fc600078e0013 */
[----:B------:R-:W-:Y:S01]  /*e710*/  ISETP.GT.U32.AND P1, PT, R0, R10, PT ;  /* 0x0000000a0000720c */ /* 0x000fe20003f24070 */
[----:B------:R-:W-:Y:S01]  /*e720*/  @!P5 IMAD.MOV R3, RZ, RZ, -R3 ;  /* 0x000000ffff03d224 */ /* 0x000fe200078e0a03 */
[----:B------:R-:W-:Y:S02]  /*e730*/  IABS R16, R25 ;  /* 0x0000001900107213 */ /* 0x000fe40000000000 */
[----:B------:R-:W-:Y:S01]  /*e740*/  ISETP.GE.AND P4, PT, R25, RZ, PT ;  /* 0x000000ff1900720c */ /* 0x000fe20003f86270 */
[--C-:B------:R-:W-:Y:S01]  /*e750*/  @!P3 IMAD.IADD R6, R6, 0x1, -R0.reuse ;  /* 0x000000010606b824 */ /* 0x100fe200078e0a00 */
[----:B------:R-:W4:Y:S04]  /*e760*/  LDL.LU R25, [R1+0x710] ;  /* 0x0007100001197983 */ /* 0x000f280000300800 */
[----:B------:R0:W-:Y:S03]  /*e770*/  STL [R1+0x4c], R3 ;  /* 0x00004c0301007387 */ /* 0x0001e60000100800 */
[----:B------:R-:W-:-:S02]  /*e780*/  @!P1 IMAD.IADD R10, R10, 0x1, -R0 ;  /* 0x000000010a0a9824 */ /* 0x000fc400078e0a00 */
[----:B0-----:R-:W-:-:S05]  /*e790*/  IMAD.MOV.U32 R3, RZ, RZ, R6 ;  /* 0x000000ffff037224 */ /* 0x001fca00078e0006 */
[----:B------:R-:W-:Y:S01]  /*e7a0*/  @!P6 IADD3 R3, -R3, RZ, RZ ;  /* 0x000000ff0303e210 */ /* 0x000fe20007ffe1ff */
[----:B------:R-:W-:-:S04]  /*e7b0*/  IMAD.HI.U32 R8, R20, R16, RZ ;  /* 0x0000001014087227 */ /* 0x000fc800078e00ff */
[----:B------:R-:W-:-:S04]  /*e7c0*/  IMAD.MOV R8, RZ, RZ, -R8 ;  /* 0x000000ffff087224 */ /* 0x000fc800078e0a08 */
[----:B------:R-:W-:-:S05]  /*e7d0*/  IMAD R16, R0, R8, R16 ;  /* 0x0000000800107224 */ /* 0x000fca00078e0210 */
[----:B------:R-:W-:-:S13]  /*e7e0*/  ISETP.GT.U32.AND P2, PT, R0, R16, PT ;  /* 0x000000100000720c */ /* 0x000fda0003f44070 */
[----:B------:R-:W-:-:S05]  /*e7f0*/  @!P2 IMAD.IADD R16, R16, 0x1, -R0 ;  /* 0x000000011010a824 */ /* 0x000fca00078e0a00 */
[----:B------:R-:W-:-:S13]  /*e800*/  ISETP.GT.U32.AND P5, PT, R0, R16, PT ;  /* 0x000000100000720c */ /* 0x000fda0003fa4070 */
[----:B------:R-:W-:Y:S01]  /*e810*/  @!P5 IMAD.IADD R16, R16, 0x1, -R0 ;  /* 0x000000011010d824 */ /* 0x000fe200078e0a00 */
[----:B---3--:R-:W-:Y:S02]  /*e820*/  IABS R7, R26 ;  /* 0x0000001a00077213 */ /* 0x008fe40000000000 */
[----:B------:R-:W-:Y:S02]  /*e830*/  ISETP.GE.AND P1, PT, R26, RZ, PT ;  /* 0x000000ff1a00720c */ /* 0x000fe40003f26270 */
[----:B------:R-:W3:Y:S01]  /*e840*/  LDL.LU R26, [R1+0x714] ;  /* 0x00071400011a7983 */ /* 0x000ee20000300800 */
[----:B------:R-:W-:Y:S01]  /*e850*/  IMAD.HI.U32 R8, R20, R7, RZ ;  /* 0x0000000714087227 */ /* 0x000fe200078e00ff */
[----:B------:R-:W-:Y:S02]  /*e860*/  IABS R2, R27 ;  /* 0x0000001b00027213 */ /* 0x000fe40000000000 */
[----:B------:R-:W-:Y:S02]  /*e870*/  ISETP.GE.AND P6, PT, R27, RZ, PT ;  /* 0x000000ff1b00720c */ /* 0x000fe40003fc6270 */
[----:B------:R-:W3:Y:S01]  /*e880*/  LDL.LU R27, [R1+0x718] ;  /* 0x00071800011b7983 */ /* 0x000ee20000300800 */
[----:B------:R-:W-:-:S04]  /*e890*/  IMAD.MOV R8, RZ, RZ, -R8 ;  /* 0x000000ffff087224 */ /* 0x000fc800078e0a08 */
[----:B------:R-:W-:-:S05]  /*e8a0*/  IMAD R8, R0, R8, R7 ;  /* 0x0000000800087224 */ /* 0x000fca00078e0207 */
[----:B------:R-:W-:-:S13]  /*e8b0*/  ISETP.GT.U32.AND P3, PT, R0, R8, PT ;  /* 0x000000080000720c */ /* 0x000fda0003f64070 */
[----:B------:R-:W-:-:S05]  /*e8c0*/  @!P3 IMAD.IADD R8, R8, 0x1, -R0 ;  /* 0x000000010808b824 */ /* 0x000fca00078e0a00 */
[----:B------:R-:W-:Y:S01]  /*e8d0*/  ISETP.GT.U32.AND P3, PT, R0, R8, PT ;  /* 0x000000080000720c */ /* 0x000fe20003f64070 */
[----:B------:R0:W-:-:S12]  /*e8e0*/  STL [R1+0x48], R3 ;  /* 0x0000480301007387 */ /* 0x0001d80000100800 */
[----:B------:R-:W-:Y:S01]  /*e8f0*/  @!P3 IMAD.IADD R8, R8, 0x1, -R0 ;  /* 0x000000010808b824 */ /* 0x000fe200078e0a00 */
[----:B--2---:R-:W-:Y:S02]  /*e900*/  IABS R18, R22 ;  /* 0x0000001600127213 */ /* 0x004fe40000000000 */
[----:B------:R-:W-:Y:S02]  /*e910*/  ISETP.GE.AND P5, PT, R22, RZ, PT ;  /* 0x000000ff1600720c */ /* 0x000fe40003fa6270 */
[----:B------:R-:W-:Y:S01]  /*e920*/  IABS R7, R23 ;  /* 0x0000001700077213 */ /* 0x000fe20000000000 */
[----:B------:R-:W2:Y:S01]  /*e930*/  LDL.LU R22, [R1+0x71c] ;  /* 0x00071c0001167983 */ /* 0x000ea20000300800 */
[----:B------:R-:W-:-:S03]  /*e940*/  ISETP.GE.AND P3, PT, R23, RZ, PT ;  /* 0x000000ff1700720c */ /* 0x000fc60003f66270 */
[----:B------:R-:W2:Y:S01]  /*e950*/  LDL.LU R23, [R1+0x720] ;  /* 0x0007200001177983 */ /* 0x000ea20000300800 */
[----:B------:R-:W-:Y:S01]  /*e960*/  ISETP.GT.U32.AND P2, PT, R0, R10, PT ;  /* 0x0000000a0000720c */ /* 0x000fe20003f44070 */
[----:B------:R-:W-:-:S04]  /*e970*/  IMAD.HI.U32 R9, R20, R2, RZ ;  /* 0x0000000214097227 */ /* 0x000fc800078e00ff */
[----:B------:R-:W-:-:S04]  /*e980*/  IMAD.MOV R9, RZ, RZ, -R9 ;  /* 0x000000ffff097224 */ /* 0x000fc800078e0a09 */
[----:B------:R-:W-:-:S04]  /*e990*/  IMAD R2, R0, R9, R2 ;  /* 0x0000000900027224 */ /* 0x000fc800078e0202 */
[----:B------:R-:W-:Y:S01]  /*e9a0*/  @!P2 IMAD.IADD R10, R10, 0x1, -R0 ;  /* 0x000000010a0aa824 */ /* 0x000fe200078e0a00 */
[----:B------:R-:W-:Y:S01]  /*e9b0*/  ISETP.GT.U32.AND P2, PT, R0, R2, PT ;  /* 0x000000020000720c */ /* 0x000fe20003f44070 */
[----:B------:R-:W-:-:S04]  /*e9c0*/  IMAD.HI.U32 R6, R20, R18, RZ ;  /* 0x0000001214067227 */ /* 0x000fc800078e00ff */
[----:B------:R-:W-:Y:S02]  /*e9d0*/  IMAD.MOV R6, RZ, RZ, -R6 ;  /* 0x000000ffff067224 */ /* 0x000fe400078e0a06 */
[----:B------:R-:W-:-:S04]  /*e9e0*/  IMAD.HI.U32 R9, R20, R7, RZ ;  /* 0x0000000714097227 */ /* 0x000fc800078e00ff */
[----:B------:R-:W-:Y:S02]  /*e9f0*/  IMAD R18, R0, R6, R18 ;  /* 0x0000000600127224 */ /* 0x000fe400078e0212 */
[----:B0-----:R-:W-:Y:S02]  /*ea00*/  IMAD.MOV.U32 R3, RZ, RZ, R10 ;  /* 0x000000ffff037224 */ /* 0x001fe400078e000a */
[----:B------:R-:W-:Y:S02]  /*ea10*/  @!P2 IMAD.IADD R2, R2, 0x1, -R0 ;  /* 0x000000010202a824 */ /* 0x000fe400078e0a00 */
[----:B------:R-:W-:Y:S02]  /*ea20*/  IMAD.MOV R9, RZ, RZ, -R9 ;  /* 0x000000ffff097224 */ /* 0x000fe400078e0a09 */
[----:B------:R-:W-:Y:S01]  /*ea30*/  @!P0 IMAD.MOV R3, RZ, RZ, -R3 ;  /* 0x000000ffff038224 */ /* 0x000fe200078e0a03 */
[C---:B------:R-:W-:Y:S01]  /*ea40*/  ISETP.GT.U32.AND P2, PT, R0.reuse, R2, PT ;  /* 0x000000020000720c */ /* 0x040fe20003f44070 */
[C---:B------:R-:W-:Y:S01]  /*ea50*/  IMAD R7, R0.reuse, R9, R7 ;  /* 0x0000000900077224 */ /* 0x040fe200078e0207 */
[----:B------:R-:W-:-:S02]  /*ea60*/  ISETP.GT.U32.AND P0, PT, R0, R18, PT ;  /* 0x000000120000720c */ /* 0x000fc40003f04070 */
[----:B------:R-:W-:Y:S02]  /*ea70*/  @!P4 IADD3 R16, -R16, RZ, RZ ;  /* 0x000000ff1010c210 */ /* 0x000fe40007ffe1ff */
[----:B------:R-:W-:Y:S01]  /*ea80*/  ISETP.GT.U32.AND P4, PT, R0, R7, PT ;  /* 0x000000070000720c */ /* 0x000fe20003f84070 */
[----:B------:R0:W-:Y:S06]  /*ea90*/  STL [R1+0x44], R3 ;  /* 0x0000440301007387 */ /* 0x0001ec0000100800 */
[----:B------:R-:W-:Y:S01]  /*eaa0*/  @!P2 IMAD.IADD R2, R2, 0x1, -R0 ;  /* 0x000000010202a824 */ /* 0x000fe200078e0a00 */
[----:B----4-:R-:W-:-:S05]  /*eab0*/  IABS R17, R24 ;  /* 0x0000001800117213 */ /* 0x010fca0000000000 */
[----:B------:R-:W-:-:S04]  /*eac0*/  IMAD.HI.U32 R9, R20, R17, RZ ;  /* 0x0000001114097227 */ /* 0x000fc800078e00ff */
[----:B------:R-:W-:-:S04]  /*ead0*/  IMAD.MOV R9, RZ, RZ, -R9 ;  /* 0x000000ffff097224 */ /* 0x000fc800078e0a09 */
[----:B------:R-:W-:Y:S02]  /*eae0*/  IMAD R17, R0, R9, R17 ;  /* 0x0000000900117224 */ /* 0x000fe400078e0211 */
[----:B0-----:R-:W-:Y:S01]  /*eaf0*/  IMAD.MOV.U32 R3, RZ, RZ, R8 ;  /* 0x000000ffff037224 */ /* 0x001fe200078e0008 */
[----:B------:R-:W-:Y:S01]  /*eb00*/  IABS R6, R25 ;  /* 0x0000001900067213 */ /* 0x000fe20000000000 */
[----:B------:R-:W-:Y:S01]  /*eb10*/  @!P0 IMAD.IADD R18, R18, 0x1, -R0 ;  /* 0x0000000112128824 */ /* 0x000fe200078e0a00 */
[----:B------:R-:W-:Y:S01]  /*eb20*/  ISETP.GT.U32.AND P2, PT, R0, R17, PT ;  /* 0x000000110000720c */ /* 0x000fe20003f44070 */
[----:B------:R-:W-:Y:S02]  /*eb30*/  @!P1 IMAD.MOV R3, RZ, RZ, -R3 ;  /* 0x000000ffff039224 */ /* 0x000fe400078e0a03 */
[----:B------:R-:W-:Y:S01]  /*eb40*/  IMAD.HI.U32 R9, R20, R6, RZ ;  /* 0x0000000614097227 */ /* 0x000fe200078e00ff */
[----:B------:R-:W-:Y:S01]  /*eb50*/  ISETP.GT.U32.AND P0, PT, R0, R18, PT ;  /* 0x000000120000720c */ /* 0x000fe20003f04070 */
[----:B------:R-:W-:Y:S02]  /*eb60*/  STL [R1+0x2870], R16 ;  /* 0x0028701001007387 */ /* 0x000fe40000100800 */
[----:B------:R-:W-:-:S02]  /*eb70*/  IMAD.MOV R9, RZ, RZ, -R9 ;  /* 0x000000ffff097224 */ /* 0x000fc400078e0a09 */
[----:B------:R0:W-:Y:S01]  /*eb80*/  STL [R1+0x40], R3 ;  /* 0x0000400301007387 */ /* 0x0001e20000100800 */
[----:B------:R-:W-:Y:S02]  /*eb90*/  @!P4 IMAD.IADD R7, R7, 0x1, -R0 ;  /* 0x000000010707c824 */ /* 0x000fe400078e0a00 */
[----:B------:R-:W-:Y:S02]  /*eba0*/  IMAD R6, R0, R9, R6 ;  /* 0x0000000900067224 */ /* 0x000fe400078e0206 */
[----:B------:R-:W-:Y:S02]  /*ebb0*/  @!P2 IMAD.IADD R17, R17, 0x1, -R0 ;  /* 0x000000011111a824 */ /* 0x000fe400078e0a00 */
[----:B0-----:R-:W-:-:S04]  /*ebc0*/  IMAD.MOV.U32 R3, RZ, RZ, R2 ;  /* 0x000000ffff037224 */ /* 0x001fc800078e0002 */
[----:B------:R-:W-:Y:S01]  /*ebd0*/  @!P6 IMAD.MOV R3, RZ, RZ, -R3 ;  /* 0x000000ffff03e224 */ /* 0x000fe200078e0a03 */
[----:B------:R-:W-:Y:S02]  /*ebe0*/  ISETP.GT.U32.AND P6, PT, R0, R7, PT ;  /* 0x000000070000720c */ /* 0x000fe40003fc4070 */
[----:B------:R-:W-:Y:S02]  /*ebf0*/  @!P0 IADD3 R18, R18, -R0, RZ ;  /* 0x8000000012128210 */ /* 0x000fe40007ffe0ff */
[C---:B------:R-:W-:Y:S02]  /*ec00*/  ISETP.GT.U32.AND P2, PT, R0.reuse, R17, PT ;  /* 0x000000110000720c */ /* 0x040fe40003f44070 */
[----:B------:R-:W-:Y:S02]  /*ec10*/  ISETP.GT.U32.AND P0, PT, R0, R6, PT ;  /* 0x000000060000720c */ /* 0x000fe40003f04070 */
[----:B------:R-:W-:Y:S02]  /*ec20*/  ISETP.GE.AND P1, PT, R24, RZ, PT ;  /* 0x000000ff1800720c */ /* 0x000fe40003f26270 */
[----:B------:R-:W4:Y:S03]  /*ec30*/  LDL.LU R24, [R1+0x724] ;  /* 0x0007240001187983 */ /* 0x000f260000300800 */
[--C-:B------:R-:W-:Y:S01]  /*ec40*/  @!P6 IMAD.IADD R7, R7, 0x1, -R0.reuse ;  /* 0x000000010707e824 */ /* 0x100fe200078e0a00 */
[----:B------:R0:W-:Y:S03]  /*ec50*/  STL [R1+0x3c], R3 ;  /* 0x00003c0301007387 */ /* 0x0001e60000100800 */
[----:B------:R-:W-:-:S02]  /*ec60*/  @!P2 IMAD.IADD R17, R17, 0x1, -R0 ;  /* 0x000000011111a824 */ /* 0x000fc400078e0a00 */
[----:B------:R-:W-:Y:S02]  /*ec70*/  @!P0 IMAD.IADD R6, R6, 0x1, -R0 ;  /* 0x0000000106068824 */ /* 0x000fe400078e0a00 */
[----:B0-----:R-:W-:-:S04]  /*ec80*/  IMAD.MOV.U32 R3, RZ, RZ, R18 ;  /* 0x000000ffff037224 */ /* 0x001fc800078e0012 */
[----:B------:R-:W-:Y:S01]  /*ec90*/  @!P5 IMAD.MOV R3, RZ, RZ, -R3 ;  /* 0x000000ffff03d224 */ /* 0x000fe200078e0a03 */
[----:B------:R-:W-:Y:S02]  /*eca0*/  ISETP.GT.U32.AND P5, PT, R0, R6, PT ;  /* 0x000000060000720c */ /* 0x000fe40003fa4070 */
[----:B------:R-:W-:Y:S02]  /*ecb0*/  ISETP.GE.AND P4, PT, R25, RZ, PT ;  /* 0x000000ff1900720c */ /* 0x000fe40003f86270 */
[----:B------:R0:W-:Y:S04]  /*ecc0*/  STL [R1+0x28], R3 ;  /* 0x0000280301007387 */ /* 0x0001e80000100800 */
[----:B------:R-:W4:Y:S01]  /*ecd0*/  LDL.LU R25, [R1+0x728] ;  /* 0x0007280001197983 */ /* 0x000f220000300800 */
[----:B0-----:R-:W-:-:S04]  /*ece0*/  IMAD.MOV.U32 R3, RZ, RZ, R7 ;  /* 0x000000ffff037224 */ /* 0x001fc800078e0007 */
[----:B------:R-:W-:Y:S02]  /*ecf0*/  @!P5 IMAD.IADD R6, R6, 0x1, -R0 ;  /* 0x000000010606d824 */ /* 0x000fe400078e0a00 */
[----:B------:R-:W-:Y:S02]  /*ed00*/  @!P3 IMAD.MOV R3, RZ, RZ, -R3 ;  /* 0x000000ffff03b224 */ /* 0x000fe400078e0a03 */
[----:B------:R-:W-:-:S04]  /*ed10*/  IMAD.MOV.U32 R4, RZ, RZ, R17 ;  /* 0x000000ffff047224 */ /* 0x000fc800078e0011 */
[----:B------:R-:W-:Y:S01]  /*ed20*/  @!P1 IMAD.MOV R4, RZ, RZ, -R4 ;  /* 0x000000ffff049224 */ /* 0x000fe200078e0a04 */
[----:B---3--:R-:W-:Y:S02]  /*ed30*/  IABS R10, R26 ;  /* 0x0000001a000a7213 */ /* 0x008fe40000000000 */
[----:B------:R-:W-:-:S05]  /*ed40*/  IABS R8, R27 ;  /* 0x0000001b00087213 */ /* 0x000fca0000000000 */
[----:B------:R-:W-:Y:S02]  /*ed50*/  IMAD.MOV.U32 R2, RZ, RZ, R8 ;  /* 0x000000ffff027224 */ /* 0x000fe400078e0008 */
[----:B------:R-:W-:-:S04]  /*ed60*/  IMAD.HI.U32 R8, R20, R10, RZ ;  /* 0x0000000a14087227 */ /* 0x000fc800078e00ff */
[----:B------:R-:W-:Y:S02]  /*ed70*/  IMAD.MOV R8, RZ, RZ, -R8 ;  /* 0x000000ffff087224 */ /* 0x000fe400078e0a08 */
[----:B------:R-:W-:-:S04]  /*ed80*/  IMAD.HI.U32 R19, R20, R2, RZ ;  /* 0x0000000214137227 */ /* 0x000fc800078e00ff */
[----:B------:R-:W-:Y:S02]  /*ed90*/  IMAD R10, R0, R8, R10 ;  /* 0x00000008000a7224 */ /* 0x000fe400078e020a */
[----:B------:R-:W-:-:S03]  /*eda0*/  IMAD.MOV R19, RZ, RZ, -R19 ;  /* 0x000000ffff137224 */ /* 0x000fc600078e0a13 */
[C---:B------:R-:W-:Y:S01]  /*edb0*/  ISETP.GT.U32.AND P6, PT, R0.reuse, R10, PT ;  /* 0x0000000a0000720c */ /* 0x040fe20003fc4070 */
[----:B------:R-:W-:-:S05]  /*edc0*/  IMAD R2, R0, R19, R2 ;  /* 0x0000001300027224 */ /* 0x000fca00078e0202 */
[----:B------:R-:W-:Y:S02]  /*edd0*/  ISETP.GT.U32.AND P2, PT, R0, R2, PT ;  /* 0x000000020000720c */ /* 0x000fe40003f44070 */
[----:B------:R-:W-:Y:S02]  /*ede0*/  ISETP.GE.AND P0, PT, R26, RZ, PT ;  /* 0x000000ff1a00720c */ /* 0x000fe40003f06270 */
[----:B------:R-:W3:Y:S03]  /*edf0*/  LDL.LU R26, [R1+0x72c] ;  /* 0x00072c00011a7983 */ /* 0x000ee60000300800 */
[----:B------:R-:W-:Y:S01]  /*ee00*/  @!P6 IMAD.IADD R10, R10, 0x1, -R0 ;  /* 0x000000010a0ae824 */ /* 0x000fe200078e0a00 */
[----:B------:R-:W-:Y:S02]  /*ee10*/  ISETP.GE.AND P6, PT, R27, RZ, PT ;  /* 0x000000ff1b00720c */ /* 0x000fe40003fc6270 */
[----:B------:R-:W3:Y:S03]  /*ee20*/  LDL.LU R27, [R1+0x730] ;  /* 0x00073000011b7983 */ /* 0x000ee60000300800 */
[----:B------:R-:W-:-:S02]  /*ee30*/  @!P2 IADD3 R2, R2, -R0, RZ ;  /* 0x800000000202a210 */ /* 0x000fc40007ffe0ff */
[----:B------:R-:W-:Y:S01]  /*ee40*/  ISETP.GT.U32.AND P2, PT, R0, R10, PT ;  /* 0x0000000a0000720c */ /* 0x000fe20003f44070 */
[----:B------:R0:W-:Y:S02]  /*ee50*/  STL [R1+0x30], R3 ;  /* 0x0000300301007387 */ /* 0x0001e40000100800 */
[----:B0-----:R-:W-:-:S10]  /*ee60*/  IMAD.MOV.U32 R3, RZ, RZ, R6 ;  /* 0x000000ffff037224 */ /* 0x001fd400078e0006 */
[----:B------:R-:W-:Y:S02]  /*ee70*/  @!P2 IMAD.IADD R10, R10, 0x1, -R0 ;  /* 0x000000010a0aa824 */ /* 0x000fe400078e0a00 */
[----:B------:R-:W-:Y:S01]  /*ee80*/  @!P4 IMAD.MOV R3, RZ, RZ, -R3 ;  /* 0x000000ffff03c224 */ /* 0x000fe200078e0a03 */
[----:B------:R-:W-:Y:S04]  /*ee90*/  STL [R1+0x34], R4 ;  /* 0x0000340401007387 */ /* 0x000fe80000100800 */
[----:B------:R0:W-:Y:S01]  /*eea0*/  STL [R1+0xf8], R3 ;  /* 0x0000f80301007387 */ /* 0x0001e20000100800 */
[----:B--2---:R-:W-:Y:S02]  /*eeb0*/  IABS R8, R23 ;  /* 0x0000001700087213 */ /* 0x004fe40000000000 */
[----:B------:R-:W-:-:S02]  /*eec0*/  ISETP.GE.AND P2, PT, R23, RZ, PT ;  /* 0x000000ff1700720c */ /* 0x000fc40003f46270 */
[----:B------:R-:W2:Y:S01]  /*eed0*/  LDL.LU R23, [R1+0x734] ;  /* 0x0007340001177983 */ /* 0x000ea20000300800 */
[----:B0-----:R-:W-:-:S04]  /*eee0*/  IMAD.MOV.U32 R3, RZ, RZ, R10 ;  /* 0x000000ffff037224 */ /* 0x001fc800078e000a */
[----:B------:R-:W-:-:S05]  /*eef0*/  @!P0 IMAD.MOV R3, RZ, RZ, -R3 ;  /* 0x000000ffff038224 */ /* 0x000fca00078e0a03 */
[----:B------:R0:W-:Y:S04]  /*ef00*/  STL [R1+0xfc], R3 ;  /* 0x0000fc0301007387 */ /* 0x0001e80000100800 */
[----:B0-----:R-:W2:Y:S01]  /*ef10*/  LDL.LU R3, [R1+0x738] ;  /* 0x0007380001037983 */ /* 0x001ea20000300800 */
[----:B------:R-:W-:-:S05]  /*ef20*/  IABS R9, R22 ;  /* 0x0000001600097213 */ /* 0x000fca0000000000 */
        /* <DEDUP_REMOVED lines=9> */
[----:B------:R-:W-:Y:S01]  /*efc0*/  ISETP.GT.U32.AND P4, PT, R0, R8, PT ;  /* 0x000000080000720c */ /* 0x000fe20003f84070 */
[----:B------:R-:W-:-:S04]  /*efd0*/  IMAD.MOV.U32 R4, RZ, RZ, R2 ;  /* 0x000000ffff047224 */ /* 0x000fc800078e0002 */
[----:B------:R-:W-:Y:S02]  /*efe0*/  @!P6 IMAD.MOV R4, RZ, RZ, -R4 ;  /* 0x000000ffff04e224 */ /* 0x000fe400078e0a04 */
[----:B------:R-:W-:-:S04]  /*eff0*/  @!P5 IADD3 R9, R9, -R0, RZ ;  /* 0x800000000909d210 */ /* 0x000fc80007ffe0ff */
[----:B------:R-:W-:Y:S02]  /*f000*/  ISETP.GT.U32.AND P5, PT, R0, R9, PT ;  /* 0x000000090000720c */ /* 0x000fe40003fa4070 */
[----:B------:R-:W-:Y:S01]  /*f010*/  @!P4 IMAD.IADD R8, R8, 0x1, -R0 ;  /* 0x000000010808c824 */ /* 0x000fe200078e0a00 */
[----:B------:R-:W-:-:S04]  /*f020*/  ISETP.GE.AND P1, PT, R22, RZ, PT ;  /* 0x000000ff1600720c */ /* 0x000fc80003f26270 */
[----:B------:R-:W-:-:S06]  /*f030*/  ISETP.GT.U32.AND P4, PT, R0, R8, PT ;  /* 0x000000080000720c */ /* 0x000fcc0003f84070 */
[----:B------:R-:W-:Y:S01]  /*f040*/  @!P5 IMAD.IADD R9, R9, 0x1, -R0 ;  /* 0x000000010909d824 */ /* 0x000fe200078e0a00 */
[----:B----4-:R-:W-:Y:S02]  /*f050*/  IABS R7, R24 ;  /* 0x0000001800077213 */ /* 0x010fe40000000000 */
[----:B------:R-:W-:Y:S02]  /*f060*/  ISETP.GE.AND P3, PT, R24, RZ, PT ;  /* 0x000000ff1800720c */ /* 0x000fe40003f66270 */
[----:B------:R-:W4:Y:S01]  /*f070*/  LDL.LU R24, [R1+0x73c] ;  /* 0x00073c0001187983 */ /* 0x000f220000300800 */
[----:B------:R-:W-:-:S04]  /*f080*/  IMAD.HI.U32 R6, R20, R7, RZ ;  /* 0x0000000714067227 */ /* 0x000fc800078e00ff */
[----:B------:R-:W-:Y:S01]  /*f090*/  IMAD.MOV R6, RZ, RZ, -R6 ;  /* 0x000000ffff067224 */ /* 0x000fe200078e0a06 */
[----:B------:R0:W-:Y:S03]  /*f0a0*/  STL [R1+0xf4], R4 ;  /* 0x0000f40401007387 */ /* 0x0001e60000100800 */
[C---:B------:R-:W-:Y:S01]  /*f0b0*/  IMAD R7, R0.reuse, R6, R7 ;  /* 0x0000000600077224 */ /* 0x040fe200078e0207 */
[----:B------:R-:W4:Y:S04]  /*f0c0*/  LDL.LU R29, [R1+0x740] ;  /* 0x00074000011d7983 */ /* 0x000f280000300800 */
[----:B------:R-:W-:Y:S02]  /*f0d0*/  ISETP.GT.U32.AND P6, PT, R0, R7, PT ;  /* 0x000000070000720c */ /* 0x000fe40003fc4070 */
[----:B------:R-:W-:-:S02]  /*f0e0*/  IABS R19, R25 ;  /* 0x0000001900137213 */ /* 0x000fc40000000000 */
[----:B------:R-:W-:Y:S02]  /*f0f0*/  ISETP.GE.AND P0, PT, R25, RZ, PT ;  /* 0x000000ff1900720c */ /* 0x000fe40003f06270 */
[----:B------:R-:W4:Y:S01]  /*f100*/  LDL.LU R25, [R1+0x744] ;  /* 0x0007440001197983 */ /* 0x000f220000300800 */
[----:B------:R-:W-:Y:S01]  /*f110*/  IMAD.HI.U32 R2, R20, R19, RZ ;  /* 0x0000001314027227 */ /* 0x000fe200078e00ff */
[----:B------:R-:W-:-:S03]  /*f120*/  MOV R5, R9 ;  /* 0x0000000900057202 */ /* 0x000fc60000000f00 */
[----:B------:R-:W-:Y:S02]  /*f130*/  IMAD.MOV R2, RZ, RZ, -R2 ;  /* 0x000000ffff027224 */ /* 0x000fe400078e0a02 */
[--C-:B------:R-:W-:Y:S02]  /*f140*/  @!P4 IMAD.IADD R8, R8, 0x1, -R0.reuse ;  /* 0x000000010808c824 */ /* 0x100fe400078e0a00 */
[C---:B------:R-:W-:Y:S02]  /*f150*/  IMAD R19, R0.reuse, R2, R19 ;  /* 0x0000000200137224 */ /* 0x040fe400078e0213 */
[----:B------:R-:W-:Y:S02]  /*f160*/  @!P6 IMAD.IADD R7, R7, 0x1, -R0 ;  /* 0x000000010707e824 */ /* 0x000fe400078e0a00 */
[----:B0-----:R-:W-:Y:S02]  /*f170*/  IMAD.MOV.U32 R4, RZ, RZ, R8 ;  /* 0x000000ffff047224 */ /* 0x001fe400078e0008 */
[----:B------:R-:W-:Y:S01]  /*f180*/  @!P1 IMAD.MOV R5, RZ, RZ, -R5 ;  /* 0x000000ffff059224 */ /* 0x000fe200078e0a05 */
[----:B------:R-:W-:-:S02]  /*f190*/  ISETP.GT.U32.AND P1, PT, R0, R19, PT ;  /* 0x000000130000720c */ /* 0x000fc40003f24070 */
[----:B------:R-:W-:Y:S01]  /*f1a0*/  ISETP.GT.U32.AND P6, PT, R0, R7, PT ;  /* 0x000000070000720c */ /* 0x000fe20003fc4070 */
[----:B------:R-:W-:-:S10]  /*f1b0*/  @!P2 IMAD.MOV R4, RZ, RZ, -R4 ;  /* 0x000000ffff04a224 */ /* 0x000fd400078e0a04 */
[--C-:B------:R-:W-:Y:S02]  /*f1c0*/  @!P1 IMAD.IADD R19, R19, 0x1, -R0.reuse ;  /* 0x0000000113139824 */ /* 0x100fe400078e0a00 */
[----:B------:R-:W-:Y:S01]  /*f1d0*/  @!P6 IMAD.IADD R7, R7, 0x1, -R0 ;  /* 0x000000010707e824 */ /* 0x000fe200078e0a00 */
[----:B---3--:R-:W-:Y:S02]  /*f1e0*/  IABS R18, R26 ;  /* 0x0000001a00127213 */ /* 0x008fe40000000000 */
[----:B------:R-:W-:Y:S02]  /*f1f0*/  ISETP.GE.AND P5, PT, R26, RZ, PT ;  /* 0x000000ff1a00720c */ /* 0x000fe40003fa6270 */
[----:B------:R-:W3:Y:S01]  /*f200*/  LDL.LU R26, [R1+0x748] ;  /* 0x00074800011a7983 */ /* 0x000ee20000300800 */
[----:B------:R-:W-:-:S04]  /*f210*/  IMAD.HI.U32 R6, R20, R18, RZ ;  /* 0x0000001214067227 */ /* 0x000fc800078e00ff */
[----:B------:R-:W-:-:S04]  /*f220*/  IMAD.MOV R6, RZ, RZ, -R6 ;  /* 0x000000ffff067224 */ /* 0x000fc800078e0a06 */
[----:B------:R-:W-:Y:S01]  /*f230*/  IMAD R18, R0, R6, R18 ;  /* 0x0000000600127224 */ /* 0x000fe200078e0212 */
[----:B------:R-:W-:-:S04]  /*f240*/  IABS R10, R27 ;  /* 0x0000001b000a7213 */ /* 0x000fc80000000000 */
[----:B------:R-:W-:Y:S01]  /*f250*/  ISETP.GT.U32.AND P2, PT, R0, R18, PT ;  /* 0x000000120000720c */ /* 0x000fe20003f44070 */
[----:B------:R-:W-:Y:S01]  /*f260*/  STL [R1+0xc4], R5 ;  /* 0x0000c40501007387 */ /* 0x000fe20000100800 */
[----:B------:R-:W-:-:S03]  /*f270*/  ISETP.GE.AND P4, PT, R27, RZ, PT ;  /* 0x000000ff1b00720c */ /* 0x000fc60003f86270 */
[----:B------:R-:W3:Y:S04]  /*f280*/  LDL.LU R27, [R1+0x74c] ;  /* 0x00074c00011b7983 */ /* 0x000ee80000300800 */
[----:B------:R0:W-:Y:S04]  /*f290*/  STL [R1+0xcc], R4 ;  /* 0x0000cc0401007387 */ /* 0x0001e80000100800 */
[----:B------:R-:W-:Y:S01]  /*f2a0*/  @!P2 IMAD.IADD R18, R18, 0x1, -R0 ;  /* 0x000000011212a824 */ /* 0x000fe200078e0a00 */
[----:B------:R-:W-:Y:S01]  /*f2b0*/  ISETP.GT.U32.AND P2, PT, R0, R19, PT ;  /* 0x000000130000720c */ /* 0x000fe20003f44070 */
[----:B0-----:R-:W-:-:S04]  /*f2c0*/  IMAD.MOV.U32 R4, RZ, RZ, R7 ;  /* 0x000000ffff047224 */ /* 0x001fc800078e0007 */
[----:B------:R-:W-:-:S05]  /*f2d0*/  @!P3 IMAD.MOV R4, RZ, RZ, -R4 ;  /* 0x000000ffff04b224 */ /* 0x000fca00078e0a04 */
[----:B------:R0:W-:Y:S01]  /*f2e0*/  STL [R1+0xb4], R4 ;  /* 0x0000b40401007387 */ /* 0x0001e20000100800 */
[----:B--2---:R-:W-:-:S03]  /*f2f0*/  IABS R6, R3 ;  /* 0x0000000300067213 */ /* 0x004fc60000000000 */
[----:B------:R-:W2:Y:S02]  /*f300*/  LDL.LU R28, [R1+0x750] ;  /* 0x00075000011c7983 */ /* 0x000ea40000300800 */
[----:B------:R-:W-:-:S04]  /*f310*/  IMAD.HI.U32 R8, R20, R6, RZ ;  /* 0x0000000614087227 */ /* 0x000fc800078e00ff */
[----:B------:R-:W-:-:S04]  /*f320*/  IMAD.MOV R8, RZ, RZ, -R8 ;  /* 0x000000ffff087224 */ /* 0x000fc800078e0a08 */
[----:B------:R-:W-:Y:S02]  /*f330*/  IMAD R6, R0, R8, R6 ;  /* 0x0000000800067224 */ /* 0x000fe400078e0206 */
[----:B------:R-:W-:-:S03]  /*f340*/  @!P2 IMAD.IADD R19, R19, 0x1, -R0 ;  /* 0x000000011313a824 */ /* 0x000fc600078e0a00 */
[----:B------:R-:W-:-:S13]  /*f350*/  ISETP.GT.U32.AND P2, PT, R0, R6, PT ;  /* 0x000000060000720c */ /* 0x000fda0003f44070 */
[----:B------:R-:W-:Y:S01]  /*f360*/  @!P2 IMAD.IADD R6, R6, 0x1, -R0 ;  /* 0x000000010606a824 */ /* 0x000fe200078e0a00 */
[----:B------:R-:W-:Y:S02]  /*f370*/  ISETP.GE.AND P2, PT, R3, RZ, PT ;  /* 0x000000ff0300720c */ /* 0x000fe40003f46270 */
[----:B------:R-:W2:Y:S01]  /*f380*/  LDL.LU R3, [R1+0x754] ;  /* 0x0007540001037983 */ /* 0x000ea20000300800 */
[----:B------:R-:W-:Y:S01]  /*f390*/  IABS R2, R23 ;  /* 0x0000001700027213 */ /* 0x000fe20000000000 */
[----:B------:R-:W-:-:S04]  /*f3a0*/  IMAD.HI.U32 R17, R20, R10, RZ ;  /* 0x0000000a14117227 */ /* 0x000fc800078e00ff */
[----:B------:R-:W-:Y:S02]  /*f3b0*/  IMAD.MOV R17, RZ, RZ, -R17 ;  /* 0x000000ffff117224 */ /* 0x000fe400078e0a11 */
[----:B------:R-:W-:-:S04]  /*f3c0*/  IMAD.HI.U32 R9, R20, R2, RZ ;  /* 0x0000000214097227 */ /* 0x000fc800078e00ff */
[----:B------:R-:W-:Y:S02]  /*f3d0*/  IMAD R10, R0, R17, R10 ;  /* 0x00000011000a7224 */ /* 0x000fe400078e020a */
[----:B------:R-:W-:-:S03]  /*f3e0*/  IMAD.MOV R9, RZ, RZ, -R9 ;  /* 0x000000ffff097224 */ /* 0x000fc600078e0a09 */
[C---:B------:R-:W-:Y:S01]  /*f3f0*/  ISETP.GT.U32.AND P6, PT, R0.reuse, R10, PT ;  /* 0x0000000a0000720c */ /* 0x040fe20003fc4070 */
[----:B------:R-:W-:-:S05]  /*f400*/  IMAD R2, R0, R9, R2 ;  /* 0x0000000900027224 */ /* 0x000fca00078e0202 */
[----:B------:R-:W-:-:S07]  /*f410*/  ISETP.GT.U32.AND P1, PT, R0, R2, PT ;  /* 0x000000020000720c */ /* 0x000fce0003f24070 */
[----:B------:R-:W-:-:S04]  /*f420*/  @!P6 IADD3 R10, R10, -R0, RZ ;  /* 0x800000000a0ae210 */ /* 0x000fc80007ffe0ff */
[----:B------:R-:W-:Y:S02]  /*f430*/  ISETP.GT.U32.AND P3, PT, R0, R10, PT ;  /* 0x0000000a0000720c */ /* 0x000fe40003f64070 */
[----:B------:R-:W-:Y:S01]  /*f440*/  @!P1 IMAD.IADD R2, R2, 0x1, -R0 ;  /* 0x0000000102029824 */ /* 0x000fe200078e0a00 */
[----:B----4-:R-:W-:-:S05]  /*f450*/  IABS R17, R24 ;  /* 0x0000001800117213 */ /* 0x010fca0000000000 */
[----:B------:R-:W-:-:S04]  /*f460*/  IMAD.HI.U32 R21, R20, R17, RZ ;  /* 0x0000001114157227 */ /* 0x000fc800078e00ff */
[----:B------:R-:W-:Y:S01]  /*f470*/  IMAD.MOV R21, RZ, RZ, -R21 ;  /* 0x000000ffff157224 */ /* 0x000fe200078e0a15 */
[----:B------:R-:W-:Y:S02]  /*f480*/  IABS R9, R29 ;  /* 0x0000001d00097213 */ /* 0x000fe40000000000 */
[C---:B------:R-:W-:Y:S01]  /*f490*/  ISETP.GT.U32.AND P6, PT, R0.reuse, R18, PT ;  /* 0x000000120000720c */ /* 0x040fe20003fc4070 */
[C---:B------:R-:W-:Y:S01]  /*f4a0*/  IMAD R17, R0.reuse, R21, R17 ;  /* 0x0000001500117224 */ /* 0x040fe200078e0211 */
[----:B------:R-:W-:Y:S01]  /*f4b0*/  ISETP.GT.U32.AND P1, PT, R0, R2, PT ;  /* 0x000000020000720c */ /* 0x000fe20003f24070 */
[----:B------:R-:W-:-:S04]  /*f4c0*/  IMAD.HI.U32 R21, R20, R9, RZ ;  /* 0x0000000914157227 */ /* 0x000fc800078e00ff */
[----:B------:R-:W-:Y:S02]  /*f4d0*/  IMAD.MOV R21, RZ, RZ, -R21 ;  /* 0x000000ffff157224 */ /* 0x000fe400078e0a15 */
[--C-:B------:R-:W-:Y:S01]  /*f4e0*/  @!P3 IMAD.IADD R10, R10, 0x1, -R0.reuse ;  /* 0x000000010a0ab824 */ /* 0x100fe200078e0a00 */
[----:B------:R-:W-:Y:S01]  /*f4f0*/  ISETP.GE.AND P3, PT, R23, RZ, PT ;  /* 0x000000ff1700720c */ /* 0x000fe20003f66270 */
[----:B------:R-:W-:Y:S01]  /*f500*/  IMAD R9, R0, R21, R9 ;  /* 0x0000001500097224 */ /* 0x000fe200078e0209 */
[----:B------:R-:W-:Y:S01]  /*f510*/  IABS R8, R25 ;  /* 0x0000001900087213 */ /* 0x000fe20000000000 */
[----:B------:R-:W-:-:S04]  /*f520*/  @!P6 IMAD.IADD R18, R18, 0x1, -R0 ;  /* 0x000000011212e824 */ /* 0x000fc800078e0a00 */
[----:B------:R-:W-:Y:S01]  /*f530*/  IMAD.HI.U32 R23, R20, R8, RZ ;  /* 0x0000000814177227 */ /* 0x000fe200078e00ff */
[----:B------:R-:W-:-:S03]  /*f540*/  ISETP.GT.U32.AND P6, PT, R0, R17, PT ;  /* 0x000000110000720c */ /* 0x000fc60003fc4070 */
[----:B------:R-:W-:Y:S01]  /*f550*/  @!P1 IMAD.IADD R2, R2, 0x1, -R0 ;  /* 0x0000000102029824 */ /* 0x000fe200078e0a00 */
[C---:B------:R-:W-:Y:S01]  /*f560*/  ISETP.GT.U32.AND P1, PT, R0.reuse, R9, PT ;  /* 0x000000090000720c */ /* 0x040fe20003f24070 */
[----:B------:R-:W-:Y:S02]  /*f570*/  IMAD.MOV.U32 R14, RZ, RZ, R19 ;  /* 0x000000ffff0e7224 */ /* 0x000fe400078e0013 */
[----:B------:R-:W-:Y:S02]  /*f580*/  IMAD.MOV R23, RZ, RZ, -R23 ;  /* 0x000000ffff177224 */ /* 0x000fe400078e0a17 */
[----:B------:R-:W-:Y:S01]  /*f590*/  @!P0 IMAD.MOV R14, RZ, RZ, -R14 ;  /* 0x000000ffff0e8224 */ /* 0x000fe200078e0a0e */
[C---:B------:R-:W-:Y:S01]  /*f5a0*/  ISETP.GT.U32.AND P0, PT, R0.reuse, R6, PT ;  /* 0x000000060000720c */ /* 0x040fe20003f04070 */
[----:B------:R-:W-:Y:S02]  /*f5b0*/  IMAD R8, R0, R23, R8 ;  /* 0x0000001700087224 */ /* 0x000fe400078e0208 */
[----:B0-----:R-:W-:-:S04]  /*f5c0*/  IMAD.MOV.U32 R4, RZ, RZ, R10 ;  /* 0x000000ffff047224 */ /* 0x001fc800078e000a */
[----:B------:R-:W-:Y:S01]  /*f5d0*/  @!P4 IMAD.MOV R4, RZ, RZ, -R4 ;  /* 0x000000ffff04c224 */ /* 0x000fe200078e0a04 */
[----:B------:R-:W-:Y:S01]  /*f5e0*/  ISETP.GT.U32.AND P4, PT, R0, R8, PT ;  /* 0x000000080000720c */ /* 0x000fe20003f84070 */
[----:B------:R-:W-:Y:S01]  /*f5f0*/  IMAD.MOV.U32 R15, RZ, RZ, R18 ;  /* 0x000000ffff0f7224 */ /* 0x000fe200078e0012 */
[----:B------:R-:W-:Y:S01]  /*f600*/  @!P6 IADD3 R17, R17, -R0, RZ ;  /* 0x800000001111e210 */ /* 0x000fe20007ffe0ff */
[--C-:B------:R-:W-:Y:S01]  /*f610*/  @!P1 IMAD.IADD R9, R9, 0x1, -R0.reuse ;  /* 0x0000000109099824 */ /* 0x100fe200078e0a00 */
[----:B------:R-:W-:Y:S01]  /*f620*/  ISETP.GE.AND P6, PT, R24, RZ, PT ;  /* 0x000000ff1800720c */ /* 0x000fe20003fc6270 */
[----:B------:R-:W-:Y:S01]  /*f630*/  @!P5 IMAD.MOV R15, RZ, RZ, -R15 ;  /* 0x000000ffff0fd224 */ /* 0x000fe200078e0a0f */
[----:B------:R-:W4:Y:S01]  /*f640*/  LDL.LU R24, [R1+0x758] ;  /* 0x0007580001187983 */ /* 0x000f220000300800 */
[----:B------:R-:W-:Y:S01]  /*f650*/  ISETP.GT.U32.AND P1, PT, R0, R17, PT ;  /* 0x000000110000720c */ /* 0x000fe20003f24070 */
[----:B------:R-:W-:Y:S01]  /*f660*/  @!P0 IMAD.IADD R6, R6, 0x1, -R0 ;  /* 0x0000000106068824 */ /* 0x000fe200078e0a00 */
[----:B------:R-:W-:Y:S01]  /*f670*/  ISETP.GT.U32.AND P5, PT, R0, R9, PT ;  /* 0x000000090000720c */ /* 0x000fe20003fa4070 */
[----:B------:R-:W-:Y:S01]  /*f680*/  STL [R1+0x284c], R14 ;  /* 0x00284c0e01007387 */ /* 0x000fe20000100800 */
[----:B------:R-:W-:-:S03]  /*f690*/  @!P3 IMAD.MOV R2, RZ, RZ, -R2 ;  /* 0x000000ffff02b224 */ /* 0x000fc600078e0a02 */
[----:B------:R-:W-:Y:S01]  /*f6a0*/  STL [R1+0x2850], R15 ;  /* 0x0028500f01007387 */ /* 0x000fe20000100800 */
[----:B------:R-:W-:-:S03]  /*f6b0*/  @!P4 IMAD.IADD R8, R8, 0x1, -R0 ;  /* 0x000000010808c824 */ /* 0x000fc600078e0a00 */
[----:B------:R0:W-:Y:S04]  /*f6c0*/  STL [R1+0x2854], R4 ;  /* 0x0028540401007387 */ /* 0x0001e80000100800 */
[----:B------:R-:W-:Y:S01]  /*f6d0*/  STL [R1+0x5c], R2 ;  /* 0x00005c0201007387 */ /* 0x000fe20000100800 */
[----:B0-----:R-:W-:-:S04]  /*f6e0*/  IMAD.MOV.U32 R4, RZ, RZ, R6 ;  /* 0x000000ffff047224 */ /* 0x001fc800078e0006 */
[----:B------:R-:W-:Y:S01]  /*f6f0*/  @!P2 IMAD.MOV R4, RZ, RZ, -R4 ;  /* 0x000000ffff04a224 */ /* 0x000fe200078e0a04 */
[----:B------:R-:W-:Y:S01]  /*f700*/  ISETP.GT.U32.AND P2, PT, R0, R8, PT ;  /* 0x000000080000720c */ /* 0x000fe20003f44070 */
[----:B------:R-:W-:Y:S01]  /*f710*/  @!P5 IMAD.IADD R9, R9, 0x1, -R0 ;  /* 0x000000010909d824 */ /* 0x000fe200078e0a00 */
[----:B------:R-:W-:Y:S02]  /*f720*/  @!P1 IADD3 R17, R17, -R0, RZ ;  /* 0x8000000011119210 */ /* 0x000fe40007ffe0ff */
[----:B------:R-:W-:Y:S02]  /*f730*/  ISETP.GE.AND P3, PT, R29, RZ, PT ;  /* 0x000000ff1d00720c */ /* 0x000fe40003f66270 */
[----:B------:R-:W-:Y:S01]  /*f740*/  ISETP.GE.AND P1, PT, R25, RZ, PT ;  /* 0x000000ff1900720c */ /* 0x000fe20003f26270 */
[----:B------:R-:W-:Y:S01]  /*f750*/  @!P6 IMAD.MOV R17, RZ, RZ, -R17 ;  /* 0x000000ffff11e224 */ /* 0x000fe200078e0a11 */
[----:B------:R-:W4:Y:S01]  /*f760*/  LDL.LU R25, [R1+0x75c] ;  /* 0x00075c0001197983 */ /* 0x000f220000300800 */
[----:B------:R-:W-:-:S04]  /*f770*/  MOV R5, R9 ;  /* 0x0000000900057202 */ /* 0x000fc80000000f00 */
[----:B------:R-:W-:Y:S01]  /*f780*/  @!P2 IMAD.IADD R8, R8, 0x1, -R0 ;  /* 0x000000010808a824 */ /* 0x000fe200078e0a00 */
[----:B------:R0:W-:Y:S03]  /*f790*/  STL [R1+0x58], R4 ;  /* 0x0000580401007387 */ /* 0x0001e60000100800 */
[----:B------:R-:W-:Y:S02]  /*f7a0*/  @!P3 IMAD.MOV R5, RZ, RZ, -R5 ;  /* 0x000000ffff05b224 */ /* 0x000fe400078e0a05 */
[----:B0-----:R-:W-:-:S04]  /*f7b0*/  IMAD.MOV.U32 R4, RZ, RZ, R8 ;  /* 0x000000ffff047224 */ /* 0x001fc800078e0008 */
[----:B------:R-:W-:Y:S01]  /*f7c0*/  @!P1 IMAD.MOV R4, RZ, RZ, -R4 ;  /* 0x000000ffff049224 */ /* 0x000fe200078e0a04 */
[----:B---3--:R-:W-:-:S05]  /*f7d0*/  IABS R7, R26 ;  /* 0x0000001a00077213 */ /* 0x008fca0000000000 */
[----:B------:R-:W-:-:S04]  /*f7e0*/  IMAD.HI.U32 R22, R20, R7, RZ ;  /* 0x0000000714167227 */ /* 0x000fc800078e00ff */
[----:B------:R-:W-:-:S04]  /*f7f0*/  IMAD.MOV R22, RZ, RZ, -R22 ;  /* 0x000000ffff167224 */ /* 0x000fc800078e0a16 */
[----:B------:R-:W-:Y:S01]  /*f800*/  IMAD R7, R0, R22, R7 ;  /* 0x0000001600077224 */ /* 0x000fe200078e0207 */
[----:B------:R-:W-:-:S04]  /*f810*/  IABS R21, R27 ;  /* 0x0000001b00157213 */ /* 0x000fc80000000000 */
[----:B------:R-:W-:Y:S01]  /*f820*/  ISETP.GT.U32.AND P0, PT, R0, R7, PT ;  /* 0x000000070000720c */ /* 0x000fe20003f04070 */
[----:B------:R-:W-:-:S04]  /*f830*/  IMAD.HI.U32 R19, R20, R21, RZ ;  /* 0x0000001514137227 */ /* 0x000fc800078e00ff */
[----:B------:R-:W-:-:S04]  /*f840*/  IMAD.MOV R19, RZ, RZ, -R19 ;  /* 0x000000ffff137224 */ /* 0x000fc800078e0a13 */
[----:B------:R-:W-:-:S04]  /*f850*/  IMAD R2, R0, R19, R21 ;  /* 0x0000001300027224 */ /* 0x000fc800078e0215 */
[----:B------:R-:W-:Y:S01]  /*f860*/  @!P0 IMAD.IADD R7, R7, 0x1, -R0 ;  /* 0x0000000107078824 */ /* 0x000fe200078e0a00 */
[----:B------:R-:W-:-:S04]  /*f870*/  ISETP.GT.U32.AND P5, PT, R0, R2, PT ;  /* 0x000000020000720c */ /* 0x000fc80003fa4070 */
[----:B------:R-:W-:Y:S02]  /*f880*/  ISETP.GT.U32.AND P6, PT, R0, R7, PT ;  /* 0x000000070000720c */ /* 0x000fe40003fc4070 */
[----:B------:R-:W-:Y:S02]  /*f890*/  ISETP.GE.AND P4, PT, R26, RZ, PT ;  /* 0x000000ff1a00720c */ /* 0x000fe40003f86270 */
[----:B------:R-:W-:Y:S01]  /*f8a0*/  ISETP.GE.AND P0, PT, R27, RZ, PT ;  /* 0x000000ff1b00720c */ /* 0x000fe20003f06270 */
[----:B------:R-:W3:Y:S04]  /*f8b0*/  LDL.LU R26, [R1+0x760] ;  /* 0x00076000011a7983 */ /* 0x000ee80000300800 */
[----:B------:R-:W3:Y:S01]  /*f8c0*/  LDL.LU R27, [R1+0x764] ;  /* 0x00076400011b7983 */ /* 0x000ee20000300800 */
[----:B--2---:R-:W-:-:S03]  /*f8d0*/  IABS R18, R28 ;  /* 0x0000001c00127213 */ /* 0x004fc60000000000 */
[----:B------:R-:W2:Y:S02]  /*f8e0*/  LDL.LU R13, [R1+0x768] ;  /* 0x00076800010d7983 */ /* 0x000ea40000300800 */
[----:B------:R-:W-:-:S04]  /*f8f0*/  IMAD.HI.U32 R21, R20, R18, RZ ;  /* 0x0000001214157227 */ /* 0x000fc800078e00ff */
[----:B------:R-:W-:Y:S02]  /*f900*/  IMAD.MOV R21, RZ, RZ, -R21 ;  /* 0x000000ffff157224 */ /* 0x000fe400078e0a15 */
[----:B------:R-:W-:Y:S02]  /*f910*/  @!P5 IMAD.IADD R2, R2, 0x1, -R0 ;  /* 0x000000010202d824 */ /* 0x000fe400078e0a00 */
[C---:B------:R-:W-:Y:S02]  /*f920*/  IMAD R18, R0.reuse, R21, R18 ;  /* 0x0000001500127224 */ /* 0x040fe400078e0212 */
[----:B------:R-:W-:Y:S01]  /*f930*/  @!P6 IMAD.IADD R7, R7, 0x1, -R0 ;  /* 0x000000010707e824 */ /* 0x000fe200078e0a00 */
[C---:B------:R-:W-:Y:S01]  /*f940*/  ISETP.GT.U32.AND P5, PT, R0.reuse, R2, PT ;  /* 0x000000020000720c */ /* 0x040fe20003fa4070 */
[----:B------:R-:W-:Y:S01]  /*f950*/  STL [R1+0x2858], R17 ;  /* 0x0028581101007387 */ /* 0x000fe20000100800 */
[----:B------:R-:W-:-:S03]  /*f960*/  ISETP.GT.U32.AND P2, PT, R0, R18, PT ;  /* 0x000000120000720c */ /* 0x000fc60003f44070 */
[----:B------:R-:W-:Y:S04]  /*f970*/  STL [R1+0x18], R5 ;  /* 0x0000180501007387 */ /* 0x000fe80000100800 */
[----:B------:R-:W-:Y:S04]  /*f980*/  STL [R1+0x1c], R4 ;  /* 0x00001c0401007387 */ /* 0x000fe80000100800 */
[----:B------:R-:W2:Y:S01]  /*f990*/  LDL.LU R12, [R1+0x76c] ;  /* 0x00076c00010c7983 */ /* 0x000ea20000300800 */
[----:B------:R-:W-:Y:S02]  /*f9a0*/  IABS R10, R3 ;  /* 0x00000003000a7213 */ /* 0x000fe40000000000 */
[----:B------:R-:W-:Y:S01]  /*f9b0*/  ISETP.GE.AND P6, PT, R3, RZ, PT ;  /* 0x000000ff0300720c */ /* 0x000fe20003fc6270 */
[----:B------:R-:W-:-:S04]  /*f9c0*/  IMAD.MOV.U32 R3, RZ, RZ, R7 ;  /* 0x000000ffff037224 */ /* 0x000fc800078e0007 */
[----:B------:R-:W-:Y:S02]  /*f9d0*/  @!P4 IMAD.MOV R3, RZ, RZ, -R3 ;  /* 0x000000ffff03c224 */ /* 0x000fe400078e0a03 */
[----:B------:R-:W-:-:S03]  /*f9e0*/  @!P5 IMAD.IADD R2, R2, 0x1, -R0 ;  /* 0x000000010202d824 */ /* 0x000fc600078e0a00 */
[----:B------:R0:W-:Y:S01]  /*f9f0*/  STL [R1+0x24], R3 ;  /* 0x0000240301007387 */ /* 0x0001e20000100800 */
[----:B------:R-:W-:Y:S01]  /*fa00*/  @!P2 IMAD.IADD R18, R18, 0x1, -R0 ;  /* 0x000000011212a824 */ /* 0x000fe200078e0a00 */
[----:B------:R-:W-:Y:S02]  /*fa10*/  @!P0 IADD3 R2, -R2, RZ, RZ ;  /* 0x000000ff02028210 */ /* 0x000fe40007ffe1ff */
[----:B0-----:R-:W2:Y:S04]  /*fa20*/  LDL.LU R3, [R1+0x770] ;  /* 0x0007700001037983 */ /* 0x001ea80000300800 */
[----:B------:R-:W2:Y:S04]  /*fa30*/  LDL.LU R17, [R1+0x774] ;  /* 0x0007740001117983 */ /* 0x000ea80000300800 */
[----:B------:R-:W2:Y:S01]  /*fa40*/  LDL.LU R4, [R1+0x778] ;  /* 0x0007780001047983 */ /* 0x000ea20000300800 */
[----:B------:R-:W-:-:S02]  /*fa50*/  ISETP.GT.U32.AND P2, PT, R0, R18, PT ;  /* 0x000000120000720c */ /* 0x000fc40003f44070 */
[----:B------:R-:W-:Y:S01]  /*fa60*/  ISETP.GE.AND P3, PT, R28, RZ, PT ;  /* 0x000000ff1c00720c */ /* 0x000fe20003f66270 */
[----:B------:R0:W-:Y:S04]  /*fa70*/  STL [R1+0x2c], R2 ;  /* 0x00002c0201007387 */ /* 0x0001e80000100800 */
[----:B------:R-:W2:Y:S04]  /*fa80*/  LDL.LU R15, [R1+0x77c] ;  /* 0x00077c00010f7983 */ /* 0x000ea80000300800 */
[----:B------:R-:W2:Y:S02]  /*fa90*/  LDL.LU R5, [R1+0x780] ;  /* 0x0007800001057983 */ /* 0x000ea40000300800 */
[----:B------:R-:W-:-:S02]  /*faa0*/  @!P2 IMAD.IADD R18, R18, 0x1, -R0 ;  /* 0x000000011212a824 */ /* 0x000fc400078e0a00 */
[----:B------:R-:W2:Y:S02]  /*fab0*/  LDL.LU R14, [R1+0x784] ;  /* 0x00078400010e7983 */ /* 0x000ea40000300800 */
[----:B------:R-:W-:-:S05]  /*fac0*/  @!P3 IMAD.MOV R18, RZ, RZ, -R18 ;  /* 0x000000ffff12b224 */ /* 0x000fca00078e0a12 */
[----:B------:R-:W-:Y:S04]  /*fad0*/  STL [R1+0x285c], R18 ;  /* 0x00285c1201007387 */ /* 0x000fe80000100800 */
[----:B------:R-:W2:Y:S04]  /*fae0*/  LDL.LU R11, [R1+0x788] ;  /* 0x00078800010b7983 */ /* 0x000ea80000300800 */
[----:B------:R-:W2:Y:S04]  /*faf0*/  LDL.LU R29, [R1+0x78c] ;  /* 0x00078c00011d7983 */ /* 0x000ea80000300800 */
[----:B------:R-:W2:Y:S01]  /*fb00*/  LDL.LU R16, [R1+0x790] ;  /* 0x0007900001107983 */ /* 0x000ea20000300800 */
[----:B------:R-:W-:-:S04]  /*fb10*/  IMAD.HI.U32 R6, R20, R10, RZ ;  /* 0x0000000a14067227 */ /* 0x000fc800078e00ff */
[----:B------:R-:W-:-:S04]  /*fb20*/  IMAD.MOV R6, RZ, RZ, -R6 ;  /* 0x000000ffff067224 */ /* 0x000fc800078e0a06 */
[----:B------:R-:W-:-:S05]  /*fb30*/  IMAD R6, R0, R6, R10 ;  /* 0x0000000600067224 */ /* 0x000fca00078e020a */
[----:B------:R-:W-:Y:S02]  /*fb40*/  ISETP.GT.U32.AND P1, PT, R0, R6, PT ;  /* 0x000000060000720c */ /* 0x000fe40003f24070 */
[----:B----4-:R-:W-:-:S05]  /*fb50*/  IABS R19, R24 ;  /* 0x0000001800137213 */ /* 0x010fca0000000000 */
[----:B------:R-:W-:-:S04]  /*fb60*/  IMAD.HI.U32 R9, R20, R19, RZ ;  /* 0x0000001314097227 */ /* 0x000fc800078e00ff */
[----:B------:R-:W-:-:S04]  /*fb70*/  IMAD.MOV R9, RZ, RZ, -R9 ;  /* 0x000000ffff097224 */ /* 0x000fc800078e0a09 */
[----:B------:R-:W-:Y:S02]  /*fb80*/  IMAD R19, R0, R9, R19 ;  /* 0x0000000900137224 */ /* 0x000fe400078e0213 */
[----:B------:R-:W-:-:S03]  /*fb90*/  @!P1 IMAD.IADD R6, R6, 0x1, -R0 ;  /* 0x0000000106069824 */ /* 0x000fc600078e0a00 */
[C---:B------:R-:W-:Y:S02]  /*fba0*/  ISETP.GT.U32.AND P0, PT, R0.reuse, R19, PT ;  /* 0x000000130000720c */ /* 0x040fe40003f04070 */
[----:B------:R-:W-:Y:S02]  /*fbb0*/  ISETP.GT.U32.AND P1, PT, R0, R6, PT ;  /* 0x000000060000720c */ /* 0x000fe40003f24070 */
[----:B------:R-:W-:-:S09]  /*fbc0*/  IABS R28, R25 ;  /* 0x00000019001c7213 */ /* 0x000fd20000000000 */
[----:B------:R-:W-:Y:S02]  /*fbd0*/  @!P0 IMAD.IADD R19, R19, 0x1, -R0 ;  /* 0x0000000113138824 */ /* 0x000fe400078e0a00 */
[----:B------:R-:W-:-:S04]  /*fbe0*/  IMAD.HI.U32 R9, R20, R28, RZ ;  /* 0x0000001c14097227 */ /* 0x000fc800078e00ff */
[----:B------:R-:W-:Y:S01]  /*fbf0*/  IMAD.MOV R9, RZ, RZ, -R9 ;  /* 0x000000ffff097224 */ /* 0x000fe200078e0a09 */
[----:B------:R-:W-:Y:S01]  /*fc00*/  ISETP.GT.U32.AND P3, PT, R0, R19, PT ;  /* 0x000000130000720c */ /* 0x000fe20003f64070 */
[----:B------:R-:W-:Y:S01]  /*fc10*/  @!P1 IMAD.IADD R6, R6, 0x1, -R0 ;  /* 0x0000000106069824 */ /* 0x000fe200078e0a00 */
[----:B------:R-:W-:Y:S01]  /*fc20*/  ISETP.GE.AND P5, PT, R24, RZ, PT ;  /* 0x000000ff1800720c */ /* 0x000fe20003fa6270 */
[----:B------:R-:W-:Y:S02]  /*fc30*/  IMAD R28, R0, R9, R28 ;  /* 0x00000009001c7224 */ /* 0x000fe400078e021c */
[----:B------:R-:W-:-:S03]  /*fc40*/  IMAD.MOV.U32 R10, RZ, RZ, R6 ;  /* 0x000000ffff0a7224 */ /* 0x000fc600078e0006 */
[----:B------:R-:W-:Y:S01]  /*fc50*/  ISETP.GT.U32.AND P0, PT, R0, R28, PT ;  /* 0x0000001c0000720c */ /* 0x000fe20003f04070 */
[----:B------:R-:W-:-:S04]  /*fc60*/  @!P6 IMAD.MOV R10, RZ, RZ, -R10 ;  /* 0x000000ffff0ae224 */ /* 0x000fc800078e0a0a */
[----:B------:R-:W-:Y:S01]  /*fc70*/  @!P3 IMAD.IADD R19, R19, 0x1, -R0 ;  /* 0x000000011313b824 */ /* 0x000fe200078e0a00 */
[----:B------:R1:W-:Y:S01]  /*fc80*/  STL [R1+0x10], R10 ;  /* 0x0000100a01007387 */ /* 0x0003e20000100800 */
[----:B------:R-:W-:-:S06]  /*fc90*/  ISETP.GE.AND P4, PT, R25, RZ, PT ;  /* 0x000000ff1900720c */ /* 0x000fcc0003f86270 */
[----:B------:R-:W-:-:S05]  /*fca0*/  @!P0 IMAD.IADD R28, R28, 0x1, -R0 ;  /* 0x000000011c1c8824 */ /* 0x000fca00078e0a00 */
[----:B------:R-:W-:Y:S02]  /*fcb0*/  ISETP.GT.U32.AND P0, PT, R0, R28, PT ;  /* 0x0000001c0000720c */ /* 0x000fe40003f04070 */
[----:B------:R-:W-:-:S11]  /*fcc0*/  @!P5 IADD3 R19, -R19, RZ, RZ ;  /* 0x000000ff1313d210 */ /* 0x000fd60007ffe1ff */
[----:B------:R-:W-:Y:S01]  /*fcd0*/  @!P0 IMAD.IADD R28, R28, 0x1, -R0 ;  /* 0x000000011c1c8824 */ /* 0x000fe200078e0a00 */
[----:B------:R4:W-:Y:S01]  /*fce0*/  STL [R1+0x2860], R19 ;  /* 0x0028601301007387 */ /* 0x0009e20000100800 */
[----:B---3--:R-:W-:Y:S02]  /*fcf0*/  IABS R21, R26 ;  /* 0x0000001a00157213 */ /* 0x008fe40000000000 */
[----:B------:R-:W-:-:S03]  /*fd00*/  IABS R22, R27 ;  /* 0x0000001b00167213 */ /* 0x000fc60000000000 */
[----:B------:R-:W-:Y:S01]  /*fd10*/  IMAD.HI.U32 R8, R20, R21, RZ ;  /* 0x0000001514087227 */ /* 0x000fe200078e00ff */
[----:B--2---:R-:W-:-:S03]  /*fd20*/  IABS R23, R13 ;  /* 0x0000000d00177213 */ /* 0x004fc60000000000 */
[----:B------:R-:W-:-:S04]  /*fd30*/  IMAD.HI.U32 R7, R20, R22, RZ ;  /* 0x0000001614077227 */ /* 0x000fc800078e00ff */
[----:B0-----:R-:W-:-:S04]  /*fd40*/  IMAD.HI.U32 R2, R20, R23, RZ ;  /* 0x0000001714027227 */ /* 0x001fc800078e00ff */
[----:B------:R-:W-:Y:S02]  /*fd50*/  IMAD.MOV R8, RZ, RZ, -R8 ;  /* 0x000000ffff087224 */ /* 0x000fe400078e0a08 */
[----:B------:R-:W-:Y:S02]  /*fd60*/  IMAD.MOV R2, RZ, RZ, -R2 ;  /* 0x000000ffff027224 */ /* 0x000fe400078e0a02 */
[----:B------:R-:W-:Y:S02]  /*fd70*/  IMAD.MOV R7, RZ, RZ, -R7 ;  /* 0x000000ffff077224 */ /* 0x000fe400078e0a07 */
[C---:B------:R-:W-:Y:S02]  /*fd80*/  IMAD R21, R0.reuse, R8, R21 ;  /* 0x0000000800157224 */ /* 0x040fe400078e0215 */
[C---:B------:R-:W-:Y:S02]  /*fd90*/  IMAD R23, R0.reuse, R2, R23 ;  /* 0x0000000200177224 */ /* 0x040fe400078e0217 */
[C---:B------:R-:W-:Y:S01]  /*fda0*/  IMAD R22, R0.reuse, R7, R22 ;  /* 0x0000000700167224 */ /* 0x040fe200078e0216 */
[----:B------:R-:W-:-:S02]  /*fdb0*/  ISETP.GT.U32.AND P6, PT, R0, R21, PT ;  /* 0x000000150000720c */ /* 0x000fc40003fc4070 */
[----:B------:R-:W-:-:S05]  /*fdc0*/  IABS R24, R12 ;  /* 0x0000000c00187213 */ /* 0x000fca0000000000 */
[----:B------:R-:W-:Y:S01]  /*fdd0*/  IMAD.HI.U32 R2, R20, R24, RZ ;  /* 0x0000001814027227 */ /* 0x000fe200078e00ff */
[----:B------:R-:W-:Y:S02]  /*fde0*/  ISETP.GE.AND P1, PT, R27, RZ, PT ;  /* 0x000000ff1b00720c */ /* 0x000fe40003f26270 */
[----:B------:R-:W-:Y:S02]  /*fdf0*/  ISETP.GT.U32.AND P3, PT, R0, R22, PT ;  /* 0x000000160000720c */ /* 0x000fe40003f64070 */
[----:B------:R-:W-:-:S05]  /*fe00*/  IADD3 R2, -R2, RZ, RZ ;  /* 0x000000ff02027210 */ /* 0x000fca0007ffe1ff */
[----:B------:R-:W-:Y:S02]  /*fe10*/  IMAD R24, R0, R2, R24 ;  /* 0x0000000200187224 */ /* 0x000fe400078e0218 */
[----:B------:R-:W-:Y:S01]  /*fe20*/  @!P6 IMAD.IADD R21, R21, 0x1, -R0 ;  /* 0x000000011515e824 */ /* 0x000fe200078e0a00 */
[----:B------:R-:W-:Y:S02]  /*fe30*/  ISETP.GE.AND P2, PT, R26, RZ, PT ;  /* 0x000000ff1a00720c */ /* 0x000fe40003f46270 */
[----:B------:R-:W-:-:S05]  /*fe40*/  IABS R27, R4 ;  /* 0x00000004001b7213 */ /* 0x000fca0000000000 */
[----:B------:R-:W-:Y:S01]  /*fe50*/  IMAD.HI.U32 R2, R20, R27, RZ ;  /* 0x0000001b14027227 */ /* 0x000fe200078e00ff */
[----:B------:R-:W-:Y:S02]  /*fe60*/  IABS R25, R3 ;  /* 0x0000000300197213 */ /* 0x000fe40000000000 */
[----:B-1----:R-:W-:Y:S01]  /*fe70*/  IABS R10, R15 ;  /* 0x0000000f000a7213 */ /* 0x002fe20000000000 */
[----:B------:R-:W-:Y:S01]  /*fe80*/  IMAD.MOV R2, RZ, RZ, -R2 ;  /* 0x000000ffff027224 */ /* 0x000fe200078e0a02 */
[----:B------:R-:W-:Y:S01]  /*fe90*/  IABS R26, R17 ;  /* 0x00000011001a7213 */ /* 0x000fe20000000000 */
[----:B------:R-:W-:Y:S02]  /*fea0*/  @!P3 IMAD.IADD R22, R22, 0x1, -R0 ;  /* 0x000000011616b824 */ /* 0x000fe400078e0a00 */
[C---:B------:R-:W-:Y:S01]  /*feb0*/  IMAD R27, R0.reuse, R2, R27 ;  /* 0x00000002001b7224 */ /* 0x040fe200078e021b */
[----:B------:R-:W-:Y:S01]  /*fec0*/  ISETP.GT.U32.AND P3, PT, R0, R21, PT ;  /* 0x000000150000720c */ /* 0x000fe20003f64070 */
[----:B------:R-:W-:Y:S01]  /*fed0*/  IMAD.HI.U32 R2, R20, R10, RZ ;  /* 0x0000000a14027227 */ /* 0x000fe200078e00ff */
[----:B------:R-:W-:-:S03]  /*fee0*/  IABS R8, R14 ;  /* 0x0000000e00087213 */ /* 0x000fc60000000000 */
[----:B------:R-:W-:-:S04]  /*fef0*/  IMAD.HI.U32 R7, R20, R25, RZ ;  /* 0x0000001914077227 */ /* 0x000fc800078e00ff */
[----:B------:R-:W-:-:S04]  /*ff00*/  IMAD.HI.U32 R6, R20, R26, RZ ;  /* 0x0000001a14067227 */ /* 0x000fc800078e00ff */
[----:B------:R-:W-:Y:S02]  /*ff10*/  IMAD.MOV R2, RZ, RZ, -R2 ;  /* 0x000000ffff027224 */ /* 0x000fe400078e0a02 */
[----:B------:R-:W-:Y:S01]  /*ff20*/  IMAD.MOV R7, RZ, RZ, -R7 ;  /* 0x000000ffff077224 */ /* 0x000fe200078e0a07 */
[----:B------:R-:W-:Y:S01]  /*ff30*/  IABS R9, R5 ;  /* 0x0000000500097213 */ /* 0x000fe20000000000 */
[----:B------:R-:W-:Y:S02]  /*ff40*/  IMAD.MOV R6, RZ, RZ, -R6 ;  /* 0x000000ffff067224 */ /* 0x000fe400078e0a06 */
[C---:B------:R-:W-:Y:S01]  /*ff50*/  IMAD R10, R0.reuse, R2, R10 ;  /* 0x00000002000a7224 */ /* 0x040fe200078e020a */
[----:B------:R-:W-:Y:S01]  /*ff60*/  ISETP.GT.U32.AND P0, PT, R0, R23, PT ;  /* 0x000000170000720c */ /* 0x000fe20003f04070 */
[----:B------:R-:W-:Y:S01]  /*ff70*/  IMAD.HI.U32 R2, R20, R8, RZ ;  /* 0x0000000814027227 */ /* 0x000fe200078e00ff */
[----:B------:R-:W-:-:S03]  /*ff80*/  ISETP.GT.U32.AND P6, PT, R0, R24, PT ;  /* 0x000000180000720c */ /* 0x000fc60003fc4070 */
[C---:B------:R-:W-:Y:S01]  /*ff90*/  IMAD R25, R0.reuse, R7, R25 ;  /* 0x0000000700197224 */ /* 0x040fe200078e0219 */
[----:B------:R-:W-:Y:S01]  /*ffa0*/  IABS R7, R11 ;  /* 0x0000000b00077213 */ /* 0x000fe20000000000 */
[----:B------:R-:W-:Y:S02]  /*ffb0*/  IMAD R26, R0, R6, R26 ;  /* 0x00000006001a7224 */ /* 0x000fe400078e021a */
[----:B------:R-:W-:-:S04]  /*ffc0*/  IMAD.HI.U32 R6, R20, R9, RZ ;  /* 0x0000000914067227 */ /* 0x000fc800078e00ff */
[----:B------:R-:W-:Y:S02]  /*ffd0*/  IMAD.MOV R2, RZ, RZ, -R2 ;  /* 0x000000ffff027224 */ /* 0x000fe400078e0a02 */
[----:B------:R-:W-:Y:S01]  /*ffe0*/  @!P3 IMAD.IADD R21, R21, 0x1, -R0 ;  /* 0x000000011515b824 */ /* 0x000fe200078e0a00 */
[C---:B------:R-:W-:Y:S01]  /*fff0*/  ISETP.GT.U32.AND P3, PT, R0.reuse, R25, PT ;  /* 0x000000190000720c */ /* 0x040fe20003f64070 */
[----:B------:R-:W-:Y:S01]  /*10000*/  IMAD.MOV R6, RZ, RZ, -R6 ;  /* 0x000000ffff067224 */ /* 0x000fe200078e0a06 */
[----:B----4-:R-:W-:Y:S01]  /*10010*/  IABS R19, R16 ;  /* 0x0000001000137213 */ /* 0x010fe20000000000 */
[----:B------:R-:W-:Y:S02]  /*10020*/  IMAD R8, R0, R2, R8 ;  /* 0x0000000200087224 */ /* 0x000fe400078e0208 */
[----:B------:R-:W-:-:S04]  /*10030*/  IMAD.HI.U32 R2, R20, R7, RZ ;  /* 0x0000000714027227 */ /* 0x000fc800078e00ff */
[C---:B------:R-:W-:Y:S01]  /*10040*/  IMAD R9, R0.reuse, R6, R9 ;  /* 0x0000000600097224 */ /* 0x040fe200078e0209 */
[----:B------:R-:W-:Y:S01]  /*10050*/  IABS R6, R29 ;  /* 0x0000001d00067213 */ /* 0x000fe20000000000 */
[----:B------:R-:W-:Y:S02]  /*10060*/  IMAD.MOV R18, RZ, RZ, -R2 ;  /* 0x000000ffff127224 */ /* 0x000fe400078e0a02 */
[--C-:B------:R-:W-:Y:S01]  /*10070*/  @!P0 IMAD.IADD R23, R23, 0x1, -R0.reuse ;  /* 0x0000000117178824 */ /* 0x100fe200078e0a00 */
[----:B------:R-:W-:Y:S01]  /*10080*/  ISETP.GT.U32.AND P0, PT, R0, R22, PT ;  /* 0x000000160000720c */ /* 0x000fe20003f04070 */
[----:B------:R-:W-:Y:S02]  /*10090*/  @!P6 IMAD.IADD R24, R24, 0x1, -R0 ;  /* 0x000000011818e824 */ /* 0x000fe400078e0a00 */
[----:B------:R-:W-:Y:S02]  /*100a0*/  IMAD.MOV.U32 R2, RZ, RZ, R19 ;  /* 0x000000ffff027224 */ /* 0x000fe400078e0013 */
[C---:B------:R-:W-:Y:S01]  /*100b0*/  IMAD R7, R0.reuse, R18, R7 ;  /* 0x0000001200077224 */ /* 0x040fe200078e0207 */
[----:B------:R-:W-:Y:S01]  /*100c0*/  ISETP.GT.U32.AND P5, PT, R0, R24, PT ;  /* 0x000000180000720c */ /* 0x000fe20003fa4070 */
[----:B------:R-:W-:-:S04]  /*100d0*/  IMAD.HI.U32 R19, R20, R6, RZ ;  /* 0x0000000614137227 */ /* 0x000fc800078e00ff */
[----:B------:R-:W-:-:S04]  /*100e0*/  IMAD.HI.U32 R18, R20, R2, RZ ;  /* 0x0000000214127227 */ /* 0x000fc800078e00ff */
[----:B------:R-:W-:Y:S02]  /*100f0*/  @!P3 IMAD.IADD R25, R25, 0x1, -R0 ;  /* 0x000000011919b824 */ /* 0x000fe400078e0a00 */
[----:B------:R-:W-:-:S04]  /*10100*/  IMAD.MOV.U32 R20, RZ, RZ, R28 ;  /* 0x000000ffff147224 */ /* 0x000fc800078e001c */
[----:B------:R-:W-:Y:S01]  /*10110*/  @!P4 IMAD.MOV R20, RZ, RZ, -R20 ;  /* 0x000000ffff14c224 */ /* 0x000fe200078e0a14 */
[----:B------:R-:W-:Y:S01]  /*10120*/  ISETP.GT.U32.AND P4, PT, R0, R25, PT ;  /* 0x000000190000720c */ /* 0x000fe20003f84070 */
[--C-:B------:R-:W-:Y:S01]  /*10130*/  @!P0 IMAD.IADD R22, R22, 0x1, -R0.reuse ;  /* 0x0000000116168824 */ /* 0x100fe200078e0a00 */
[C---:B------:R-:W-:Y:S02]  /*10140*/  ISETP.GT.U32.AND P0, PT, R0.reuse, R26, PT ;  /* 0x0000001a0000720c */ /* 0x040fe40003f04070 */
[----:B------:R-:W-:Y:S01]  /*10150*/  ISETP.GT.U32.AND P6, PT, R0, R23, PT ;  /* 0x000000170000720c */ /* 0x000fe20003fc4070 */
[----:B------:R-:W-:Y:S01]  /*10160*/  @!P5 IMAD.IADD R24, R24, 0x1, -R0 ;  /* 0x000000011818d824 */ /* 0x000fe200078e0a00 */
[----:B------:R-:W-:-:S07]  /*10170*/  ISETP.GT.U32.AND P5, PT, R0, R10, PT ;  /* 0x0000000a0000720c */ /* 0x000fce0003fa4070 */
[--C-:B------:R-:W-:Y:S01]  /*10180*/  @!P4 IMAD.IADD R25, R25, 0x1, -R0.reuse ;  /* 0x000000011919c824 */ /* 0x100fe200078e0a00 */
[----:B------:R-:W-:Y:S01]  /*10190*/  ISETP.GT.U32.AND P4, PT, R0, R7, PT ;  /* 0x000000070000720c */ /* 0x000fe20003f84070 */
[--C-:B------:R-:W-:Y:S01]  /*101a0*/  @!P0 IMAD.IADD R26, R26, 0x1, -R0.reuse ;  /* 0x000000011a1a8824 */ /* 0x100fe200078e0a00 */
[C---:B------:R-:W-:Y:S01]  /*101b0*/  ISETP.GT.U32.AND P0, PT, R0.reuse, R9, PT ;  /* 0x000000090000720c */ /* 0x040fe20003f04070 */
[----:B------:R-:W-:Y:S01]  /*101c0*/  @!P6 IMAD.IADD R23, R23, 0x1, -R0 ;  /* 0x000000011717e824 */ /* 0x000fe200078e0a00 */
[----:B------:R-:W-:Y:S02]  /*101d0*/  ISETP.GT.U32.AND P6, PT, R0, R27, PT ;  /* 0x0000001b0000720c */ /* 0x000fe40003fc4070 */
[----:B------:R-:W-:Y:S02]  /*101e0*/  @!P5 IADD3 R10, R10, -R0, RZ ;  /* 0x800000000a0ad210 */ /* 0x000fe40007ffe0ff */
[----:B------:R-:W-:Y:S02]  /*101f0*/  ISETP.GE.AND P5, PT, R12, RZ, PT ;  /* 0x000000ff0c00720c */ /* 0x000fe40003fa6270 */
[----:B------:R-:W-:Y:S01]  /*10200*/  ISETP.GE.AND P3, PT, R13, RZ, PT ;  /* 0x000000ff0d00720c */ /* 0x000fe20003f66270 */
[----:B------:R-:W-:-:S02]  /*10210*/  @!P2 IMAD.MOV R21, RZ, RZ, -R21 ;  /* 0x000000ffff15a224 */ /* 0x000fc400078e0a15 */
[--C-:B------:R-:W-:Y:S01]  /*10220*/  @!P4 IMAD.IADD R7, R7, 0x1, -R0.reuse ;  /* 0x000000010707c824 */ /* 0x100fe200078e0a00 */
[----:B------:R-:W-:Y:S01]  /*10230*/  ISETP.GE.AND P4, PT, R5, RZ, PT ;  /* 0x000000ff0500720c */ /* 0x000fe20003f86270 */
[--C-:B------:R-:W-:Y:S01]  /*10240*/  @!P0 IMAD.IADD R9, R9, 0x1, -R0.reuse ;  /* 0x0000000109098824 */ /* 0x100fe200078e0a00 */
[----:B------:R-:W0:Y:S01]  /*10250*/  S2R R5, SR_TID.X ;  /* 0x0000000000057919 */ /* 0x000e220000002100 */
[----:B------:R-:W-:Y:S01]  /*10260*/  @!P6 IMAD.IADD R27, R27, 0x1, -R0 ;  /* 0x000000011b1be824 */ /* 0x000fe200078e0a00 */
[----:B------:R-:W-:Y:S01]  /*10270*/  ISETP.GT.U32.AND P2, PT, R0, R26, PT ;  /* 0x0000001a0000720c */ /* 0x000fe20003f44070 */
[----:B------:R-:W-:Y:S01]  /*10280*/  IMAD.MOV R28, RZ, RZ, -R19 ;  /* 0x000000ffff1c7224 */ /* 0x000fe200078e0a13 */
[----:B------:R-:W2:Y:S01]  /*10290*/  LDL.LU R13, [R1+0x28a4] ;  /* 0x0028a400010d7983 */ /* 0x000ea20000300800 */
[----:B------:R-:W-:Y:S01]  /*102a0*/  @!P5 IADD3 R24, -R24, RZ, RZ ;  /* 0x000000ff1818d210 */ /* 0x000fe20007ffe1ff */
[----:B------:R-:W-:Y:S01]  /*102b0*/  @!P1 IMAD.MOV R22, RZ, RZ, -R22 ;  /* 0x000000ffff169224 */ /* 0x000fe200078e0a16 */
[C---:B------:R-:W-:Y:S01]  /*102c0*/  ISETP.GT.U32.AND P5, PT, R0.reuse, R9, PT ;  /* 0x000000090000720c */ /* 0x040fe20003fa4070 */
[----:B------:R-:W-:Y:S01]  /*102d0*/  @!P3 IMAD.MOV R23, RZ, RZ, -R23 ;  /* 0x000000ffff17b224 */ /* 0x000fe200078e0a17 */
[C---:B------:R-:W-:Y:S01]  /*102e0*/  ISETP.GT.U32.AND P1, PT, R0.reuse, R27, PT ;  /* 0x0000001b0000720c */ /* 0x040fe20003f24070 */
[C---:B------:R-:W-:Y:S01]  /*102f0*/  IMAD R6, R0.reuse, R28, R6 ;  /* 0x0000001c00067224 */ /* 0x040fe200078e0206 */
[C---:B------:R-:W-:Y:S01]  /*10300*/  ISETP.GT.U32.AND P3, PT, R0.reuse, R10, PT ;  /* 0x0000000a0000720c */ /* 0x040fe20003f64070 */
[----:B------:R-:W-:Y:S01]  /*10310*/  IMAD.MOV R28, RZ, RZ, -R18 ;  /* 0x000000ffff1c7224 */ /* 0x000fe200078e0a12 */
[----:B------:R-:W-:Y:S01]  /*10320*/  ISETP.GE.AND P0, PT, R3, RZ, PT ;  /* 0x000000ff0300720c */ /* 0x000fe20003f06270 */
[----:B------:R-:W3:Y:S02]  /*10330*/  LDL.LU R12, [R1+0x28a0] ;  /* 0x0028a000010c7983 */ /* 0x000ee40000300800 */
[----:B------:R-:W-:-:S02]  /*10340*/  IMAD R2, R0, R28, R2 ;  /* 0x0000001c00027224 */ /* 0x000fc400078e0202 */
[--C-:B------:R-:W-:Y:S01]  /*10350*/  @!P2 IMAD.IADD R26, R26, 0x1, -R0.reuse ;  /* 0x000000011a1aa824 */ /* 0x100fe200078e0a00 */
[C---:B------:R-:W-:Y:S01]  /*10360*/  ISETP.GT.U32.AND P2, PT, R0.reuse, R6, PT ;  /* 0x000000060000720c */ /* 0x040fe20003f44070 */
[--C-:B------:R-:W-:Y:S01]  /*10370*/  @!P5 IMAD.IADD R9, R9, 0x1, -R0.reuse ;  /* 0x000000010909d824 */ /* 0x100fe200078e0a00 */
[----:B------:R-:W-:Y:S01]  /*10380*/  ISETP.GT.U32.AND P5, PT, R0, R2, PT ;  /* 0x000000020000720c */ /* 0x000fe20003fa4070 */
[--C-:B------:R-:W-:Y:S01]  /*10390*/  @!P1 IMAD.IADD R27, R27, 0x1, -R0.reuse ;  /* 0x000000011b1b9824 */ /* 0x100fe200078e0a00 */
[----:B------:R-:W-:Y:S01]  /*103a0*/  ISETP.GE.AND P1, PT, R17, RZ, PT ;  /* 0x000000ff1100720c */ /* 0x000fe20003f26270 */
[----:B------:R-:W-:Y:S01]  /*103b0*/  @!P3 IMAD.IADD R10, R10, 0x1, -R0 ;  /* 0x000000010a0ab824 */ /* 0x000fe200078e0a00 */
[----:B------:R-:W-:Y:S01]  /*103c0*/  ISETP.GE.AND P3, PT, R4, RZ, PT ;  /* 0x000000ff0400720c */ /* 0x000fe20003f66270 */
[----:B------:R-:W4:Y:S01]  /*103d0*/  LDL.LU R3, [R1+0x289c] ;  /* 0x00289c0001037983 */ /* 0x000f220000300800 */
[----:B------:R-:W-:Y:S01]  /*103e0*/  @!P0 IMAD.MOV R25, RZ, RZ, -R25 ;  /* 0x000000ffff198224 */ /* 0x000fe200078e0a19 */
[----:B0-----:R-:W-:-:S04]  /*103f0*/  LOP3.LUT R28, R5, 0x7, RZ, 0xc0, !PT ;  /* 0x00000007051c7812 */ /* 0x001fc800078ec0ff */
[----:B------:R-:W-:Y:S01]  /*10400*/  @!P2 IMAD.IADD R6, R6, 0x1, -R0 ;  /* 0x000000010606a824 */ /* 0x000fe200078e0a00 */
[----:B------:R-:W-:Y:S01]  /*10410*/  STL [R1+0x2864], R20 ;  /* 0x0028641401007387 */ /* 0x000fe20000100800 */
[----:B------:R-:W-:Y:S02]  /*10420*/  @!P5 IADD3 R2, R2, -R0, RZ ;  /* 0x800000000202d210 */ /* 0x000fe40007ffe0ff */
[----:B------:R-:W-:Y:S01]  /*10430*/  @!P1 IMAD.MOV R26, RZ, RZ, -R26 ;  /* 0x000000ffff1a9224 */ /* 0x000fe200078e0a1a */
[----:B------:R-:W-:Y:S01]  /*10440*/  ISETP.GE.AND P5, PT, R11, RZ, PT ;  /* 0x000000ff0b00720c */ /* 0x000fe20003fa6270 */
[----:B------:R-:W-:Y:S01]  /*10450*/  STL [R1+0x2868], R21 ;  /* 0x0028681501007387 */ /* 0x000fe20000100800 */
[----:B------:R-:W-:Y:S01]  /*10460*/  @!P3 IMAD.MOV R27, RZ, RZ, -R27 ;  /* 0x000000ffff1bb224 */ /* 0x000fe200078e0a1b */
[----:B------:R-:W-:Y:S01]  /*10470*/  ISETP.GT.U32.AND P1, PT, R0, R6, PT ;  /* 0x000000060000720c */ /* 0x000fe20003f24070 */
[----:B------:R-:W-:Y:S01]  /*10480*/  IMAD R4, R28, 0x110, RZ ;  /* 0x000001101c047824 */ /* 0x000fe200078e02ff */
[----:B------:R-:W-:Y:S01]  /*10490*/  STL [R1+0x286c], R22 ;  /* 0x00286c1601007387 */ /* 0x000fe20000100800 */
[----:B------:R-:W-:Y:S01]  /*104a0*/  IMAD.SHL.U32 R11, R5, 0x2, RZ ;  /* 0x00000002050b7824 */ /* 0x000fe200078e00ff */
[----:B------:R-:W-:-:S02]  /*104b0*/  ISETP.GT.U32.AND P0, PT, R0, R7, PT ;  /* 0x000000070000720c */ /* 0x000fc40003f04070 */
[----:B------:R-:W-:Y:S04]  /*104c0*/  STL [R1+0x2874], R23 ;  /* 0x0028741701007387 */ /* 0x000fe80000100800 */
[----:B------:R-:W-:Y:S01]  /*104d0*/  STL [R1+0x2878], R24 ;  /* 0x0028781801007387 */ /* 0x000fe20000100800 */
[----:B------:R-:W-:-:S03]  /*104e0*/  LOP3.LUT R28, R4, 0x10, R11, 0x78, !PT ;  /* 0x00000010041c7812 */ /* 0x000fc600078e780b */
[----:B------:R-:W-:Y:S01]  /*104f0*/  STL [R1+0x287c], R25 ;  /* 0x00287c1901007387 */ /* 0x000fe20000100800 */
[----:B------:R-:W-:-:S03]  /*10500*/  LOP3.LUT R4, R4, 0x30, R11, 0x78, !PT ;  /* 0x0000003004047812 */ /* 0x000fc600078e780b */
[----:B------:R-:W-:Y:S01]  /*10510*/  STL [R1+0x2880], R26 ;  /* 0x0028801a01007387 */ /* 0x000fe20000100800 */
[----:B------:R-:W-:-:S03]  /*10520*/  IMAD.SHL.U32 R11, R5, 0x80, RZ ;  /* 0x00000080050b7824 */ /* 0x000fc600078e00ff */
[----:B------:R0:W-:Y:S02]  /*10530*/  STL [R1+0x2884], R27 ;  /* 0x0028841b01007387 */ /* 0x0001e40000100800 */
[----:B------:R-:W-:Y:S02]  /*10540*/  LOP3.LUT R11, R28, 0x800, R11, 0xf8, !PT ;  /* 0x000008001c0b7812 */ /* 0x000fe400078ef80b */
[----:B0-----:R-:W2:Y:S04]  /*10550*/  LDL.LU R27, [R1+0x3a0] ;  /* 0x0003a000011b7983 */ /* 0x001ea80000300800 */
[----:B------:R-:W3:Y:S04]  /*10560*/  LDL.LU R26, [R1+0x39c] ;  /* 0x00039c00011a7983 */ /* 0x000ee80000300800 */
[----:B------:R-:W3:Y:S01]  /*10570*/  LDL.LU R25, [R1+0x398] ;  /* 0x0003980001197983 */ /* 0x000ee20000300800 */
[----:B------:R-:W-:-:S03]  /*10580*/  @!P1 IMAD.IADD R6, R6, 0x1, -R0 ;  /* 0x0000000106069824 */ /* 0x000fc600078e0a00 */
[----:B------:R-:W3:Y:S01]  /*10590*/  LDL.LU R19, [R1+0x394] ;  /* 0x0003940001137983 */ /* 0x000ee20000300800 */
[----:B------:R-:W-:Y:S01]  /*105a0*/  ISETP.GE.AND P1, PT, R16, RZ, PT ;  /* 0x000000ff1000720c */ /* 0x000fe20003f26270 */
[----:B------:R-:W-:Y:S02]  /*105b0*/  @!P0 IMAD.IADD R7, R7, 0x1, -R0 ;  /* 0x0000000107078824 */ /* 0x000fe400078e0a00 */
[----:B------:R-:W3:Y:S01]  /*105c0*/  LDL.LU R18, [R1+0x390] ;  /* 0x0003900001127983 */ /* 0x000ee20000300800 */
[----:B------:R-:W-:Y:S02]  /*105d0*/  ISETP.GE.AND P0, PT, R29, RZ, PT ;  /* 0x000000ff1d00720c */ /* 0x000fe40003f06270 */
[----:B------:R-:W0:Y:S01]  /*105e0*/  LDC R29, c[0x0][0x230] ;  /* 0x00008c00ff1d7b82 */ /* 0x000e220000000800 */
[----:B------:R-:W3:Y:S04]  /*105f0*/  LDL.LU R16, [R1+0x38c] ;  /* 0x00038c0001107983 */ /* 0x000ee80000300800 */
[----:B------:R-:W3:Y:S04]  /*10600*/  LDL.LU R11, [R1+0x388] ;  /* 0x00038800010b7983 */ /* 0x000ee80000300800 */
[----:B------:R-:W3:Y:S04]  /*10610*/  LDL.LU R24, [R1+0x384] ;  /* 0x0003840001187983 */ /* 0x000ee80000300800 */
[----:B------:R-:W3:Y:S04]  /*10620*/  LDL.LU R23, [R1+0x380] ;  /* 0x0003800001177983 */ /* 0x000ee80000300800 */
[----:B------:R-:W3:Y:S04]  /*10630*/  LDL.LU R22, [R1+0x37c] ;  /* 0x00037c0001167983 */ /* 0x000ee80000300800 */
[----:B------:R-:W3:Y:S01]  /*10640*/  LDL.LU R21, [R1+0x378] ;  /* 0x0003780001157983 */ /* 0x000ee20000300800 */
[----:B------:R-:W-:-:S02]  /*10650*/  IMAD.SHL.U32 R5, R5, 0x40, RZ ;  /* 0x0000004005057824 */ /* 0x000fc400078e00ff */
[----:B0-----:R-:W-:Y:S01]  /*10660*/  VIADD R29, R29, 0x7f ;  /* 0x0000007f1d1d7836 */ /* 0x001fe20000000000 */
[----:B------:R-:W3:Y:S01]  /*10670*/  LDL.LU R17, [R1+0x374] ;  /* 0x0003740001117983 */ /* 0x000ee20000300800 */
[----:B------:R-:W-:Y:S02]  /*10680*/  ISETP.GE.AND P2, PT, R14, RZ, PT ;  /* 0x000000ff0e00720c */ /* 0x000fe40003f46270 */
[----:B------:R-:W-:Y:S02]  /*10690*/  LOP3.LUT R4, R4, 0x800, R5, 0xf8, !PT ;  /* 0x0000080004047812 */ /* 0x000fe400078ef805 */
[----:B------:R-:W3:Y:S01]  /*106a0*/  LDL.LU R5, [R1+0x370] ;  /* 0x0003700001057983 */ /* 0x000ee20000300800 */
[----:B------:R-:W-:-:S04]  /*106b0*/  SHF.R.S32.HI R14, RZ, 0x1f, R29 ;  /* 0x0000001fff0e7819 */ /* 0x000fc8000001141d */
[----:B------:R-:W-:Y:S02]  /*106c0*/  LEA.HI R14, R14, R29, RZ, 0x7 ;  /* 0x0000001d0e0e7211 */ /* 0x000fe400078f38ff */
[----:B------:R-:W3:Y:S01]  /*106d0*/  LDL.LU R29, [R1+0x36c] ;  /* 0x00036c00011d7983 */ /* 0x000ee20000300800 */
[C---:B------:R-:W-:Y:S02]  /*106e0*/  ISETP.GT.U32.AND P6, PT, R0.reuse, R8, PT ;  /* 0x000000080000720c */ /* 0x040fe40003fc4070 */
[----:B------:R-:W-:Y:S01]  /*106f0*/  ISETP.GT.U32.AND P3, PT, R0, R2, PT ;  /* 0x000000020000720c */ /* 0x000fe20003f64070 */
[----:B------:R-:W3:Y:S04]  /*10700*/  LDL.LU R4, [R1+0x368] ;  /* 0x0003680001047983 */ /* 0x000ee80000300800 */
[----:B------:R-:W3:Y:S06]  /*10710*/  LDL.LU R20, [R1+0x364] ;  /* 0x0003640001147983 */ /* 0x000eec0000300800 */
[----:B------:R-:W-:-:S05]  /*10720*/  @!P6 IMAD.IADD R8, R8, 0x1, -R0 ;  /* 0x000000010808e824 */ /* 0x000fca00078e0a00 */
[----:B------:R-:W-:Y:S01]  /*10730*/  ISETP.GT.U32.AND P6, PT, R0, R8, PT ;  /* 0x000000080000720c */ /* 0x000fe20003fc4070 */
[----:B------:R-:W-:-:S12]  /*10740*/  @!P3 IMAD.IADD R2, R2, 0x1, -R0 ;  /* 0x000000010202b824 */ /* 0x000fd800078e0a00 */
[----:B------:R-:W-:Y:S01]  /*10750*/  @!P6 IMAD.IADD R8, R8, 0x1, -R0 ;  /* 0x000000010808e824 */ /* 0x000fe200078e0a00 */
[----:B------:R-:W-:Y:S02]  /*10760*/  ISETP.GE.AND P6, PT, R15, RZ, PT ;  /* 0x000000ff0f00720c */ /* 0x000fe40003fc6270 */
[----:B------:R-:W3:Y:S01]  /*10770*/  LDL.LU R15, [R1+0x360] ;  /* 0x00036000010f7983 */ /* 0x000ee20000300800 */
[----:B------:R-:W-:-:S03]  /*10780*/  @!P4 IADD3 R9, -R9, RZ, RZ ;  /* 0x000000ff0909c210 */ /* 0x000fc60007ffe1ff */
[----:B------:R-:W3:Y:S07]  /*10790*/  LDL.LU R14, [R1+0x35c] ;  /* 0x00035c00010e7983 */ /* 0x000eee0000300800 */
[----:B------:R-:W-:-:S05]  /*107a0*/  @!P6 IMAD.MOV R10, RZ, RZ, -R10 ;  /* 0x000000ffff0ae224 */ /* 0x000fca00078e0a0a */
[----:B------:R3:W-:Y:S04]  /*107b0*/  STL [R1+0x288c], R10 ;  /* 0x00288c0a01007387 */ /* 0x0007e80000100800 */
[----:B------:R0:W-:Y:S01]  /*107c0*/  STL [R1+0x2890], R9 ;  /* 0x0028900901007387 */ /* 0x0001e20000100800 */
[----:B----4-:R-:W-:Y:S02]  /*107d0*/  ISETP.NE.AND P3, PT, R3, RZ, PT ;  /* 0x000000ff0300720c */ /* 0x010fe40003f65270 */
[----:B------:R-:W-:-:S04]  /*107e0*/  LOP3.LUT R3, RZ, R3, RZ, 0x33, !PT ;  /* 0x00000003ff037212 */ /* 0x000fc800078e33ff */
[C---:B--2---:R-:W-:Y:S02]  /*107f0*/  SEL R0, R3.reuse, R27, !P3 ;  /* 0x0000001b03007207 */ /* 0x044fe40005800000 */
[----:B---3--:R-:W-:-:S03]  /*10800*/  SEL R10, R3, R26, !P3 ;  /* 0x0000001a030a7207 */ /* 0x008fc60005800000 */
[----:B------:R1:W-:Y:S01]  /*10810*/  STL [R1+0x3e8], R0 ;  /* 0x0003e80001007387 */ /* 0x0003e20000100800 */
[----:B0-----:R-:W-:-:S03]  /*10820*/  SEL R9, R3, R25, !P3 ;  /* 0x0000001903097207 */ /* 0x001fc60005800000 */
[----:B------:R0:W-:Y:S01]  /*10830*/  STL [R1+0x3e4], R10 ;  /* 0x0003e40a01007387 */ /* 0x0001e20000100800 */
[----:B-1----:R-:W-:-:S03]  /*10840*/  SEL R0, R3, R19, !P3 ;  /* 0x0000001303007207 */ /* 0x002fc60005800000 */
[----:B------:R1:W-:Y:S01]  /*10850*/  STL [R1+0x3e0], R9 ;  /* 0x0003e00901007387 */ /* 0x0003e20000100800 */
[----:B0-----:R-:W-:-:S03]  /*10860*/  SEL R10, R3, R18, !P3 ;  /* 0x00000012030a7207 */ /* 0x001fc60005800000 */
[----:B------:R0:W-:Y:S01]  /*10870*/  STL [R1+0x3dc], R0 ;  /* 0x0003dc0001007387 */ /* 0x0001e20000100800 */
[----:B-1----:R-:W-:-:S03]  /*10880*/  SEL R9, R3, R16, !P3 ;  /* 0x0000001003097207 */ /* 0x002fc60005800000 */
[----:B------:R-:W-:Y:S01]  /*10890*/  STL [R1+0x3d8], R10 ;  /* 0x0003d80a01007387 */ /* 0x000fe20000100800 */
[----:B0-----:R-:W-:-:S03]  /*108a0*/  SEL R0, R3, R11, !P3 ;  /* 0x0000000b03007207 */ /* 0x001fc60005800000 */
[----:B------:R-:W2:Y:S04]  /*108b0*/  LDL.LU R19, [R1+0x358] ;  /* 0x0003580001137983 */ /* 0x000ea80000300800 */
[----:B------:R0:W-:Y:S04]  /*108c0*/  STL [R1+0x3d4], R9 ;  /* 0x0003d40901007387 */ /* 0x0001e80000100800 */
[----:B------:R-:W3:Y:S04]  /*108d0*/  LDL.LU R18, [R1+0x354] ;  /* 0x0003540001127983 */ /* 0x000ee80000300800 */
[----:B------:R1:W-:Y:S04]  /*108e0*/  STL [R1+0x3d0], R0 ;  /* 0x0003d00001007387 */ /* 0x0003e80000100800 */
[----:B------:R-:W4:Y:S01]  /*108f0*/  LDL.LU R16, [R1+0x350] ;  /* 0x0003500001107983 */ /* 0x000f220000300800 */
[----:B0-----:R-:W-:-:S03]  /*10900*/  SEL R9, R3, R24, !P3 ;  /* 0x0000001803097207 */ /* 0x001fc60005800000 */
[----:B------:R-:W4:Y:S01]  /*10910*/  LDL.LU R11, [R1+0x34c] ;  /* 0x00034c00010b7983 */ /* 0x000f220000300800 */
[C---:B------:R-:W-:Y:S02]  /*10920*/  SEL R10, R3.reuse, R23, !P3 ;  /* 0x00000017030a7207 */ /* 0x040fe40005800000 */
[C---:B-1----:R-:W-:Y:S01]  /*10930*/  SEL R0, R3.reuse, R22, !P3 ;  /* 0x0000001603007207 */ /* 0x042fe20005800000 */
[----:B------:R0:W-:Y:S04]  /*10940*/  STL [R1+0x3cc], R9 ;  /* 0x0003cc0901007387 */ /* 0x0001e80000100800 */
[----:B------:R1:W-:Y:S01]  /*10950*/  STL [R1+0x3c8], R10 ;  /* 0x0003c80a01007387 */ /* 0x0003e20000100800 */
[----:B0-----:R-:W-:-:S03]  /*10960*/  SEL R9, R3, R21, !P3 ;  /* 0x0000001503097207 */ /* 0x001fc60005800000 */
[----:B------:R-:W-:Y:S01]  /*10970*/  STL [R1+0x3c0], R0 ;  /* 0x0003c00001007387 */ /* 0x000fe20000100800 */
[----:B-1----:R-:W-:-:S03]  /*10980*/  SEL R10, R3, R17, !P3 ;  /* 0x00000011030a7207 */ /* 0x002fc60005800000 */
[----:B------:R0:W-:Y:S04]  /*10990*/  STL [R1+0x3b8], R9 ;  /* 0x0003b80901007387 */ /* 0x0001e80000100800 */
[----:B0-----:R-:W4:Y:S01]  /*109a0*/  LDL.LU R9, [R1+0x348] ;  /* 0x0003480001097983 */ /* 0x001f220000300800 */
[----:B------:R-:W-:-:S03]  /*109b0*/  SEL R0, R3, R5, !P3 ;  /* 0x0000000503007207 */ /* 0x000fc60005800000 */
[----:B------:R0:W-:Y:S04]  /*109c0*/  STL [R1+0x3b4], R10 ;  /* 0x0003b40a01007387 */ /* 0x0001e80000100800 */
[----:B------:R-:W4:Y:S04]  /*109d0*/  LDL.LU R5, [R1+0x344] ;  /* 0x0003440001057983 */ /* 0x000f280000300800 */
[----:B------:R1:W-:Y:S01]  /*109e0*/  STL [R1+0x3b0], R0 ;  /* 0x0003b00001007387 */ /* 0x0003e20000100800 */
[----:B0-----:R-:W-:-:S03]  /*109f0*/  SEL R10, R3, R29, !P3 ;  /* 0x0000001d030a7207 */ /* 0x001fc60005800000 */
[----:B------:R-:W4:Y:S04]  /*10a00*/  LDL.LU R29, [R1+0x340] ;  /* 0x00034000011d7983 */ /* 0x000f280000300800 */
[----:B------:R0:W-:Y:S01]  /*10a10*/  STL [R1+0x3ac], R10 ;  /* 0x0003ac0a01007387 */ /* 0x0001e20000100800 */
[----:B-1----:R-:W-:-:S03]  /*10a20*/  SEL R0, R3, R4, !P3 ;  /* 0x0000000403007207 */ /* 0x002fc60005800000 */
[----:B0-----:R-:W4:Y:S04]  /*10a30*/  LDL.LU R10, [R1+0x33c] ;  /* 0x00033c00010a7983 */ /* 0x001f280000300800 */
[----:B------:R-:W4:Y:S01]  /*10a40*/  LDL.LU R17, [R1+0x338] ;  /* 0x0003380001117983 */ /* 0x000f220000300800 */
[----:B------:R-:W-:-:S03]  /*10a50*/  SEL R20, R3, R20, !P3 ;  /* 0x0000001403147207 */ /* 0x000fc60005800000 */
[----:B------:R0:W-:Y:S04]  /*10a60*/  STL [R1+0x3a8], R0 ;  /* 0x0003a80001007387 */ /* 0x0001e80000100800 */
[----:B------:R-:W4:Y:S01]  /*10a70*/  LDL.LU R4, [R1+0x334] ;  /* 0x0003340001047983 */ /* 0x000f220000300800 */
[----:B------:R-:W-:-:S03]  /*10a80*/  SEL R15, R3, R15, !P3 ;  /* 0x0000000f030f7207 */ /* 0x000fc60005800000 */
[----:B0-----:R-:W4:Y:S04]  /*10a90*/  LDL.LU R0, [R1+0x330] ;  /* 0x0003300001007983 */ /* 0x001f280000300800 */
[----:B------:R-:W-:Y:S01]  /*10aa0*/  STL [R1+0x3a4], R20 ;  /* 0x0003a41401007387 */ /* 0x000fe20000100800 */
[----:B------:R-:W-:-:S03]  /*10ab0*/  SEL R14, R3, R14, !P3 ;  /* 0x0000000e030e7207 */ /* 0x000fc60005800000 */
[----:B------:R-:W4:Y:S04]  /*10ac0*/  LDL.LU R28, [R1+0x32c] ;  /* 0x00032c00011c7983 */ /* 0x000f280000300800 */
[----:B------:R0:W-:Y:S04]  /*10ad0*/  STL [R1+0x3a0], R15 ;  /* 0x0003a00f01007387 */ /* 0x0001e80000100800 */
[----:B0-----:R-:W4:Y:S04]  /*10ae0*/  LDL.LU R15, [R1+0x328] ;  /* 0x00032800010f7983 */ /* 0x001f280000300800 */
[----:B------:R-:W4:Y:S04]  /*10af0*/  LDL.LU R27, [R1+0x324] ;  /* 0x00032400011b7983 */ /* 0x000f280000300800 */
[----:B------:R-:W4:Y:S04]  /*10b00*/  LDL.LU R26, [R1+0x320] ;  /* 0x00032000011a7983 */ /* 0x000f280000300800 */
[----:B------:R0:W-:Y:S04]  /*10b10*/  STL [R1+0x39c], R14 ;  /* 0x00039c0e01007387 */ /* 0x0001e80000100800 */
[----:B------:R-:W4:Y:S04]  /*10b20*/  LDL.LU R25, [R1+0x31c] ;  /* 0x00031c0001197983 */ /* 0x000f280000300800 */
[----:B------:R-:W4:Y:S04]  /*10b30*/  LDL.LU R22, [R1+0x318] ;  /* 0x0003180001167983 */ /* 0x000f280000300800 */
[----:B------:R-:W4:Y:S04]  /*10b40*/  LDL.LU R21, [R1+0x314] ;  /* 0x0003140001157983 */ /* 0x000f280000300800 */
[----:B------:R-:W4:Y:S04]  /*10b50*/  LDL.LU R20, [R1+0x310] ;  /* 0x0003100001147983 */ /* 0x000f280000300800 */
[----:B0-----:R-:W4:Y:S01]  /*10b60*/  LDL.LU R14, [R1+0x30c] ;  /* 0x00030c00010e7983 */ /* 0x001f220000300800 */
[----:B--2---:R-:W-:-:S02]  /*10b70*/  SEL R19, R3, R19, !P3 ;  /* 0x0000001303137207 */ /* 0x004fc40005800000 */
[----:B---3--:R-:W-:-:S03]  /*10b80*/  SEL R18, R3, R18, !P3 ;  /* 0x0000001203127207 */ /* 0x008fc60005800000 */
[----:B------:R0:W-:Y:S04]  /*10b90*/  STL [R1+0x398], R19 ;  /* 0x0003981301007387 */ /* 0x0001e80000100800 */
[----:B------:R1:W-:Y:S01]  /*10ba0*/  STL [R1+0x394], R18 ;  /* 0x0003941201007387 */ /* 0x0003e20000100800 */
[----:B----4-:R-:W-:-:S03]  /*10bb0*/  SEL R16, R3, R16, !P3 ;  /* 0x0000001003107207 */ /* 0x010fc60005800000 */
[----:B------:R-:W2:Y:S01]  /*10bc0*/  LDL.LU R24, [R1+0x308] ;  /* 0x0003080001187983 */ /* 0x000ea20000300800 */
[----:B------:R-:W-:-:S03]  /*10bd0*/  SEL R11, R3, R11, !P3 ;  /* 0x0000000b030b7207 */ /* 0x000fc60005800000 */
[----:B------:R3:W-:Y:S04]  /*10be0*/  STL [R1+0x390], R16 ;  /* 0x0003901001007387 */ /* 0x0007e80000100800 */
[----:B------:R-:W4:Y:S04]  /*10bf0*/  LDL.LU R23, [R1+0x304] ;  /* 0x0003040001177983 */ /* 0x000f280000300800 */
[----:B------:R3:W-:Y:S04]  /*10c00*/  STL [R1+0x38c], R11 ;  /* 0x00038c0b01007387 */ /* 0x0007e80000100800 */
[----:B0-----:R-:W4:Y:S04]  /*10c10*/  LDL.LU R19, [R1+0x300] ;  /* 0x0003000001137983 */ /* 0x001f280000300800 */
[----:B-1----:R-:W4:Y:S04]  /*10c20*/  LDL.LU R18, [R1+0x2fc] ;  /* 0x0002fc0001127983 */ /* 0x002f280000300800 */
[----:B---3--:R-:W3:Y:S04]  /*10c30*/  LDL.LU R16, [R1+0x2f8] ;  /* 0x0002f80001107983 */ /* 0x008ee80000300800 */
[----:B------:R-:W3:Y:S01]  /*10c40*/  LDL.LU R11, [R1+0x2f4] ;  /* 0x0002f400010b7983 */ /* 0x000ee20000300800 */
[----:B------:R-:W-:-:S05]  /*10c50*/  SEL R9, R3, R9, !P3 ;  /* 0x0000000903097207 */ /* 0x000fca0005800000 */
[----:B------:R0:W-:Y:S02]  /*10c60*/  STL [R1+0x388], R9 ;  /* 0x0003880901007387 */ /* 0x0001e40000100800 */
[C---:B0-----:R-:W-:Y:S02]  /*10c70*/  SEL R9, R3.reuse, R5, !P3 ;  /* 0x0000000503097207 */ /* 0x041fe40005800000 */
[----:B------:R-:W3:Y:S04]  /*10c80*/  LDL.LU R5, [R1+0x2f0] ;  /* 0x0002f00001057983 */ /* 0x000ee80000300800 */
[----:B------:R0:W-:Y:S02]  /*10c90*/  STL [R1+0x384], R9 ;  /* 0x0003840901007387 */ /* 0x0001e40000100800 */
[----:B0-----:R-:W-:-:S02]  /*10ca0*/  SEL R9, R3, R29, !P3 ;  /* 0x0000001d03097207 */ /* 0x001fc40005800000 */
[----:B------:R-:W3:Y:S04]  /*10cb0*/  LDL.LU R29, [R1+0x2ec] ;  /* 0x0002ec00011d7983 */ /* 0x000ee80000300800 */
[----:B------:R0:W-:Y:S02]  /*10cc0*/  STL [R1+0x380], R9 ;  /* 0x0003800901007387 */ /* 0x0001e40000100800 */
[C---:B0-----:R-:W-:Y:S02]  /*10cd0*/  SEL R9, R3.reuse, R10, !P3 ;  /* 0x0000000a03097207 */ /* 0x041fe40005800000 */
[----:B------:R-:W-:-:S03]  /*10ce0*/  SEL R10, R3, R17, !P3 ;  /* 0x00000011030a7207 */ /* 0x000fc60005800000 */
[----:B------:R0:W-:Y:S04]  /*10cf0*/  STL [R1+0x37c], R9 ;  /* 0x00037c0901007387 */ /* 0x0001e80000100800 */
[----:B------:R-:W3:Y:S04]  /*10d00*/  LDL.LU R17, [R1+0x2e8] ;  /* 0x0002e80001117983 */ /* 0x000ee80000300800 */
[----:B------:R1:W-:Y:S01]  /*10d10*/  STL [R1+0x378], R10 ;  /* 0x0003780a01007387 */ /* 0x0003e20000100800 */
[----:B0-----:R-:W-:-:S03]  /*10d20*/  SEL R9, R3, R4, !P3 ;  /* 0x0000000403097207 */ /* 0x001fc60005800000 */
[----:B------:R-:W3:Y:S01]  /*10d30*/  LDL.LU R4, [R1+0x2e4] ;  /* 0x0002e40001047983 */ /* 0x000ee20000300800 */
[----:B-1----:R-:W-:-:S03]  /*10d40*/  SEL R10, R3, R0, !P3 ;  /* 0x00000000030a7207 */ /* 0x002fc60005800000 */
[----:B------:R0:W-:Y:S01]  /*10d50*/  STL [R1+0x374], R9 ;  /* 0x0003740901007387 */ /* 0x0001e20000100800 */
[----:B------:R-:W-:-:S03]  /*10d60*/  SEL R0, R3, R28, !P3 ;  /* 0x0000001c03007207 */ /* 0x000fc60005800000 */
[----:B------:R1:W-:Y:S01]  /*10d70*/  STL [R1+0x370], R10 ;  /* 0x0003700a01007387 */ /* 0x0003e20000100800 */
[----:B0-----:R-:W-:-:S03]  /*10d80*/  SEL R9, R3, R15, !P3 ;  /* 0x0000000f03097207 */ /* 0x001fc60005800000 */
[----:B------:R-:W3:Y:S01]  /*10d90*/  LDL.LU R15, [R1+0x2dc] ;  /* 0x0002dc00010f7983 */ /* 0x000ee20000300800 */
[----:B-1----:R-:W-:-:S03]  /*10da0*/  SEL R10, R3, R26, !P3 ;  /* 0x0000001a030a7207 */ /* 0x002fc60005800000 */
[----:B------:R0:W-:Y:S04]  /*10db0*/  STL [R1+0x36c], R0 ;  /* 0x00036c0001007387 */ /* 0x0001e80000100800 */
[----:B------:R1:W-:Y:S01]  /*10dc0*/  STL [R1+0x368], R9 ;  /* 0x0003680901007387 */ /* 0x0003e20000100800 */
[C---:B0-----:R-:W-:Y:S02]  /*10dd0*/  SEL R0, R3.reuse, R27, !P3 ;  /* 0x0000001b03007207 */ /* 0x041fe40005800000 */
[----:B-1----:R-:W-:-:S03]  /*10de0*/  SEL R9, R3, R25, !P3 ;  /* 0x0000001903097207 */ /* 0x002fc60005800000 */
[----:B------:R0:W-:Y:S04]  /*10df0*/  STL [R1+0x364], R0 ;  /* 0x0003640001007387 */ /* 0x0001e80000100800 */
[----:B------:R1:W-:Y:S04]  /*10e00*/  STL [R1+0x360], R10 ;  /* 0x0003600a01007387 */ /* 0x0003e80000100800 */
[----:B------:R1:W-:Y:S01]  /*10e10*/  STL [R1+0x35c], R9 ;  /* 0x00035c0901007387 */ /* 0x0003e20000100800 */
[C---:B0-----:R-:W-:Y:S02]  /*10e20*/  SEL R0, R3.reuse, R22, !P3 ;  /* 0x0000001603007207 */ /* 0x041fe40005800000 */
[----:B-1----:R-:W-:-:S03]  /*10e30*/  SEL R10, R3, R21, !P3 ;  /* 0x00000015030a7207 */ /* 0x002fc60005800000 */
[----:B------:R0:W-:Y:S01]  /*10e40*/  STL [R1+0x358], R0 ;  /* 0x0003580001007387 */ /* 0x0001e20000100800 */
[----:B------:R-:W-:-:S03]  /*10e50*/  SEL R9, R3, R20, !P3 ;  /* 0x0000001403097207 */ /* 0x000fc60005800000 */
[----:B------:R2:W-:Y:S04]  /*10e60*/  STL [R1+0x354], R10 ;  /* 0x0003540a01007387 */ /* 0x0005e80000100800 */
[----:B------:R-:W3:Y:S01]  /*10e70*/  LDL.LU R22, [R1+0x2d8] ;  /* 0x0002d80001167983 */ /* 0x000ee20000300800 */
[----:B0-----:R-:W-:-:S03]  /*10e80*/  SEL R0, R3, R14, !P3 ;  /* 0x0000000e03007207 */ /* 0x001fc60005800000 */
[----:B------:R4:W-:Y:S04]  /*10e90*/  STL [R1+0x350], R9 ;  /* 0x0003500901007387 */ /* 0x0009e80000100800 */
[----:B------:R-:W3:Y:S04]  /*10ea0*/  LDL.LU R21, [R1+0x2d4] ;  /* 0x0002d40001157983 */ /* 0x000ee80000300800 */
[----:B------:R0:W-:Y:S04]  /*10eb0*/  STL [R1+0x34c], R0 ;  /* 0x00034c0001007387 */ /* 0x0001e80000100800 */
[----:B------:R-:W3:Y:S04]  /*10ec0*/  LDL.LU R20, [R1+0x2d0] ;  /* 0x0002d00001147983 */ /* 0x000ee80000300800 */
[----:B------:R-:W3:Y:S01]  /*10ed0*/  LDL.LU R14, [R1+0x2cc] ;  /* 0x0002cc00010e7983 */ /* 0x000ee20000300800 */
[----:B--2---:R-:W-:-:S05]  /*10ee0*/  SEL R10, R3, R24, !P3 ;  /* 0x00000018030a7207 */ /* 0x004fca0005800000 */
[----:B------:R1:W-:Y:S01]  /*10ef0*/  STL [R1+0x348], R10 ;  /* 0x0003480a01007387 */ /* 0x0003e20000100800 */
[----:B----4-:R-:W-:-:S05]  /*10f00*/  SEL R9, R3, R23, !P3 ;  /* 0x0000001703097207 */ /* 0x010fca0005800000 */
[----:B------:R3:W-:Y:S01]  /*10f10*/  STL [R1+0x344], R9 ;  /* 0x0003440901007387 */ /* 0x0007e20000100800 */
[C---:B0-----:R-:W-:Y:S02]  /*10f20*/  SEL R0, R3.reuse, R19, !P3 ;  /* 0x0000001303007207 */ /* 0x041fe40005800000 */
[----:B-1----:R-:W-:-:S03]  /*10f30*/  SEL R10, R3, R18, !P3 ;  /* 0x00000012030a7207 */ /* 0x002fc60005800000 */
[----:B------:R0:W-:Y:S01]  /*10f40*/  STL [R1+0x340], R0 ;  /* 0x0003400001007387 */ /* 0x0001e20000100800 */
[----:B---3--:R-:W-:-:S03]  /*10f50*/  SEL R9, R3, R16, !P3 ;  /* 0x0000001003097207 */ /* 0x008fc60005800000 */
[----:B------:R-:W-:Y:S01]  /*10f60*/  STL [R1+0x33c], R10 ;  /* 0x00033c0a01007387 */ /* 0x000fe20000100800 */
[----:B0-----:R-:W-:-:S03]  /*10f70*/  SEL R0, R3, R11, !P3 ;  /* 0x0000000b03007207 */ /* 0x001fc60005800000 */
[----:B------:R-:W2:Y:S04]  /*10f80*/  LDL.LU R11, [R1+0x2c8] ;  /* 0x0002c800010b7983 */ /* 0x000ea80000300800 */
[----:B------:R0:W-:Y:S04]  /*10f90*/  STL [R1+0x338], R9 ;  /* 0x0003380901007387 */ /* 0x0001e80000100800 */
[----:B------:R-:W3:Y:S04]  /*10fa0*/  LDL.LU R18, [R1+0x2c4] ;  /* 0x0002c40001127983 */ /* 0x000ee80000300800 */
[----:B------:R1:W-:Y:S01]  /*10fb0*/  STL [R1+0x334], R0 ;  /* 0x0003340001007387 */ /* 0x0003e20000100800 */
[----:B0-----:R-:W-:-:S03]  /*10fc0*/  SEL R9, R3, R5, !P3 ;  /* 0x0000000503097207 */ /* 0x001fc60005800000 */
[----:B------:R-:W4:Y:S04]  /*10fd0*/  LDL.LU R5, [R1+0x2c0] ;  /* 0x0002c00001057983 */ /* 0x000f280000300800 */
[----:B------:R0:W-:Y:S01]  /*10fe0*/  STL [R1+0x330], R9 ;  /* 0x0003300901007387 */ /* 0x0001e20000100800 */
[----:B-1----:R-:W-:-:S03]  /*10ff0*/  SEL R0, R3, R29, !P3 ;  /* 0x0000001d03007207 */ /* 0x002fc60005800000 */
[----:B------:R-:W4:Y:S04]  /*11000*/  LDL.LU R29, [R1+0x2bc] ;  /* 0x0002bc00011d7983 */ /* 0x000f280000300800 */
[----:B------:R-:W4:Y:S04]  /*11010*/  LDL.LU R19, [R1+0x2b8] ;  /* 0x0002b80001137983 */ /* 0x000f280000300800 */
[----:B------:R1:W-:Y:S04]  /*11020*/  STL [R1+0x32c], R0 ;  /* 0x00032c0001007387 */ /* 0x0003e80000100800 */
[----:B------:R-:W4:Y:S04]  /*11030*/  LDL.LU R16, [R1+0x2b4] ;  /* 0x0002b40001107983 */ /* 0x000f280000300800 */
[----:B0-----:R-:W4:Y:S01]  /*11040*/  LDL.LU R9, [R1+0x2b0] ;  /* 0x0002b00001097983 */ /* 0x001f220000300800 */
[----:B------:R-:W-:-:S05]  /*11050*/  SEL R10, R3, R17, !P3 ;  /* 0x00000011030a7207 */ /* 0x000fca0005800000 */
[----:B------:R0:W-:Y:S01]  /*11060*/  STL [R1+0x328], R10 ;  /* 0x0003280a01007387 */ /* 0x0001e20000100800 */
[----:B-1----:R-:W-:-:S03]  /*11070*/  SEL R0, R3, R4, !P3 ;  /* 0x0000000403007207 */ /* 0x002fc60005800000 */
[----:B0-----:R-:W4:Y:S04]  /*11080*/  LDL.LU R10, [R1+0x2ac] ;  /* 0x0002ac00010a7983 */ /* 0x001f280000300800 */
[----:B------:R0:W-:Y:S04]  /*11090*/  STL [R1+0x324], R0 ;  /* 0x0003240001007387 */ /* 0x0001e80000100800 */
[----:B------:R-:W4:Y:S01]  /*110a0*/  LDL.LU R17, [R1+0x2a8] ;  /* 0x0002a80001117983 */ /* 0x000f220000300800 */
[----:B------:R-:W-:-:S03]  /*110b0*/  SEL R4, R3, R15, !P3 ;  /* 0x0000000f03047207 */ /* 0x000fc60005800000 */
[----:B0-----:R-:W4:Y:S04]  /*110c0*/  LDL.LU R0, [R1+0x2a4] ;  /* 0x0002a40001007983 */ /* 0x001f280000300800 */
[----:B------:R-:W4:Y:S04]  /*110d0*/  LDL.LU R28, [R1+0x2a0] ;  /* 0x0002a000011c7983 */ /* 0x000f280000300800 */
[----:B------:R0:W-:Y:S04]  /*110e0*/  STL [R1+0x320], R4 ;  /* 0x0003200401007387 */ /* 0x0001e80000100800 */
[----:B------:R-:W4:Y:S04]  /*110f0*/  LDL.LU R27, [R1+0x29c] ;  /* 0x00029c00011b7983 */ /* 0x000f280000300800 */
[----:B------:R-:W4:Y:S04]  /*11100*/  LDL.LU R26, [R1+0x298] ;  /* 0x00029800011a7983 */ /* 0x000f280000300800 */
[----:B------:R-:W4:Y:S04]  /*11110*/  LDL.LU R25, [R1+0x294] ;  /* 0x0002940001197983 */ /* 0x000f280000300800 */
[----:B0-----:R-:W4:Y:S04]  /*11120*/  LDL.LU R4, [R1+0x290] ;  /* 0x0002900001047983 */ /* 0x001f280000300800 */
[----:B------:R-:W4:Y:S01]  /*11130*/  LDL.LU R15, [R1+0x28c] ;  /* 0x00028c00010f7983 */ /* 0x000f220000300800 */
[----:B------:R-:W-:-:S02]  /*11140*/  SEL R22, R3, R22, !P3 ;  /* 0x0000001603167207 */ /* 0x000fc40005800000 */
[----:B------:R-:W-:-:S03]  /*11150*/  SEL R21, R3, R21, !P3 ;  /* 0x0000001503157207 */ /* 0x000fc60005800000 */
[----:B------:R0:W-:Y:S04]  /*11160*/  STL [R1+0x31c], R22 ;  /* 0x00031c1601007387 */ /* 0x0001e80000100800 */
[----:B------:R1:W-:Y:S01]  /*11170*/  STL [R1+0x318], R21 ;  /* 0x0003181501007387 */ /* 0x0003e20000100800 */
[----:B------:R-:W-:-:S03]  /*11180*/  SEL R20, R3, R20, !P3 ;  /* 0x0000001403147207 */ /* 0x000fc60005800000 */
[----:B------:R-:W4:Y:S01]  /*11190*/  LDL.LU R24, [R1+0x288] ;  /* 0x0002880001187983 */ /* 0x000f220000300800 */
[----:B------:R-:W-:-:S03]  /*111a0*/  SEL R14, R3, R14, !P3 ;  /* 0x0000000e030e7207 */ /* 0x000fc60005800000 */
[----:B------:R1:W-:Y:S04]  /*111b0*/  STL [R1+0x314], R20 ;  /* 0x0003141401007387 */ /* 0x0003e80000100800 */
[----:B------:R-:W4:Y:S04]  /*111c0*/  LDL.LU R23, [R1+0x284] ;  /* 0x0002840001177983 */ /* 0x000f280000300800 */
[----:B------:R1:W-:Y:S04]  /*111d0*/  STL [R1+0x310], R14 ;  /* 0x0003100e01007387 */ /* 0x0003e80000100800 */
[----:B0-----:R-:W4:Y:S04]  /*111e0*/  LDL.LU R22, [R1+0x280] ;  /* 0x0002800001167983 */ /* 0x001f280000300800 */
[----:B-1----:R-:W4:Y:S04]  /*111f0*/  LDL.LU R21, [R1+0x27c] ;  /* 0x00027c0001157983 */ /* 0x002f280000300800 */
[----:B------:R-:W4:Y:S04]  /*11200*/  LDL.LU R20, [R1+0x278] ;  /* 0x0002780001147983 */ /* 0x000f280000300800 */
[----:B------:R-:W4:Y:S01]  /*11210*/  LDL.LU R14, [R1+0x274] ;  /* 0x00027400010e7983 */ /* 0x000f220000300800 */
[----:B--2---:R-:W-:-:S05]  /*11220*/  SEL R11, R3, R11, !P3 ;  /* 0x0000000b030b7207 */ /* 0x004fca0005800000 */
[----:B------:R0:W-:Y:S01]  /*11230*/  STL [R1+0x30c], R11 ;  /* 0x00030c0b01007387 */ /* 0x0001e20000100800 */
[----:B---3--:R-:W-:-:S03]  /*11240*/  SEL R18, R3, R18, !P3 ;  /* 0x0000001203127207 */ /* 0x008fc60005800000 */
[----:B0-----:R-:W2:Y:S04]  /*11250*/  LDL.LU R11, [R1+0x2898] ;  /* 0x00289800010b7983 */ /* 0x001ea80000300800 */
[----:B------:R0:W-:Y:S01]  /*11260*/  STL [R1+0x308], R18 ;  /* 0x0003081201007387 */ /* 0x0001e20000100800 */
[----:B----4-:R-:W-:-:S03]  /*11270*/  SEL R5, R3, R5, !P3 ;  /* 0x0000000503057207 */ /* 0x010fc60005800000 */
[----:B0-----:R-:W3:Y:S04]  /*11280*/  LDL.LU R18, [R1+0x270] ;  /* 0x0002700001127983 */ /* 0x001ee80000300800 */
[----:B------:R0:W-:Y:S01]  /*11290*/  STL [R1+0x304], R5 ;  /* 0x0003040501007387 */ /* 0x0001e20000100800 */
[C---:B------:R-:W-:Y:S02]  /*112a0*/  SEL R29, R3.reuse, R29, !P3 ;  /* 0x0000001d031d7207 */ /* 0x040fe40005800000 */
[C---:B------:R-:W-:Y:S01]  /*112b0*/  SEL R19, R3.reuse, R19, !P3 ;  /* 0x0000001303137207 */ /* 0x040fe20005800000 */
[----:B0-----:R-:W4:Y:S01]  /*112c0*/  LDL.LU R5, [R1+0x26c] ;  /* 0x00026c0001057983 */ /* 0x001f220000300800 */
[----:B------:R-:W-:-:S03]  /*112d0*/  SEL R16, R3, R16, !P3 ;  /* 0x0000001003107207 */ /* 0x000fc60005800000 */
[----:B------:R0:W-:Y:S04]  /*112e0*/  STL [R1+0x300], R29 ;  /* 0x0003001d01007387 */ /* 0x0001e80000100800 */
[----:B0-----:R-:W2:Y:S04]  /*112f0*/  LDL.LU R29, [R1+0x2894] ;  /* 0x00289400011d7983 */ /* 0x001ea80000300800 */
[----:B------:R0:W-:Y:S04]  /*11300*/  STL [R1+0x2fc], R19 ;  /* 0x0002fc1301007387 */ /* 0x0001e80000100800 */
[----:B0-----:R-:W2:Y:S04]  /*11310*/  LDL.LU R19, [R1+0x8c] ;  /* 0x00008c0001137983 */ /* 0x001ea80000300800 */
[----:B------:R0:W-:Y:S04]  /*11320*/  STL [R1+0x2f8], R16 ;  /* 0x0002f81001007387 */ /* 0x0001e80000100800 */
[----:B0-----:R-:W2:Y:S01]  /*11330*/  LDL.LU R16, [R1+0x50] ;  /* 0x0000500001107983 */ /* 0x001ea20000300800 */
[----:B------:R-:W-:-:S02]  /*11340*/  SEL R9, R3, R9, !P3 ;  /* 0x0000000903097207 */ /* 0x000fc40005800000 */
[----:B------:R-:W-:-:S03]  /*11350*/  SEL R10, R3, R10, !P3 ;  /* 0x0000000a030a7207 */ /* 0x000fc60005800000 */
[----:B------:R0:W-:Y:S01]  /*11360*/  STL [R1+0x2f4], R9 ;  /* 0x0002f40901007387 */ /* 0x0001e20000100800 */
[C---:B------:R-:W-:Y:S02]  /*11370*/  SEL R0, R3.reuse, R0, !P3 ;  /* 0x0000000003007207 */ /* 0x040fe40005800000 */
[C---:B0-----:R-:W-:Y:S02]  /*11380*/  SEL R9, R3.reuse, R17, !P3 ;  /* 0x0000001103097207 */ /* 0x041fe40005800000 */
[----:B------:R-:W2:Y:S04]  /*11390*/  LDL.LU R17, [R1+0x38] ;  /* 0x0000380001117983 */ /* 0x000ea80000300800 */
[----:B------:R0:W-:Y:S04]  /*113a0*/  STL [R1+0x2f0], R10 ;  /* 0x0002f00a01007387 */ /* 0x0001e80000100800 */
[----:B------:R1:W-:Y:S04]  /*113b0*/  STL [R1+0x2ec], R9 ;  /* 0x0002ec0901007387 */ /* 0x0003e80000100800 */
[----:B------:R1:W-:Y:S01]  /*113c0*/  STL [R1+0x2e8], R0 ;  /* 0x0002e80001007387 */ /* 0x0003e20000100800 */
[----:B0-----:R-:W-:-:S02]  /*113d0*/  SEL R10, R3, R27, !P3 ;  /* 0x0000001b030a7207 */ /* 0x001fc40005800000 */
[C---:B-1----:R-:W-:Y:S02]  /*113e0*/  SEL R9, R3.reuse, R28, !P3 ;  /* 0x0000001c03097207 */ /* 0x042fe40005800000 */
[----:B------:R-:W-:-:S03]  /*113f0*/  SEL R0, R3, R26, !P3 ;  /* 0x0000001a03007207 */ /* 0x000fc60005800000 */
[----:B------:R0:W-:Y:S01]  /*11400*/  STL [R1+0x2e4], R9 ;  /* 0x0002e40901007387 */ /* 0x0001e20000100800 */
[----:B------:R-:W-:-:S03]  /*11410*/  SEL R4, R3, R4, !P3 ;  /* 0x0000000403047207 */ /* 0x000fc60005800000 */
[----:B------:R-:W-:Y:S01]  /*11420*/  STL [R1+0x2dc], R10 ;  /* 0x0002dc0a01007387 */ /* 0x000fe20000100800 */
[----:B0-----:R-:W-:-:S03]  /*11430*/  SEL R9, R3, R25, !P3 ;  /* 0x0000001903097207 */ /* 0x001fc60005800000 */
[----:B------:R0:W-:Y:S04]  /*11440*/  STL [R1+0x2d8], R0 ;  /* 0x0002d80001007387 */ /* 0x0001e80000100800 */
[----:B------:R1:W-:Y:S01]  /*11450*/  STL [R1+0x2d4], R9 ;  /* 0x0002d40901007387 */ /* 0x0003e20000100800 */
[----:B0-----:R-:W-:-:S03]  /*11460*/  SEL R0, R3, R15, !P3 ;  /* 0x0000000f03007207 */ /* 0x001fc60005800000 */
[----:B-1----:R-:W2:Y:S04]  /*11470*/  LDL.LU R9, [R1+0x20] ;  /* 0x0000200001097983 */ /* 0x002ea80000300800 */
[----:B------:R0:W-:Y:S04]  /*11480*/  STL [R1+0x2d0], R4 ;  /* 0x0002d00401007387 */ /* 0x0001e80000100800 */
[----:B------:R-:W2:Y:S04]  /*11490*/  LDL.LU R10, [R1+0x14] ;  /* 0x00001400010a7983 */ /* 0x000ea80000300800 */
[----:B------:R1:W-:Y:S04]  /*114a0*/  STL [R1+0x2cc], R0 ;  /* 0x0002cc0001007387 */ /* 0x0003e80000100800 */
[----:B0-----:R-:W2:Y:S04]  /*114b0*/  LDL.LU R4, [R1+0x8] ;  /* 0x0000080001047983 */ /* 0x001ea80000300800 */
[----:B------:R-:W2:Y:S01]  /*114c0*/  LDL.LU R15, [R1+0x4] ;  /* 0x00000400010f7983 */ /* 0x000ea20000300800 */
[----:B-1----:R-:W-:-:S02]  /*114d0*/  SEL R0, R3, R24, !P3 ;  /* 0x0000001803007207 */ /* 0x002fc40005800000 */
[C---:B------:R-:W-:Y:S02]  /*114e0*/  SEL R23, R3.reuse, R23, !P3 ;  /* 0x0000001703177207 */ /* 0x040fe40005800000 */
[C---:B------:R-:W-:Y:S01]  /*114f0*/  SEL R22, R3.reuse, R22, !P3 ;  /* 0x0000001603167207 */ /* 0x040fe20005800000 */
[----:B------:R0:W-:Y:S04]  /*11500*/  STL [R1+0x2c8], R0 ;  /* 0x0002c80001007387 */ /* 0x0001e80000100800 */
[----:B------:R-:W-:Y:S01]  /*11510*/  STL [R1+0x2c4], R23 ;  /* 0x0002c41701007387 */ /* 0x000fe20000100800 */
[C---:B0-----:R-:W-:Y:S02]  /*11520*/  SEL R0, R3.reuse, R21, !P3 ;  /* 0x0000001503007207 */ /* 0x041fe40005800000 */
[C---:B------:R-:W-:Y:S01]  /*11530*/  SEL R21, R3.reuse, R20, !P3 ;  /* 0x0000001403157207 */ /* 0x040fe20005800000 */
[----:B------:R-:W-:Y:S01]  /*11540*/  STL [R1+0x2c0], R22 ;  /* 0x0002c01601007387 */ /* 0x000fe20000100800 */
[----:B------:R-:W-:-:S03]  /*11550*/  SEL R20, R3, R14, !P3 ;  /* 0x0000000e03147207 */ /* 0x000fc60005800000 */
[----:B------:R0:W-:Y:S04]  /*11560*/  STL [R1+0x2bc], R0 ;  /* 0x0002bc0001007387 */ /* 0x0001e80000100800 */
[----:B0-----:R-:W2:Y:S04]  /*11570*/  LDL.LU R0, [R1+0x20c] ;  /* 0x00020c0001007983 */ /* 0x001ea80000300800 */
[----:B------:R-:W-:Y:S04]  /*11580*/  STL [R1+0x2b8], R21 ;  /* 0x0002b81501007387 */ /* 0x000fe80000100800 */
[----:B------:R-:W2:Y:S04]  /*11590*/  LDL.LU R14, [R1+0x24c] ;  /* 0x00024c00010e7983 */ /* 0x000ea80000300800 */
[----:B------:R3:W-:Y:S02]  /*115a0*/  STL [R1+0x2b4], R20 ;  /* 0x0002b41401007387 */ /* 0x0007e40000100800 */
[----:B---3--:R-:W-:-:S02]  /*115b0*/  SEL R20, R3, R18, !P3 ;  /* 0x0000001203147207 */ /* 0x008fc40005800000 */
[----:B------:R-:W3:Y:S04]  /*115c0*/  LDL.LU R18, [R1+0x250] ;  /* 0x0002500001127983 */ /* 0x000ee80000300800 */
[----:B------:R0:W-:Y:S04]  /*115d0*/  STL [R1+0x2b0], R20 ;  /* 0x0002b01401007387 */ /* 0x0001e80000100800 */
[----:B------:R-:W3:Y:S01]  /*115e0*/  LDL.LU R28, [R1+0x268] ;  /* 0x00026800011c7983 */ /* 0x000ee20000300800 */
[----:B----4-:R-:W-:-:S03]  /*115f0*/  SEL R5, R3, R5, !P3 ;  /* 0x0000000503057207 */ /* 0x010fc60005800000 */
[----:B0-----:R-:W4:Y:S04]  /*11600*/  LDL.LU R20, [R1+0x254] ;  /* 0x0002540001147983 */ /* 0x001f280000300800 */
[----:B------:R0:W-:Y:S04]  /*11610*/  STL [R1+0x2ac], R5 ;  /* 0x0002ac0501007387 */ /* 0x0001e80000100800 */
[----:B0-----:R-:W4:Y:S04]  /*11620*/  LDL.LU R5, [R1+0x264] ;  /* 0x0002640001057983 */ /* 0x001f280000300800 */
[----:B------:R-:W4:Y:S01]  /*11630*/  LDL.LU R27, [R1+0x258] ;  /* 0x00025800011b7983 */ /* 0x000f220000300800 */
[----:B--2---:R-:W-:-:S05]  /*11640*/  SEL R19, R3, R19, !P3 ;  /* 0x0000001303137207 */ /* 0x004fca0005800000 */
[----:B------:R-:W-:Y:S04]  /*11650*/  STL [R1+0x2a8], R19 ;  /* 0x0002a81301007387 */ /* 0x000fe80000100800 */
[----:B------:R-:W2:Y:S01]  /*11660*/  LDL.LU R26, [R1+0x260] ;  /* 0x00026000011a7983 */ /* 0x000ea20000300800 */
[----:B------:R-:W-:-:S05]  /*11670*/  SEL R16, R3, R16, !P3 ;  /* 0x0000001003107207 */ /* 0x000fca0005800000 */
[----:B------:R0:W-:Y:S04]  /*11680*/  STL [R1+0x2a4], R16 ;  /* 0x0002a41001007387 */ /* 0x0001e80000100800 */
[----:B0-----:R-:W2:Y:S01]  /*11690*/  LDL.LU R16, [R1+0x25c] ;  /* 0x00025c0001107983 */ /* 0x001ea20000300800 */
[----:B------:R-:W-:-:S03]  /*116a0*/  SEL R17, R3, R17, !P3 ;  /* 0x0000001103117207 */ /* 0x000fc60005800000 */
[----:B------:R-:W2:Y:S04]  /*116b0*/  LDL.LU R25, [R1+0x244] ;  /* 0x0002440001197983 */ /* 0x000ea80000300800 */
[----:B------:R-:W2:Y:S04]  /*116c0*/  LDL.LU R24, [R1+0x248] ;  /* 0x0002480001187983 */ /* 0x000ea80000300800 */
[----:B------:R0:W-:Y:S04]  /*116d0*/  STL [R1+0x2a0], R17 ;  /* 0x0002a01101007387 */ /* 0x0001e80000100800 */
[----:B------:R-:W2:Y:S04]  /*116e0*/  LDL.LU R23, [R1+0x240] ;  /* 0x0002400001177983 */ /* 0x000ea80000300800 */
[----:B------:R-:W2:Y:S04]  /*116f0*/  LDL.LU R22, [R1+0x23c] ;  /* 0x00023c0001167983 */ /* 0x000ea80000300800 */
[----:B------:R-:W2:Y:S04]  /*11700*/  LDL.LU R21, [R1+0x238] ;  /* 0x0002380001157983 */ /* 0x000ea80000300800 */
[----:B------:R-:W2:Y:S04]  /*11710*/  LDL.LU R19, [R1+0x234] ;  /* 0x0002340001137983 */ /* 0x000ea80000300800 */
[----:B0-----:R-:W2:Y:S01]  /*11720*/  LDL.LU R17, [R1+0x230] ;  /* 0x0002300001117983 */ /* 0x001ea20000300800 */
[----:B------:R-:W-:-:S05]  /*11730*/  SEL R9, R3, R9, !P3 ;  /* 0x0000000903097207 */ /* 0x000fca0005800000 */
[----:B------:R0:W-:Y:S02]  /*11740*/  STL [R1+0x29c], R9 ;  /* 0x00029c0901007387 */ /* 0x0001e40000100800 */
[C---:B0-----:R-:W-:Y:S02]  /*11750*/  SEL R9, R3.reuse, R10, !P3 ;  /* 0x0000000a03097207 */ /* 0x041fe40005800000 */
[C---:B------:R-:W-:Y:S02]  /*11760*/  SEL R10, R3.reuse, R4, !P3 ;  /* 0x00000004030a7207 */ /* 0x040fe40005800000 */
[C---:B------:R-:W-:Y:S01]  /*11770*/  SEL R4, R3.reuse, R15, !P3 ;  /* 0x0000000f03047207 */ /* 0x040fe20005800000 */
[----:B------:R0:W-:Y:S04]  /*11780*/  STL [R1+0x298], R9 ;  /* 0x0002980901007387 */ /* 0x0001e80000100800 */
[----:B------:R1:W-:Y:S04]  /*11790*/  STL [R1+0x294], R10 ;  /* 0x0002940a01007387 */ /* 0x0003e80000100800 */
[----:B------:R1:W-:Y:S01]  /*117a0*/  STL [R1+0x290], R4 ;  /* 0x0002900401007387 */ /* 0x0003e20000100800 */
[----:B0-----:R-:W-:-:S02]  /*117b0*/  SEL R9, R3, R29, !P3 ;  /* 0x0000001d03097207 */ /* 0x001fc40005800000 */
[C---:B-1----:R-:W-:Y:S01]  /*117c0*/  SEL R10, R3.reuse, R11, !P3 ;  /* 0x0000000b030a7207 */ /* 0x042fe20005800000 */
[----:B------:R-:W2:Y:S04]  /*117d0*/  LDL.LU R4, [R1+0x22c] ;  /* 0x00022c0001047983 */ /* 0x000ea80000300800 */
[----:B------:R0:W-:Y:S04]  /*117e0*/  STL [R1+0x28c], R9 ;  /* 0x00028c0901007387 */ /* 0x0001e80000100800 */
[----:B------:R1:W-:Y:S04]  /*117f0*/  STL [R1+0x288], R10 ;  /* 0x0002880a01007387 */ /* 0x0003e80000100800 */
[----:B------:R-:W2:Y:S01]  /*11800*/  LDL.LU R15, [R1+0x228] ;  /* 0x00022800010f7983 */ /* 0x000ea20000300800 */
[----:B0-----:R-:W-:-:S02]  /*11810*/  SEL R9, R3, R12, !P3 ;  /* 0x0000000c03097207 */ /* 0x001fc40005800000 */
[----:B-1----:R-:W-:-:S03]  /*11820*/  SEL R10, R3, R13, !P3 ;  /* 0x0000000d030a7207 */ /* 0x002fc60005800000 */
[----:B------:R0:W-:Y:S01]  /*11830*/  STL [R1+0x284], R9 ;  /* 0x0002840901007387 */ /* 0x0001e20000100800 */
[----:B------:R-:W-:-:S03]  /*11840*/  SEL R0, R3, R0, !P3 ;  /* 0x0000000003007207 */ /* 0x000fc60005800000 */
[----:B------:R-:W-:Y:S01]  /*11850*/  STL [R1+0x280], R10 ;  /* 0x0002800a01007387 */ /* 0x000fe20000100800 */
[----:B0-----:R-:W-:-:S03]  /*11860*/  SEL R9, R3, R14, !P3 ;  /* 0x0000000e03097207 */ /* 0x001fc60005800000 */
[----:B------:R-:W2:Y:S04]  /*11870*/  LDL.LU R14, [R1+0x224] ;  /* 0x00022400010e7983 */ /* 0x000ea80000300800 */
[----:B------:R3:W-:Y:S04]  /*11880*/  STL [R1+0x27c], R0 ;  /* 0x00027c0001007387 */ /* 0x0007e80000100800 */
[----:B------:R4:W-:Y:S01]  /*11890*/  STL [R1+0x278], R9 ;  /* 0x0002780901007387 */ /* 0x0009e20000100800 */
[----:B---3--:R-:W-:-:S03]  /*118a0*/  SEL R0, R3, R18, !P3 ;  /* 0x0000001203007207 */ /* 0x008fc60005800000 */
[----:B------:R-:W3:Y:S01]  /*118b0*/  LDL.LU R18, [R1+0x220] ;  /* 0x0002200001127983 */ /* 0x000ee20000300800 */
[----:B------:R-:W-:-:S03]  /*118c0*/  SEL R10, R3, R28, !P3 ;  /* 0x0000001c030a7207 */ /* 0x000fc60005800000 */
[----:B------:R0:W-:Y:S01]  /*118d0*/  STL [R1+0x274], R0 ;  /* 0x0002740001007387 */ /* 0x0001e20000100800 */
[----:B----4-:R-:W-:-:S03]  /*118e0*/  SEL R9, R3, R20, !P3 ;  /* 0x0000001403097207 */ /* 0x010fc60005800000 */
[----:B------:R1:W-:Y:S04]  /*118f0*/  STL [R1+0x270], R10 ;  /* 0x0002700a01007387 */ /* 0x0003e80000100800 */
[----:B------:R-:W4:Y:S04]  /*11900*/  LDL.LU R20, [R1+0x21c] ;  /* 0x00021c0001147983 */ /* 0x000f280000300800 */
[----:B------:R2:W-:Y:S01]  /*11910*/  STL [R1+0x26c], R9 ;  /* 0x00026c0901007387 */ /* 0x0005e20000100800 */
[----:B0-----:R-:W-:-:S03]  /*11920*/  SEL R0, R3, R5, !P3 ;  /* 0x0000000503007207 */ /* 0x001fc60005800000 */
[----:B------:R-:W4:Y:S01]  /*11930*/  LDL.LU R5, [R1+0x218] ;  /* 0x0002180001057983 */ /* 0x000f220000300800 */
[----:B-1----:R-:W-:-:S03]  /*11940*/  SEL R10, R3, R27, !P3 ;  /* 0x0000001b030a7207 */ /* 0x002fc60005800000 */
[----:B------:R0:W-:Y:S04]  /*11950*/  STL [R1+0x268], R0 ;  /* 0x0002680001007387 */ /* 0x0001e80000100800 */
[----:B------:R1:W-:Y:S01]  /*11960*/  STL [R1+0x264], R10 ;  /* 0x0002640a01007387 */ /* 0x0003e20000100800 */
[----:B--2---:R-:W-:-:S03]  /*11970*/  SEL R9, R3, R16, !P3 ;  /* 0x0000001003097207 */ /* 0x004fc60005800000 */
[----:B------:R-:W2:Y:S01]  /*11980*/  LDL.LU R16, [R1+0x210] ;  /* 0x0002100001107983 */ /* 0x000ea20000300800 */
[----:B0-----:R-:W-:-:S05]  /*11990*/  SEL R0, R3, R26, !P3 ;  /* 0x0000001a03007207 */ /* 0x001fca0005800000 */
[----:B------:R0:W-:Y:S01]  /*119a0*/  STL [R1+0x260], R0 ;  /* 0x0002600001007387 */ /* 0x0001e20000100800 */
[----:B-1----:R-:W-:-:S03]  /*119b0*/  SEL R10, R3, R24, !P3 ;  /* 0x00000018030a7207 */ /* 0x002fc60005800000 */
[----:B------:R1:W-:Y:S01]  /*119c0*/  STL [R1+0x25c], R9 ;  /* 0x00025c0901007387 */ /* 0x0003e20000100800 */
[C---:B0-----:R-:W-:Y:S02]  /*119d0*/  SEL R0, R3.reuse, R25, !P3 ;  /* 0x0000001903007207 */ /* 0x041fe40005800000 */
[----:B-1----:R-:W-:-:S03]  /*119e0*/  SEL R9, R3, R23, !P3 ;  /* 0x0000001703097207 */ /* 0x002fc60005800000 */
[----:B------:R0:W-:Y:S04]  /*119f0*/  STL [R1+0x258], R0 ;  /* 0x0002580001007387 */ /* 0x0001e80000100800 */
[----:B------:R1:W-:Y:S01]  /*11a00*/  STL [R1+0x254], R10 ;  /* 0x0002540a01007387 */ /* 0x0003e20000100800 */
[----:B0-----:R-:W-:-:S03]  /*11a10*/  SEL R0, R3, R22, !P3 ;  /* 0x0000001603007207 */ /* 0x001fc60005800000 */
[----:B------:R0:W-:Y:S01]  /*11a20*/  STL [R1+0x250], R9 ;  /* 0x0002500901007387 */ /* 0x0001e20000100800 */
[----:B-1----:R-:W-:-:S03]  /*11a30*/  SEL R10, R3, R21, !P3 ;  /* 0x00000015030a7207 */ /* 0x002fc60005800000 */
[----:B------:R1:W-:Y:S04]  /*11a40*/  STL [R1+0x24c], R0 ;  /* 0x00024c0001007387 */ /* 0x0003e80000100800 */
[----:B------:R-:W-:Y:S01]  /*11a50*/  STL [R1+0x248], R10 ;  /* 0x0002480a01007387 */ /* 0x000fe20000100800 */
[----:B0-----:R-:W-:-:S03]  /*11a60*/  SEL R9, R3, R19, !P3 ;  /* 0x0000001303097207 */ /* 0x001fc60005800000 */
[----:B------:R-:W2:Y:S01]  /*11a70*/  LDL.LU R13, [R1+0x214] ;  /* 0x00021400010d7983 */ /* 0x000ea20000300800 */
[----:B-1----:R-:W-:-:S03]  /*11a80*/  SEL R0, R3, R17, !P3 ;  /* 0x0000001103007207 */ /* 0x002fc60005800000 */
[----:B------:R0:W-:Y:S04]  /*11a90*/  STL [R1+0x244], R9 ;  /* 0x0002440901007387 */ /* 0x0001e80000100800 */
[----:B------:R-:W2:Y:S04]  /*11aa0*/  LDL.LU R12, [R1+0x174] ;  /* 0x00017400010c7983 */ /* 0x000ea80000300800 */
[----:B------:R1:W-:Y:S04]  /*11ab0*/  STL [R1+0x240], R0 ;  /* 0x0002400001007387 */ /* 0x0003e80000100800 */
[----:B------:R-:W2:Y:S04]  /*11ac0*/  LDL.LU R11, [R1+0x208] ;  /* 0x00020800010b7983 */ /* 0x000ea80000300800 */
[----:B------:R-:W2:Y:S04]  /*11ad0*/  LDL.LU R29, [R1+0x1e8] ;  /* 0x0001e800011d7983 */ /* 0x000ea80000300800 */
[----:B0-----:R-:W2:Y:S04]  /*11ae0*/  LDL.LU R9, [R1+0x1ec] ;  /* 0x0001ec0001097983 */ /* 0x001ea80000300800 */
[----:B------:R-:W2:Y:S01]  /*11af0*/  LDL.LU R17, [R1+0x200] ;  /* 0x0002000001117983 */ /* 0x000ea20000300800 */
[----:B-1----:R-:W-:-:S03]  /*11b00*/  SEL R0, R3, R4, !P3 ;  /* 0x0000000403007207 */ /* 0x002fc60005800000 */
[----:B------:R-:W2:Y:S04]  /*11b10*/  LDL.LU R4, [R1+0x204] ;  /* 0x0002040001047983 */ /* 0x000ea80000300800 */
[----:B------:R0:W-:Y:S04]  /*11b20*/  STL [R1+0x23c], R0 ;  /* 0x00023c0001007387 */ /* 0x0001e80000100800 */
[----:B------:R-:W2:Y:S01]  /*11b30*/  LDL.LU R10, [R1+0x1f0] ;  /* 0x0001f000010a7983 */ /* 0x000ea20000300800 */
[----:B------:R-:W-:-:S03]  /*11b40*/  SEL R15, R3, R15, !P3 ;  /* 0x0000000f030f7207 */ /* 0x000fc60005800000 */
[----:B0-----:R-:W2:Y:S04]  /*11b50*/  LDL.LU R0, [R1+0x1fc] ;  /* 0x0001fc0001007983 */ /* 0x001ea80000300800 */
[----:B------:R0:W-:Y:S04]  /*11b60*/  STL [R1+0x238], R15 ;  /* 0x0002380f01007387 */ /* 0x0001e80000100800 */
[----:B0-----:R-:W2:Y:S01]  /*11b70*/  LDL.LU R15, [R1+0x1f4] ;  /* 0x0001f400010f7983 */ /* 0x001ea20000300800 */
[----:B------:R-:W-:-:S03]  /*11b80*/  SEL R19, R3, R14, !P3 ;  /* 0x0000000e03137207 */ /* 0x000fc60005800000 */
[----:B------:R-:W2:Y:S04]  /*11b90*/  LDL.LU R14, [R1+0x1f8] ;  /* 0x0001f800010e7983 */ /* 0x000ea80000300800 */
[----:B------:R0:W-:Y:S04]  /*11ba0*/  STL [R1+0x234], R19 ;  /* 0x0002341301007387 */ /* 0x0001e80000100800 */
[----:B------:R-:W2:Y:S04]  /*11bb0*/  LDL.LU R28, [R1+0x3ec] ;  /* 0x0003ec00011c7983 */ /* 0x000ea80000300800 */
[----:B0-----:R-:W2:Y:S01]  /*11bc0*/  LDL.LU R19, [R1+0x1e0] ;  /* 0x0001e00001137983 */ /* 0x001ea20000300800 */
[----:B---3--:R-:W-:-:S05]  /*11bd0*/  SEL R18, R3, R18, !P3 ;  /* 0x0000001203127207 */ /* 0x008fca0005800000 */
[----:B------:R0:W-:Y:S04]  /*11be0*/  STL [R1+0x230], R18 ;  /* 0x0002301201007387 */ /* 0x0001e80000100800 */
[----:B0-----:R-:W3:Y:S01]  /*11bf0*/  LDL.LU R18, [R1+0x1e4] ;  /* 0x0001e40001127983 */ /* 0x001ee20000300800 */
[----:B----4-:R-:W-:-:S03]  /*11c00*/  SEL R20, R3, R20, !P3 ;  /* 0x0000001403147207 */ /* 0x010fc60005800000 */
[----:B------:R-:W4:Y:S04]  /*11c10*/  LDL.LU R27, [R1+0x1dc] ;  /* 0x0001dc00011b7983 */ /* 0x000f280000300800 */
[----:B------:R-:W-:Y:S04]  /*11c20*/  STL [R1+0x22c], R20 ;  /* 0x00022c1401007387 */ /* 0x000fe80000100800 */
[----:B------:R-:W4:Y:S01]  /*11c30*/  LDL.LU R26, [R1+0x1d8] ;  /* 0x0001d800011a7983 */ /* 0x000f220000300800 */
[----:B------:R-:W-:-:S05]  /*11c40*/  SEL R5, R3, R5, !P3 ;  /* 0x0000000503057207 */ /* 0x000fca0005800000 */
[----:B------:R0:W-:Y:S04]  /*11c50*/  STL [R1+0x228], R5 ;  /* 0x0002280501007387 */ /* 0x0001e80000100800 */
[----:B0-----:R-:W4:Y:S04]  /*11c60*/  LDL.LU R5, [R1+0x1d4] ;  /* 0x0001d40001057983 */ /* 0x001f280000300800 */
[----:B------:R-:W4:Y:S04]  /*11c70*/  LDL.LU R25, [R1+0x1d0] ;  /* 0x0001d00001197983 */ /* 0x000f280000300800 */
[----:B------:R-:W4:Y:S01]  /*11c80*/  LDL.LU R24, [R1+0x1cc] ;  /* 0x0001cc0001187983 */ /* 0x000f220000300800 */
[----:B--2---:R-:W-:-:S05]  /*11c90*/  SEL R16, R3, R16, !P3 ;  /* 0x0000001003107207 */ /* 0x004fca0005800000 */
        /* <DEDUP_REMOVED lines=11> */
[----:B------:R-:W-:Y:S01]  /*11d50*/  STL [R1+0x21c], R13 ;  /* 0x00021c0d01007387 */ /* 0x000fe20000100800 */
[----:B------:R-:W-:-:S03]  /*11d60*/  SEL R9, R3, R9, !P3 ;  /* 0x0000000903097207 */ /* 0x000fc60005800000 */
[----:B------:R0:W-:Y:S04]  /*11d70*/  STL [R1+0x218], R11 ;  /* 0x0002180b01007387 */ /* 0x0001e80000100800 */
[----:B------:R-:W-:Y:S01]  /*11d80*/  STL [R1+0x214], R12 ;  /* 0x0002140c01007387 */ /* 0x000fe20000100800 */
[----:B0-----:R-:W-:-:S03]  /*11d90*/  SEL R11, R3, R17, !P3 ;  /* 0x00000011030b7207 */ /* 0x001fc60005800000 */
[----:B------:R-:W2:Y:S04]  /*11da0*/  LDL.LU R17, [R1+0x1b4] ;  /* 0x0001b40001117983 */ /* 0x000ea80000300800 */
[----:B------:R0:W-:Y:S04]  /*11db0*/  STL [R1+0x210], R9 ;  /* 0x0002100901007387 */ /* 0x0001e80000100800 */
[----:B------:R-:W-:Y:S01]  /*11dc0*/  STL [R1+0x20c], R11 ;  /* 0x00020c0b01007387 */ /* 0x000fe20000100800 */
[----:B0-----:R-:W-:-:S03]  /*11dd0*/  SEL R9, R3, R4, !P3 ;  /* 0x0000000403097207 */ /* 0x001fc60005800000 */
[----:B------:R-:W2:Y:S01]  /*11de0*/  LDL.LU R4, [R1+0x1ac] ;  /* 0x0001ac0001047983 */ /* 0x000ea20000300800 */
[----:B------:R-:W-:-:S03]  /*11df0*/  SEL R10, R3, R10, !P3 ;  /* 0x0000000a030a7207 */ /* 0x000fc60005800000 */
[----:B------:R0:W-:Y:S01]  /*11e00*/  STL [R1+0x208], R9 ;  /* 0x0002080901007387 */ /* 0x0001e20000100800 */
[----:B------:R-:W-:-:S03]  /*11e10*/  SEL R0, R3, R0, !P3 ;  /* 0x0000000003007207 */ /* 0x000fc60005800000 */
[----:B------:R1:W-:Y:S01]  /*11e20*/  STL [R1+0x204], R10 ;  /* 0x0002040a01007387 */ /* 0x0003e20000100800 */
[----:B0-----:R-:W-:-:S03]  /*11e30*/  SEL R9, R3, R15, !P3 ;  /* 0x0000000f03097207 */ /* 0x001fc60005800000 */
[----:B------:R-:W2:Y:S04]  /*11e40*/  LDL.LU R15, [R1+0x1b0] ;  /* 0x0001b000010f7983 */ /* 0x000ea80000300800 */
[----:B------:R0:W-:Y:S04]  /*11e50*/  STL [R1+0x200], R0 ;  /* 0x0002000001007387 */ /* 0x0001e80000100800 */
[----:B------:R0:W-:Y:S01]  /*11e60*/  STL [R1+0x1fc], R9 ;  /* 0x0001fc0901007387 */ /* 0x0001e20000100800 */
[C---:B-1----:R-:W-:Y:S02]  /*11e70*/  SEL R10, R3.reuse, R28, !P3 ;  /* 0x0000001c030a7207 */ /* 0x042fe40005800000 */
[----:B0-----:R-:W-:-:S02]  /*11e80*/  SEL R0, R3, R14, !P3 ;  /* 0x0000000e03007207 */ /* 0x001fc40005800000 */
[----:B------:R-:W2:Y:S01]  /*11e90*/  LDL.LU R14, [R1+0x1a8] ;  /* 0x0001a800010e7983 */ /* 0x000ea20000300800 */
[----:B------:R-:W-:-:S03]  /*11ea0*/  SEL R9, R3, R19, !P3 ;  /* 0x0000001303097207 */ /* 0x000fc60005800000 */
[----:B------:R3:W-:Y:S04]  /*11eb0*/  STL [R1+0x1f8], R0 ;  /* 0x0001f80001007387 */ /* 0x0007e80000100800 */
[----:B------:R4:W-:Y:S04]  /*11ec0*/  STL [R1+0x1f4], R10 ;  /* 0x0001f40a01007387 */ /* 0x0009e80000100800 */
[----:B------:R-:W2:Y:S04]  /*11ed0*/  LDL.LU R19, [R1+0x1a4] ;  /* 0x0001a40001137983 */ /* 0x000ea80000300800 */
[----:B------:R-:W-:Y:S01]  /*11ee0*/  STL [R1+0x1f0], R9 ;  /* 0x0001f00901007387 */ /* 0x000fe20000100800 */
[----:B---3--:R-:W-:-:S03]  /*11ef0*/  SEL R0, R3, R18, !P3 ;  /* 0x0000001203007207 */ /* 0x008fc60005800000 */
[----:B------:R-:W3:Y:S01]  /*11f00*/  LDL.LU R18, [R1+0x1a0] ;  /* 0x0001a00001127983 */ /* 0x000ee20000300800 */
[----:B----4-:R-:W-:-:S03]  /*11f10*/  SEL R10, R3, R27, !P3 ;  /* 0x0000001b030a7207 */ /* 0x010fc60005800000 */
[----:B------:R0:W-:Y:S04]  /*11f20*/  STL [R1+0x1ec], R0 ;  /* 0x0001ec0001007387 */ /* 0x0001e80000100800 */
[----:B------:R1:W-:Y:S01]  /*11f30*/  STL [R1+0x1e8], R10 ;  /* 0x0001e80a01007387 */ /* 0x0003e20000100800 */
[C---:B0-----:R-:W-:Y:S02]  /*11f40*/  SEL R0, R3.reuse, R26, !P3 ;  /* 0x0000001a03007207 */ /* 0x041fe40005800000 */
[C---:B------:R-:W-:Y:S02]  /*11f50*/  SEL R9, R3.reuse, R5, !P3 ;  /* 0x0000000503097207 */ /* 0x040fe40005800000 */
[----:B------:R-:W4:Y:S04]  /*11f60*/  LDL.LU R5, [R1+0x19c] ;  /* 0x00019c0001057983 */ /* 0x000f280000300800 */
[----:B------:R0:W-:Y:S01]  /*11f70*/  STL [R1+0x1e4], R0 ;  /* 0x0001e40001007387 */ /* 0x0001e20000100800 */
[----:B-1----:R-:W-:-:S03]  /*11f80*/  SEL R10, R3, R24, !P3 ;  /* 0x00000018030a7207 */ /* 0x002fc60005800000 */
[----:B------:R2:W-:Y:S01]  /*11f90*/  STL [R1+0x1e0], R9 ;  /* 0x0001e00901007387 */ /* 0x0005e20000100800 */
[----:B0-----:R-:W-:-:S05]  /*11fa0*/  SEL R0, R3, R25, !P3 ;  /* 0x0000001903007207 */ /* 0x001fca0005800000 */
[----:B------:R0:W-:Y:S04]  /*11fb0*/  STL [R1+0x1dc], R0 ;  /* 0x0001dc0001007387 */ /* 0x0001e80000100800 */
[----:B------:R1:W-:Y:S01]  /*11fc0*/  STL [R1+0x1d8], R10 ;  /* 0x0001d80a01007387 */ /* 0x0003e20000100800 */
[C---:B--2---:R-:W-:Y:S02]  /*11fd0*/  SEL R9, R3.reuse, R23, !P3 ;  /* 0x0000001703097207 */ /* 0x044fe40005800000 */
        /* <DEDUP_REMOVED lines=25> */
[----:B------:R-:W-:Y:S04]  /*12170*/  STL [R1+0x1b8], R20 ;  /* 0x0001b81401007387 */ /* 0x000fe80000100800 */
[----:B------:R-:W2:Y:S04]  /*12180*/  LDL.LU R28, [R1+0x154] ;  /* 0x00015400011c7983 */ /* 0x000ea80000300800 */
[----:B------:R-:W2:Y:S01]  /*12190*/  LDL.LU R21, [R1+0x158] ;  /* 0x0001580001157983 */ /* 0x000ea20000300800 */
[----:B------:R-:W-:-:S05]  /*121a0*/  SEL R14, R3, R14, !P3 ;  /* 0x0000000e030e7207 */ /* 0x000fca0005800000 */
[----:B------:R0:W-:Y:S01]  /*121b0*/  STL [R1+0x1b4], R14 ;  /* 0x0001b40e01007387 */ /* 0x0001e20000100800 */
[----:B------:R-:W-:-:S03]  /*121c0*/  SEL R19, R3, R19, !P3 ;  /* 0x0000001303137207 */ /* 0x000fc60005800000 */
[----:B0-----:R-:W2:Y:S04]  /*121d0*/  LDL.LU R14, [R1+0x168] ;  /* 0x00016800010e7983 */ /* 0x001ea80000300800 */
[----:B------:R-:W2:Y:S04]  /*121e0*/  LDL.LU R27, [R1+0x16c] ;  /* 0x00016c00011b7983 */ /* 0x000ea80000300800 */
[----:B------:R0:W-:Y:S04]  /*121f0*/  STL [R1+0x1b0], R19 ;  /* 0x0001b01301007387 */ /* 0x0001e80000100800 */
[----:B------:R-:W2:Y:S01]  /*12200*/  LDL.LU R26, [R1+0x15c] ;  /* 0x00015c00011a7983 */ /* 0x000ea20000300800 */
[----:B---3--:R-:W-:-:S05]  /*12210*/  SEL R18, R3, R18, !P3 ;  /* 0x0000001203127207 */ /* 0x008fca0005800000 */
[----:B------:R1:W-:Y:S04]  /*12220*/  STL [R1+0x1ac], R18 ;  /* 0x0001ac1201007387 */ /* 0x0003e80000100800 */
[----:B------:R-:W3:Y:S04]  /*12230*/  LDL.LU R20, [R1+0x164] ;  /* 0x0001640001147983 */ /* 0x000ee80000300800 */
[----:B------:R-:W3:Y:S04]  /*12240*/  LDL.LU R25, [R1+0x160] ;  /* 0x0001600001197983 */ /* 0x000ee80000300800 */
[----:B------:R-:W3:Y:S01]  /*12250*/  LDL.LU R24, [R1+0x3c4] ;  /* 0x0003c40001187983 */ /* 0x000ee20000300800 */
[----:B----4-:R-:W-:-:S05]  /*12260*/  SEL R5, R3, R5, !P3 ;  /* 0x0000000503057207 */ /* 0x010fca0005800000 */
[----:B------:R4:W-:Y:S04]  /*12270*/  STL [R1+0x1a8], R5 ;  /* 0x0001a80501007387 */ /* 0x0009e80000100800 */
[----:B------:R-:W3:Y:S04]  /*12280*/  LDL.LU R23, [R1+0x3bc] ;  /* 0x0003bc0001177983 */ /* 0x000ee80000300800 */
[----:B------:R-:W3:Y:S04]  /*12290*/  LDL.LU R22, [R1+0x14c] ;  /* 0x00014c0001167983 */ /* 0x000ee80000300800 */
[----:B0-----:R-:W3:Y:S04]  /*122a0*/  LDL.LU R19, [R1+0x150] ;  /* 0x0001500001137983 */ /* 0x001ee80000300800 */
[----:B-1----:R-:W3:Y:S04]  /*122b0*/  LDL.LU R18, [R1+0x148] ;  /* 0x0001480001127983 */ /* 0x002ee80000300800 */
[----:B----4-:R-:W4:Y:S01]  /*122c0*/  LDL.LU R5, [R1+0x144] ;  /* 0x0001440001057983 */ /* 0x010f220000300800 */
[----:B--2---:R-:W-:-:S05]  /*122d0*/  SEL R13, R3, R13, !P3 ;  /* 0x0000000d030d7207 */ /* 0x004fca0005800000 */
[----:B------:R0:W-:Y:S02]  /*122e0*/  STL [R1+0x1a4], R13 ;  /* 0x0001a40d01007387 */ /* 0x0001e40000100800 */
[C---:B0-----:R-:W-:Y:S02]  /*122f0*/  SEL R13, R3.reuse, R12, !P3 ;  /* 0x0000000c030d7207 */ /* 0x041fe40005800000 */
[C---:B------:R-:W-:Y:S02]  /*12300*/  SEL R11, R3.reuse, R11, !P3 ;  /* 0x0000000b030b7207 */ /* 0x040fe40005800000 */
[C---:B------:R-:W-:Y:S01]  /*12310*/  SEL R12, R3.reuse, R29, !P3 ;  /* 0x0000001d030c7207 */ /* 0x040fe20005800000 */
[----:B------:R-:W-:Y:S04]  /*12320*/  STL [R1+0x1a0], R13 ;  /* 0x0001a00d01007387 */ /* 0x000fe80000100800 */
[----:B------:R0:W-:Y:S04]  /*12330*/  STL [R1+0x19c], R11 ;  /* 0x00019c0b01007387 */ /* 0x0001e80000100800 */
[----:B------:R-:W-:Y:S01]  /*12340*/  STL [R1+0x198], R12 ;  /* 0x0001980c01007387 */ /* 0x000fe20000100800 */
[----:B0-----:R-:W-:-:S03]  /*12350*/  SEL R11, R3, R16, !P3 ;  /* 0x00000010030b7207 */ /* 0x001fc60005800000 */
[----:B------:R-:W2:Y:S01]  /*12360*/  LDL.LU R16, [R1+0x140] ;  /* 0x0001400001107983 */ /* 0x000ea20000300800 */
[----:B------:R-:W-:-:S05]  /*12370*/  SEL R9, R3, R9, !P3 ;  /* 0x0000000903097207 */ /* 0x000fca0005800000 */
[----:B------:R0:W-:Y:S04]  /*12380*/  STL [R1+0x194], R9 ;  /* 0x0001940901007387 */ /* 0x0001e80000100800 */
[----:B------:R-:W-:Y:S01]  /*12390*/  STL [R1+0x190], R11 ;  /* 0x0001900b01007387 */ /* 0x000fe20000100800 */
[----:B0-----:R-:W-:-:S03]  /*123a0*/  SEL R9, R3, R17, !P3 ;  /* 0x0000001103097207 */ /* 0x001fc60005800000 */
[----:B------:R-:W2:Y:S01]  /*123b0*/  LDL.LU R17, [R1+0x13c] ;  /* 0x00013c0001117983 */ /* 0x000ea20000300800 */
[----:B------:R-:W-:-:S03]  /*123c0*/  SEL R10, R3, R10, !P3 ;  /* 0x0000000a030a7207 */ /* 0x000fc60005800000 */
[----:B------:R0:W-:Y:S01]  /*123d0*/  STL [R1+0x18c], R9 ;  /* 0x00018c0901007387 */ /* 0x0001e20000100800 */
[----:B------:R-:W-:-:S03]  /*123e0*/  SEL R0, R3, R0, !P3 ;  /* 0x0000000003007207 */ /* 0x000fc60005800000 */
[----:B------:R-:W-:Y:S01]  /*123f0*/  STL [R1+0x188], R10 ;  /* 0x0001880a01007387 */ /* 0x000fe20000100800 */
[----:B0-----:R-:W-:-:S03]  /*12400*/  SEL R9, R3, R4, !P3 ;  /* 0x0000000403097207 */ /* 0x001fc60005800000 */
[----:B------:R-:W2:Y:S04]  /*12410*/  LDL.LU R4, [R1+0x138] ;  /* 0x0001380001047983 */ /* 0x000ea80000300800 */
[----:B------:R0:W-:Y:S04]  /*12420*/  STL [R1+0x184], R0 ;  /* 0x0001840001007387 */ /* 0x0001e80000100800 */
[----:B------:R1:W-:Y:S01]  /*12430*/  STL [R1+0x180], R9 ;  /* 0x0001800901007387 */ /* 0x0003e20000100800 */
[C---:B0-----:R-:W-:Y:S02]  /*12440*/  SEL R0, R3.reuse, R15, !P3 ;  /* 0x0000000f03007207 */ /* 0x041fe40005800000 */
[C---:B------:R-:W-:Y:S01]  /*12450*/  SEL R10, R3.reuse, R28, !P3 ;  /* 0x0000001c030a7207 */ /* 0x040fe20005800000 */
[----:B------:R-:W2:Y:S01]  /*12460*/  LDL.LU R15, [R1+0x134] ;  /* 0x00013400010f7983 */ /* 0x000ea20000300800 */
[----:B-1----:R-:W-:-:S03]  /*12470*/  SEL R9, R3, R21, !P3 ;  /* 0x0000001503097207 */ /* 0x002fc60005800000 */
[----:B------:R0:W-:Y:S04]  /*12480*/  STL [R1+0x17c], R0 ;  /* 0x00017c0001007387 */ /* 0x0001e80000100800 */
[----:B------:R1:W-:Y:S04]  /*12490*/  STL [R1+0x178], R10 ;  /* 0x0001780a01007387 */ /* 0x0003e80000100800 */
[----:B------:R-:W2:Y:S04]  /*124a0*/  LDL.LU R21, [R1+0x130] ;  /* 0x0001300001157983 */ /* 0x000ea80000300800 */
[----:B------:R-:W-:Y:S01]  /*124b0*/  STL [R1+0x174], R9 ;  /* 0x0001740901007387 */ /* 0x000fe20000100800 */
[----:B0-----:R-:W-:-:S03]  /*124c0*/  SEL R0, R3, R14, !P3 ;  /* 0x0000000e03007207 */ /* 0x001fc60005800000 */
[----:B------:R-:W2:Y:S01]  /*124d0*/  LDL.LU R14, [R1+0x12c] ;  /* 0x00012c00010e7983 */ /* 0x000ea20000300800 */
[----:B-1----:R-:W-:-:S03]  /*124e0*/  SEL R10, R3, R27, !P3 ;  /* 0x0000001b030a7207 */ /* 0x002fc60005800000 */
[----:B------:R0:W-:Y:S04]  /*124f0*/  STL [R1+0x170], R0 ;  /* 0x0001700001007387 */ /* 0x0001e80000100800 */
[----:B------:R-:W-:Y:S01]  /*12500*/  STL [R1+0x16c], R10 ;  /* 0x00016c0a01007387 */ /* 0x000fe20000100800 */
[C---:B0-----:R-:W-:Y:S02]  /*12510*/  SEL R0, R3.reuse, R26, !P3 ;  /* 0x0000001a03007207 */ /* 0x041fe40005800000 */
[C---:B---3--:R-:W-:Y:S02]  /*12520*/  SEL R9, R3.reuse, R20, !P3 ;  /* 0x0000001403097207 */ /* 0x048fe40005800000 */
[----:B------:R-:W3:Y:S04]  /*12530*/  LDL.LU R20, [R1+0x128] ;  /* 0x0001280001147983 */ /* 0x000ee80000300800 */
[----:B------:R0:W-:Y:S04]  /*12540*/  STL [R1+0x168], R0 ;  /* 0x0001680001007387 */ /* 0x0001e80000100800 */
[----:B------:R1:W-:Y:S01]  /*12550*/  STL [R1+0x164], R9 ;  /* 0x0001640901007387 */ /* 0x0003e20000100800 */
[----:B0-----:R-:W-:-:S02]  /*12560*/  SEL R0, R3, R25, !P3 ;  /* 0x0000001903007207 */ /* 0x001fc40005800000 */
[----:B-1----:R-:W-:-:S03]  /*12570*/  SEL R9, R3, R24, !P3 ;  /* 0x0000001803097207 */ /* 0x002fc60005800000 */
[----:B------:R0:W-:Y:S04]  /*12580*/  STL [R1+0x160], R0 ;  /* 0x0001600001007387 */ /* 0x0001e80000100800 */
[----:B------:R1:W-:Y:S01]  /*12590*/  STL [R1+0x15c], R9 ;  /* 0x00015c0901007387 */ /* 0x0003e20000100800 */
[C---:B------:R-:W-:Y:S02]  /*125a0*/  SEL R10, R3.reuse, R23, !P3 ;  /* 0x00000017030a7207 */ /* 0x040fe40005800000 */
[----:B0-----:R-:W-:-:S03]  /*125b0*/  SEL R0, R3, R22, !P3 ;  /* 0x0000001603007207 */ /* 0x001fc60005800000 */
[----:B------:R0:W-:Y:S01]  /*125c0*/  STL [R1+0x158], R10 ;  /* 0x0001580a01007387 */ /* 0x0001e20000100800 */
[----:B-1----:R-:W-:-:S03]  /*125d0*/  SEL R9, R3, R19, !P3 ;  /* 0x0000001303097207 */ /* 0x002fc60005800000 */
[----:B------:R4:W-:Y:S01]  /*125e0*/  STL [R1+0x154], R0 ;  /* 0x0001540001007387 */ /* 0x0009e20000100800 */
[----:B0-----:R-:W-:-:S03]  /*125f0*/  SEL R10, R3, R18, !P3 ;  /* 0x00000012030a7207 */ /* 0x001fc60005800000 */
[----:B------:R0:W-:Y:S01]  /*12600*/  STL [R1+0x150], R9 ;  /* 0x0001500901007387 */ /* 0x0001e20000100800 */
[----:B----4-:R-:W-:-:S03]  /*12610*/  SEL R0, R3, R5, !P3 ;  /* 0x0000000503007207 */ /* 0x010fc60005800000 */
[----:B0-----:R-:W4:Y:S04]  /*12620*/  LDL.LU R9, [R1+0x124] ;  /* 0x0001240001097983 */ /* 0x001f280000300800 */
[----:B------:R0:W-:Y:S04]  /*12630*/  STL [R1+0x14c], R10 ;  /* 0x00014c0a01007387 */ /* 0x0001e80000100800 */
[----:B0-----:R-:W4:Y:S04]  /*12640*/  LDL.LU R10, [R1+0x120] ;  /* 0x00012000010a7983 */ /* 0x001f280000300800 */
[----:B------:R-:W-:Y:S04]  /*12650*/  STL [R1+0x148], R0 ;  /* 0x0001480001007387 */ /* 0x000fe80000100800 */
[----:B------:R-:W4:Y:S04]  /*12660*/  LDL.LU R5, [R1+0x11c] ;  /* 0x00011c0001057983 */ /* 0x000f280000300800 */
[----:B------:R-:W4:Y:S04]  /*12670*/  LDL.LU R13, [R1+0x2e0] ;  /* 0x0002e000010d7983 */ /* 0x000f280000300800 */
[----:B------:R-:W4:Y:S04]  /*12680*/  LDL.LU R12, [R1+0x118] ;  /* 0x00011800010c7983 */ /* 0x000f280000300800 */
[----:B------:R-:W4:Y:S01]  /*12690*/  LDL.LU R19, [R1+0x114] ;  /* 0x0001140001137983 */ /* 0x000f220000300800 */
[----:B--2---:R-:W-:-:S03]  /*126a0*/  SEL R11, R3, R16, !P3 ;  /* 0x00000010030b7207 */ /* 0x004fc60005800000 */
[----:B------:R-:W2:Y:S04]  /*126b0*/  LDL.LU R16, [R1+0x110] ;  /* 0x0001100001107983 */ /* 0x000ea80000300800 */
[----:B------:R0:W-:Y:S04]  /*126c0*/  STL [R1+0x144], R11 ;  /* 0x0001440b01007387 */ /* 0x0001e80000100800 */
[----:B0-----:R-:W2:Y:S04]  /*126d0*/  LDL.LU R11, [R1+0x10c] ;  /* 0x00010c00010b7983 */ /* 0x001ea80000300800 */
[----:B------:R-:W2:Y:S01]  /*126e0*/  LDL.LU R29, [R1+0x108] ;  /* 0x00010800011d7983 */ /* 0x000ea20000300800 */
[----:B------:R-:W-:-:S05]  /*126f0*/  SEL R0, R3, R17, !P3 ;  /* 0x0000001103007207 */ /* 0x000fca0005800000 */
[----:B------:R0:W-:Y:S04]  /*12700*/  STL [R1+0x140], R0 ;  /* 0x0001400001007387 */ /* 0x0001e80000100800 */
[----:B------:R-:W2:Y:S04]  /*12710*/  LDL.LU R18, [R1+0x104] ;  /* 0x0001040001127983 */ /* 0x000ea80000300800 */
[----:B------:R-:W2:Y:S01]  /*12720*/  LDL.LU R17, [R1+0x100] ;  /* 0x0001000001117983 */ /* 0x000ea20000300800 */
[----:B0-----:R-:W-:-:S05]  /*12730*/  SEL R0, R3, R4, !P3 ;  /* 0x0000000403007207 */ /* 0x001fca0005800000 */
[----:B------:R0:W-:Y:S04]  /*12740*/  STL [R1+0x13c], R0 ;  /* 0x00013c0001007387 */ /* 0x0001e80000100800 */
[----:B0-----:R-:W2:Y:S01]  /*12750*/  LDL.LU R0, [R1+0xf0] ;  /* 0x0000f00001007983 */ /* 0x001ea20000300800 */
[----:B------:R-:W-:-:S03]  /*12760*/  SEL R15, R3, R15, !P3 ;  /* 0x0000000f030f7207 */ /* 0x000fc60005800000 */
[----:B------:R-:W2:Y:S04]  /*12770*/  LDL.LU R4, [R1+0xec] ;  /* 0x0000ec0001047983 */ /* 0x000ea80000300800 */
[----:B------:R0:W-:Y:S01]  /*12780*/  STL [R1+0x138], R15 ;  /* 0x0001380f01007387 */ /* 0x0001e20000100800 */
[----:B------:R-:W-:-:S03]  /*12790*/  SEL R21, R3, R21, !P3 ;  /* 0x0000001503157207 */ /* 0x000fc60005800000 */
[----:B0-----:R-:W2:Y:S04]  /*127a0*/  LDL.LU R15, [R1+0xe8] ;  /* 0x0000e800010f7983 */ /* 0x001ea80000300800 */
[----:B------:R-:W2:Y:S01]  /*127b0*/  LDL.LU R28, [R1+0xe0] ;  /* 0x0000e000011c7983 */ /* 0x000ea20000300800 */
[----:B------:R-:W-:-:S03]  /*127c0*/  SEL R14, R3, R14, !P3 ;  /* 0x0000000e030e7207 */ /* 0x000fc60005800000 */
[----:B------:R-:W-:Y:S04]  /*127d0*/  STL [R1+0x134], R21 ;  /* 0x0001341501007387 */ /* 0x000fe80000100800 */
[----:B------:R-:W2:Y:S04]  /*127e0*/  LDL.LU R27, [R1+0xdc] ;  /* 0x0000dc00011b7983 */ /* 0x000ea80000300800 */
[----:B------:R0:W-:Y:S04]  /*127f0*/  STL [R1+0x130], R14 ;  /* 0x0001300e01007387 */ /* 0x0001e80000100800 */
[----:B0-----:R-:W2:Y:S04]  /*12800*/  LDL.LU R14, [R1+0xd8] ;  /* 0x0000d800010e7983 */ /* 0x001ea80000300800 */
[----:B------:R-:W2:Y:S04]  /*12810*/  LDL.LU R26, [R1+0xd4] ;  /* 0x0000d400011a7983 */ /* 0x000ea80000300800 */
[----:B------:R-:W2:Y:S01]  /*12820*/  LDL.LU R25, [R1+0xd0] ;  /* 0x0000d00001197983 */ /* 0x000ea20000300800 */
[----:B---3--:R-:W-:-:S05]  /*12830*/  SEL R20, R3, R20, !P3 ;  /* 0x0000001403147207 */ /* 0x008fca0005800000 */
[----:B------:R0:W-:Y:S04]  /*12840*/  STL [R1+0x12c], R20 ;  /* 0x00012c1401007387 */ /* 0x0001e80000100800 */
[----:B------:R-:W3:Y:S04]  /*12850*/  LDL.LU R24, [R1+0xc8] ;  /* 0x0000c80001187983 */ /* 0x000ee80000300800 */
[----:B------:R-:W3:Y:S04]  /*12860*/  LDL.LU R23, [R1+0xc0] ;  /* 0x0000c00001177983 */ /* 0x000ee80000300800 */
[----:B------:R-:W3:Y:S04]  /*12870*/  LDL.LU R22, [R1+0xbc] ;  /* 0x0000bc0001167983 */ /* 0x000ee80000300800 */
[----:B------:R-:W3:Y:S04]  /*12880*/  LDL.LU R21, [R1+0xb8] ;  /* 0x0000b80001157983 */ /* 0x000ee80000300800 */
[----:B0-----:R-:W3:Y:S01]  /*12890*/  LDL.LU R20, [R1+0xb0] ;  /* 0x0000b00001147983 */ /* 0x001ee20000300800 */
[----:B----4-:R-:W-:-:S05]  /*128a0*/  SEL R9, R3, R9, !P3 ;  /* 0x0000000903097207 */ /* 0x010fca0005800000 */
[----:B------:R0:W-:Y:S01]  /*128b0*/  STL [R1+0x128], R9 ;  /* 0x0001280901007387 */ /* 0x0001e20000100800 */
[----:B------:R-:W-:-:S03]  /*128c0*/  SEL R10, R3, R10, !P3 ;  /* 0x0000000a030a7207 */ /* 0x000fc60005800000 */
[----:B0-----:R-:W4:Y:S04]  /*128d0*/  LDL.LU R9, [R1+0x2890] ;  /* 0x0028900001097983 */ /* 0x001f280000300800 */
[----:B------:R0:W-:Y:S01]  /*128e0*/  STL [R1+0x124], R10 ;  /* 0x0001240a01007387 */ /* 0x0001e20000100800 */
[C---:B------:R-:W-:Y:S02]  /*128f0*/  SEL R5, R3.reuse, R5, !P3 ;  /* 0x0000000503057207 */ /* 0x040fe40005800000 */
[C---:B------:R-:W-:Y:S01]  /*12900*/  SEL R13, R3.reuse, R13, !P3 ;  /* 0x0000000d030d7207 */ /* 0x040fe20005800000 */
[----:B0-----:R-:W4:Y:S01]  /*12910*/  LDL.LU R10, [R1+0x288c] ;  /* 0x00288c00010a7983 */ /* 0x001f220000300800 */
[----:B------:R-:W-:-:S03]  /*12920*/  SEL R12, R3, R12, !P3 ;  /* 0x0000000c030c7207 */ /* 0x000fc60005800000 */
[----:B------:R0:W-:Y:S04]  /*12930*/  STL [R1+0x120], R5 ;  /* 0x0001200501007387 */ /* 0x0001e80000100800 */
[----:B0-----:R-:W4:Y:S04]  /*12940*/  LDL.LU R5, [R1+0x2888] ;  /* 0x0028880001057983 */ /* 0x001f280000300800 */
[----:B------:R0:W-:Y:S02]  /*12950*/  STL [R1+0x11c], R13 ;  /* 0x00011c0d01007387 */ /* 0x0001e40000100800 */
[----:B0-----:R-:W-:-:S02]  /*12960*/  SEL R13, R3, R19, !P3 ;  /* 0x00000013030d7207 */ /* 0x001fc40005800000 */
[----:B------:R-:W4:Y:S04]  /*12970*/  LDL.LU R19, [R1+0xac] ;  /* 0x0000ac0001137983 */ /* 0x000f280000300800 */
[----:B------:R2:W-:Y:S04]  /*12980*/  STL [R1+0x118], R12 ;  /* 0x0001180c01007387 */ /* 0x0005e80000100800 */
[----:B------:R0:W-:Y:S01]  /*12990*/  STL [R1+0x114], R13 ;  /* 0x0001140d01007387 */ /* 0x0001e20000100800 */
[----:B--2---:R-:W-:-:S03]  /*129a0*/  SEL R12, R3, R16, !P3 ;  /* 0x00000010030c7207 */ /* 0x004fc60005800000 */
[----:B------:R-:W2:Y:S01]  /*129b0*/  LDL.LU R16, [R1+0xa8] ;  /* 0x0000a80001107983 */ /* 0x000ea20000300800 */
[C---:B0-----:R-:W-:Y:S02]  /*129c0*/  SEL R13, R3.reuse, R11, !P3 ;  /* 0x0000000b030d7207 */ /* 0x041fe40005800000 */
[C---:B------:R-:W-:Y:S01]  /*129d0*/  SEL R11, R3.reuse, R29, !P3 ;  /* 0x0000001d030b7207 */ /* 0x040fe20005800000 */
[----:B------:R0:W-:Y:S04]  /*129e0*/  STL [R1+0x110], R12 ;  /* 0x0001100c01007387 */ /* 0x0001e80000100800 */
[----:B------:R-:W-:Y:S01]  /*129f0*/  STL [R1+0x10c], R13 ;  /* 0x00010c0d01007387 */ /* 0x000fe20000100800 */
[----:B0-----:R-:W-:-:S03]  /*12a00*/  SEL R12, R3, R18, !P3 ;  /* 0x00000012030c7207 */ /* 0x001fc60005800000 */
[----:B------:R-:W2:Y:S04]  /*12a10*/  LDL.LU R18, [R1+0xa4] ;  /* 0x0000a40001127983 */ /* 0x000ea80000300800 */
[----:B------:R0:W-:Y:S04]  /*12a20*/  STL [R1+0x108], R11 ;  /* 0x0001080b01007387 */ /* 0x0001e80000100800 */
[----:B------:R1:W-:Y:S01]  /*12a30*/  STL [R1+0x104], R12 ;  /* 0x0001040c01007387 */ /* 0x0003e20000100800 */
[----:B0-----:R-:W-:-:S03]  /*12a40*/  SEL R11, R3, R17, !P3 ;  /* 0x00000011030b7207 */ /* 0x001fc60005800000 */
[----:B------:R-:W2:Y:S04]  /*12a50*/  LDL.LU R17, [R1+0xa0] ;  /* 0x0000a00001117983 */ /* 0x000ea80000300800 */
[----:B------:R0:W-:Y:S01]  /*12a60*/  STL [R1+0x100], R11 ;  /* 0x0001000b01007387 */ /* 0x0001e20000100800 */
[C---:B-1----:R-:W-:Y:S02]  /*12a70*/  SEL R12, R3.reuse, R0, !P3 ;  /* 0x00000000030c7207 */ /* 0x042fe40005800000 */
[----:B0-----:R-:W-:-:S03]  /*12a80*/  SEL R11, R3, R4, !P3 ;  /* 0x00000004030b7207 */ /* 0x001fc60005800000 */
[----:B------:R0:W-:Y:S04]  /*12a90*/  STL [R1+0xf0], R12 ;  /* 0x0000f00c01007387 */ /* 0x0001e80000100800 */
[----:B------:R-:W2:Y:S04]  /*12aa0*/  LDL.LU R4, [R1+0x98] ;  /* 0x0000980001047983 */ /* 0x000ea80000300800 */
[----:B------:R-:W-:Y:S01]  /*12ab0*/  STL [R1+0xec], R11 ;  /* 0x0000ec0b01007387 */ /* 0x000fe20000100800 */
[----:B------:R-:W-:-:S03]  /*12ac0*/  SEL R0, R3, R15, !P3 ;  /* 0x0000000f03007207 */ /* 0x000fc60005800000 */
[----:B------:R-:W2:Y:S01]  /*12ad0*/  LDL.LU R15, [R1+0x94] ;  /* 0x00009400010f7983 */ /* 0x000ea20000300800 */
[----:B0-----:R-:W-:-:S03]  /*12ae0*/  SEL R12, R3, R28, !P3 ;  /* 0x0000001c030c7207 */ /* 0x001fc60005800000 */
[----:B------:R0:W-:Y:S04]  /*12af0*/  STL [R1+0xe8], R0 ;  /* 0x0000e80001007387 */ /* 0x0001e80000100800 */
[----:B------:R1:W-:Y:S01]  /*12b00*/  STL [R1+0xe4], R12 ;  /* 0x0000e40c01007387 */ /* 0x0003e20000100800 */
[C---:B0-----:R-:W-:Y:S02]  /*12b10*/  SEL R0, R3.reuse, R27, !P3 ;  /* 0x0000001b03007207 */ /* 0x041fe40005800000 */
[C---:B------:R-:W-:Y:S02]  /*12b20*/  SEL R11, R3.reuse, R14, !P3 ;  /* 0x0000000e030b7207 */ /* 0x040fe40005800000 */
[----:B------:R-:W2:Y:S04]  /*12b30*/  LDL.LU R14, [R1+0x90] ;  /* 0x00009000010e7983 */ /* 0x000ea80000300800 */
[----:B------:R0:W-:Y:S01]  /*12b40*/  STL [R1+0xe0], R0 ;  /* 0x0000e00001007387 */ /* 0x0001e20000100800 */
[----:B-1----:R-:W-:-:S03]  /*12b50*/  SEL R12, R3, R25, !P3 ;  /* 0x00000019030c7207 */ /* 0x002fc60005800000 */
[----:B------:R3:W-:Y:S01]  /*12b60*/  STL [R1+0xdc], R11 ;  /* 0x0000dc0b01007387 */ /* 0x0007e20000100800 */
[----:B0-----:R-:W-:-:S05]  /*12b70*/  SEL R0, R3, R26, !P3 ;  /* 0x0000001a03007207 */ /* 0x001fca0005800000 */
[----:B------:R0:W-:Y:S04]  /*12b80*/  STL [R1+0xd8], R0 ;  /* 0x0000d80001007387 */ /* 0x0001e80000100800 */
[----:B------:R1:W-:Y:S01]  /*12b90*/  STL [R1+0xd4], R12 ;  /* 0x0000d40c01007387 */ /* 0x0003e20000100800 */
[C---:B---3--:R-:W-:Y:S02]  /*12ba0*/  SEL R11, R3.reuse, R24, !P3 ;  /* 0x00000018030b7207 */ /* 0x048fe40005800000 */
[----:B0-----:R-:W-:-:S03]  /*12bb0*/  SEL R0, R3, R23, !P3 ;  /* 0x0000001703007207 */ /* 0x001fc60005800000 */
[----:B------:R0:W-:Y:S01]  /*12bc0*/  STL [R1+0xd0], R11 ;  /* 0x0000d00b01007387 */ /* 0x0001e20000100800 */
[----:B-1----:R-:W-:-:S03]  /*12bd0*/  SEL R12, R3, R22, !P3 ;  /* 0x00000016030c7207 */ /* 0x002fc60005800000 */
[----:B------:R1:W-:Y:S01]  /*12be0*/  STL [R1+0xc8], R0 ;  /* 0x0000c80001007387 */ /* 0x0003e20000100800 */
[----:B0-----:R-:W-:-:S03]  /*12bf0*/  SEL R11, R3, R21, !P3 ;  /* 0x00000015030b7207 */ /* 0x001fc60005800000 */
[----:B------:R-:W-:Y:S01]  /*12c00*/  STL [R1+0xc0], R12 ;  /* 0x0000c00c01007387 */ /* 0x000fe20000100800 */
[----:B-1----:R-:W-:-:S03]  /*12c10*/  SEL R0, R3, R20, !P3 ;  /* 0x0000001403007207 */ /* 0x002fc60005800000 */
[----:B------:R-:W3:Y:S04]  /*12c20*/  LDL.LU R27, [R1+0x88] ;  /* 0x00008800011b7983 */ /* 0x000ee80000300800 */
[----:B------:R4:W-:Y:S04]  /*12c30*/  STL [R1+0xbc], R11 ;  /* 0x0000bc0b01007387 */ /* 0x0009e80000100800 */
[----:B------:R-:W3:Y:S04]  /*12c40*/  LDL.LU R26, [R1+0x84] ;  /* 0x00008400011a7983 */ /* 0x000ee80000300800 */
[----:B------:R2:W-:Y:S04]  /*12c50*/  STL [R1+0xb8], R0 ;  /* 0x0000b80001007387 */ /* 0x0005e80000100800 */
[----:B------:R-:W3:Y:S04]  /*12c60*/  LDL.LU R25, [R1+0x80] ;  /* 0x0000800001197983 */ /* 0x000ee80000300800 */
[----:B------:R-:W3:Y:S04]  /*12c70*/  LDL.LU R24, [R1+0x7c] ;  /* 0x00007c0001187983 */ /* 0x000ee80000300800 */
[----:B------:R-:W3:Y:S04]  /*12c80*/  LDL.LU R23, [R1+0x78] ;  /* 0x0000780001177983 */ /* 0x000ee80000300800 */
[----:B------:R-:W3:Y:S04]  /*12c90*/  LDL.LU R29, [R1+0x74] ;  /* 0x00007400011d7983 */ /* 0x000ee80000300800 */
[----:B------:R-:W3:Y:S01]  /*12ca0*/  LDL.LU R28, [R1+0x6c] ;  /* 0x00006c00011c7983 */ /* 0x000ee20000300800 */
[----:B----4-:R-:W-:-:S05]  /*12cb0*/  SEL R11, R3, R19, !P3 ;  /* 0x00000013030b7207 */ /* 0x010fca0005800000 */
[----:B------:R0:W-:Y:S01]  /*12cc0*/  STL [R1+0xb0], R11 ;  /* 0x0000b00b01007387 */ /* 0x0001e20000100800 */
[----:B--2---:R-:W-:-:S03]  /*12cd0*/  SEL R0, R3, R16, !P3 ;  /* 0x0000001003007207 */ /* 0x004fc60005800000 */
[----:B------:R-:W2:Y:S01]  /*12ce0*/  LDL.LU R16, [R1+0x64] ;  /* 0x0000640001107983 */ /* 0x000ea20000300800 */
[----:B------:R-:W-:-:S03]  /*12cf0*/  SEL R5, R3, R5, !P3 ;  /* 0x0000000503057207 */ /* 0x000fc60005800000 */
[----:B------:R-:W4:Y:S04]  /*12d00*/  LDL.LU R13, [R1+0x54] ;  /* 0x00005400010d7983 */ /* 0x000f280000300800 */
[----:B------:R1:W-:Y:S04]  /*12d10*/  STL [R1+0xac], R0 ;  /* 0x0000ac0001007387 */ /* 0x0003e80000100800 */
[----:B------:R-:W4:Y:S01]  /*12d20*/  LDL.LU R12, [R1+0x4c] ;  /* 0x00004c00010c7983 */ /* 0x000f220000300800 */
[----:B0-----:R-:W-:-:S03]  /*12d30*/  SEL R11, R3, R18, !P3 ;  /* 0x00000012030b7207 */ /* 0x001fc60005800000 */
[----:B-1----:R-:W4:Y:S04]  /*12d40*/  LDL.LU R0, [R1+0x48] ;  /* 0x0000480001007983 */ /* 0x002f280000300800 */
[----:B------:R0:W-:Y:S01]  /*12d50*/  STL [R1+0xa8], R11 ;  /* 0x0000a80b01007387 */ /* 0x0001e20000100800 */
[----:B------:R-:W-:-:S03]  /*12d60*/  SEL R17, R3, R17, !P3 ;  /* 0x0000001103117207 */ /* 0x000fc60005800000 */
[----:B0-----:R-:W4:Y:S04]  /*12d70*/  LDL.LU R11, [R1+0x44] ;  /* 0x00004400010b7983 */ /* 0x001f280000300800 */
[----:B------:R-:W-:Y:S04]  /*12d80*/  STL [R1+0xa4], R17 ;  /* 0x0000a41101007387 */ /* 0x000fe80000100800 */
[----:B------:R0:W-:Y:S04]  /*12d90*/  STL [R1+0x2848], R5 ;  /* 0x0028480501007387 */ /* 0x0001e80000100800 */
[----:B------:R-:W4:Y:S01]  /*12da0*/  LDL.LU R22, [R1+0x40] ;  /* 0x0000400001167983 */ /* 0x000f220000300800 */
[----:B0-----:R-:W-:-:S05]  /*12db0*/  SEL R5, R3, R4, !P3 ;  /* 0x0000000403057207 */ /* 0x001fca0005800000 */
[----:B------:R0:W-:Y:S04]  /*12dc0*/  STL [R1+0xa0], R5 ;  /* 0x0000a00501007387 */ /* 0x0001e80000100800 */
[----:B------:R-:W4:Y:S01]  /*12dd0*/  LDL.LU R21, [R1+0x3c] ;  /* 0x00003c0001157983 */ /* 0x000f220000300800 */
[----:B------:R-:W-:-:S05]  /*12de0*/  SEL R4, R3, R15, !P3 ;  /* 0x0000000f03047207 */ /* 0x000fca0005800000 */
[----:B------:R1:W-:Y:S04]  /*12df0*/  STL [R1+0x9c], R4 ;  /* 0x00009c0401007387 */ /* 0x0003e80000100800 */
[----:B0-----:R-:W4:Y:S04]  /*12e00*/  LDL.LU R5, [R1+0x28] ;  /* 0x0000280001057983 */ /* 0x001f280000300800 */
[----:B------:R-:W4:Y:S04]  /*12e10*/  LDL.LU R20, [R1+0x30] ;  /* 0x0000300001147983 */ /* 0x000f280000300800 */
[----:B------:R-:W4:Y:S01]  /*12e20*/  LDL.LU R19, [R1+0x34] ;  /* 0x0000340001137983 */ /* 0x000f220000300800 */
[----:B-1----:R-:W-:-:S05]  /*12e30*/  SEL R4, R3, R14, !P3 ;  /* 0x0000000e03047207 */ /* 0x002fca0005800000 */
[----:B------:R0:W-:Y:S04]  /*12e40*/  STL [R1+0x98], R4 ;  /* 0x0000980401007387 */ /* 0x0001e80000100800 */
[----:B------:R-:W4:Y:S04]  /*12e50*/  LDL.LU R18, [R1+0xf8] ;  /* 0x0000f80001127983 */ /* 0x000f280000300800 */
[----:B------:R-:W4:Y:S04]  /*12e60*/  LDL.LU R17, [R1+0xfc] ;  /* 0x0000fc0001117983 */ /* 0x000f280000300800 */
[----:B0-----:R-:W4:Y:S04]  /*12e70*/  LDL.LU R4, [R1+0xf4] ;  /* 0x0000f40001047983 */ /* 0x001f280000300800 */
[----:B------:R-:W4:Y:S04]  /*12e80*/  LDL.LU R15, [R1+0xc4] ;  /* 0x0000c400010f7983 */ /* 0x000f280000300800 */
[----:B------:R-:W4:Y:S01]  /*12e90*/  LDL.LU R14, [R1+0xcc] ;  /* 0x0000cc00010e7983 */ /* 0x000f220000300800 */
[----:B---3--:R-:W-:-:S05]  /*12ea0*/  SEL R27, R3, R27, !P3 ;  /* 0x0000001b031b7207 */ /* 0x008fca0005800000 */
[----:B------:R0:W-:Y:S01]  /*12eb0*/  STL [R1+0x94], R27 ;  /* 0x0000941b01007387 */ /* 0x0001e20000100800 */
[----:B------:R-:W-:-:S03]  /*12ec0*/  SEL R26, R3, R26, !P3 ;  /* 0x0000001a031a7207 */ /* 0x000fc60005800000 */
[----:B0-----:R-:W3:Y:S01]  /*12ed0*/  LDL.LU R27, [R1+0x2884] ;  /* 0x00288400011b7983 */ /* 0x001ee20000300800 */
[----:B------:R-:W-:-:S03]  /*12ee0*/  SEL R25, R3, R25, !P3 ;  /* 0x0000001903197207 */ /* 0x000fc60005800000 */
[----:B------:R0:W-:Y:S01]  /*12ef0*/  STL [R1+0x90], R26 ;  /* 0x0000901a01007387 */ /* 0x0001e20000100800 */
[C---:B------:R-:W-:Y:S02]  /*12f00*/  SEL R24, R3.reuse, R24, !P3 ;  /* 0x0000001803187207 */ /* 0x040fe40005800000 */
[C---:B------:R-:W-:Y:S01]  /*12f10*/  SEL R23, R3.reuse, R23, !P3 ;  /* 0x0000001703177207 */ /* 0x040fe20005800000 */
[----:B0-----:R-:W3:Y:S01]  /*12f20*/  LDL.LU R26, [R1+0x2880] ;  /* 0x00288000011a7983 */ /* 0x001ee20000300800 */
[----:B------:R-:W-:-:S03]  /*12f30*/  SEL R29, R3, R29, !P3 ;  /* 0x0000001d031d7207 */ /* 0x000fc60005800000 */
[----:B------:R0:W-:Y:S01]  /*12f40*/  STL [R1+0x8c], R25 ;  /* 0x00008c1901007387 */ /* 0x0001e20000100800 */
[----:B------:R-:W-:-:S03]  /*12f50*/  SEL R28, R3, R28, !P3 ;  /* 0x0000001c031c7207 */ /* 0x000fc60005800000 */
[----:B0-----:R-:W3:Y:S04]  /*12f60*/  LDL.LU R25, [R1+0x287c] ;  /* 0x00287c0001197983 */ /* 0x001ee80000300800 */
[----:B------:R0:W-:Y:S04]  /*12f70*/  STL [R1+0x88], R24 ;  /* 0x0000881801007387 */ /* 0x0001e80000100800 */
[----:B0-----:R-:W3:Y:S04]  /*12f80*/  LDL.LU R24, [R1+0x2878] ;  /* 0x0028780001187983 */ /* 0x001ee80000300800 */
[----:B------:R0:W-:Y:S04]  /*12f90*/  STL [R1+0x84], R23 ;  /* 0x0000841701007387 */ /* 0x0001e80000100800 */
[----:B0-----:R-:W3:Y:S04]  /*12fa0*/  LDL.LU R23, [R1+0x2874] ;  /* 0x0028740001177983 */ /* 0x001ee80000300800 */
[----:B------:R0:W-:Y:S04]  /*12fb0*/  STL [R1+0x80], R29 ;  /* 0x0000801d01007387 */ /* 0x0001e80000100800 */
[----:B0-----:R-:W3:Y:S04]  /*12fc0*/  LDL.LU R29, [R1+0x5c] ;  /* 0x00005c00011d7983 */ /* 0x001ee80000300800 */
[----:B------:R0:W-:Y:S04]  /*12fd0*/  STL [R1+0x7c], R28 ;  /* 0x00007c1c01007387 */ /* 0x0001e80000100800 */
[----:B0-----:R-:W3:Y:S01]  /*12fe0*/  LDL.LU R28, [R1+0x58] ;  /* 0x00005800011c7983 */ /* 0x001ee20000300800 */
[----:B--2---:R-:W-:-:S05]  /*12ff0*/  SEL R16, R3, R16, !P3 ;  /* 0x0000001003107207 */ /* 0x004fca0005800000 */
[----:B------:R0:W-:Y:S04]  /*13000*/  STL [R1+0x78], R16 ;  /* 0x0000781001007387 */ /* 0x0001e80000100800 */
[----:B0-----:R-:W2:Y:S01]  /*13010*/  LDL.LU R16, [R1+0x2870] ;  /* 0x0028700001107983 */ /* 0x001ea20000300800 */
[C---:B----4-:R-:W-:Y:S02]  /*13020*/  SEL R13, R3.reuse, R13, !P3 ;  /* 0x0000000d030d7207 */ /* 0x050fe40005800000 */
[----:B------:R-:W-:-:S03]  /*13030*/  SEL R12, R3, R12, !P3 ;  /* 0x0000000c030c7207 */ /* 0x000fc60005800000 */
[----:B------:R0:W-:Y:S04]  /*13040*/  STL [R1+0x74], R13 ;  /* 0x0000740d01007387 */ /* 0x0001e80000100800 */
[----:B0-----:R-:W4:Y:S01]  /*13050*/  LDL.LU R13, [R1+0x18] ;  /* 0x00001800010d7983 */ /* 0x001f220000300800 */
[----:B------:R-:W-:-:S03]  /*13060*/  SEL R11, R3, R11, !P3 ;  /* 0x0000000b030b7207 */ /* 0x000fc60005800000 */
[----:B------:R0:W-:Y:S02]  /*13070*/  STL [R1+0x6c], R12 ;  /* 0x00006c0c01007387 */ /* 0x0001e40000100800 */
[C---:B0-----:R-:W-:Y:S02]  /*13080*/  SEL R12, R3.reuse, R0, !P3 ;  /* 0x00000000030c7207 */ /* 0x041fe40005800000 */
[----:B------:R-:W4:Y:S04]  /*13090*/  LDL.LU R0, [R1+0x1c] ;  /* 0x00001c0001007983 */ /* 0x000f280000300800 */
[----:B------:R0:W-:Y:S01]  /*130a0*/  STL [R1+0x64], R12 ;  /* 0x0000640c01007387 */ /* 0x0001e20000100800 */
[----:B------:R-:W-:-:S03]  /*130b0*/  SEL R22, R3, R22, !P3 ;  /* 0x0000001603167207 */ /* 0x000fc60005800000 */
[----:B0-----:R-:W4:Y:S04]  /*130c0*/  LDL.LU R12, [R1+0x24] ;  /* 0x00002400010c7983 */ /* 0x001f280000300800 */
[----:B------:R2:W-:Y:S01]  /*130d0*/  STL [R1+0x54], R11 ;  /* 0x0000540b01007387 */ /* 0x0005e20000100800 */
[C---:B------:R-:W-:Y:S02]  /*130e0*/  SEL R21, R3.reuse, R21, !P3 ;  /* 0x0000001503157207 */ /* 0x040fe40005800000 */
[C---:B------:R-:W-:Y:S02]  /*130f0*/  SEL R5, R3.reuse, R5, !P3 ;  /* 0x0000000503057207 */ /* 0x040fe40005800000 */
[C---:B------:R-:W-:Y:S02]  /*13100*/  SEL R20, R3.reuse, R20, !P3 ;  /* 0x0000001403147207 */ /* 0x040fe40005800000 */
[----:B------:R-:W-:-:S02]  /*13110*/  SEL R19, R3, R19, !P3 ;  /* 0x0000001303137207 */ /* 0x000fc40005800000 */
[C---:B------:R-:W-:Y:S02]  /*13120*/  SEL R18, R3.reuse, R18, !P3 ;  /* 0x0000001203127207 */ /* 0x040fe40005800000 */
[C---:B------:R-:W-:Y:S02]  /*13130*/  SEL R17, R3.reuse, R17, !P3 ;  /* 0x0000001103117207 */ /* 0x040fe40005800000 */
[C---:B------:R-:W-:Y:S02]  /*13140*/  SEL R4, R3.reuse, R4, !P3 ;  /* 0x0000000403047207 */ /* 0x040fe40005800000 */
[C---:B------:R-:W-:Y:S02]  /*13150*/  SEL R15, R3.reuse, R15, !P3 ;  /* 0x0000000f030f7207 */ /* 0x040fe40005800000 */
[C---:B------:R-:W-:Y:S02]  /*13160*/  SEL R14, R3.reuse, R14, !P3 ;  /* 0x0000000e030e7207 */ /* 0x040fe40005800000 */
[----:B--2---:R-:W-:-:S02]  /*13170*/  SEL R11, R3, R16, !P3 ;  /* 0x00000010030b7207 */ /* 0x004fc40005800000 */
[----:B------:R-:W2:Y:S04]  /*13180*/  LDL.LU R16, [R1+0xb4] ;  /* 0x0000b40001107983 */ /* 0x000ea80000300800 */
[----:B------:R0:W-:Y:S04]  /*13190*/  STL [R1+0x4c], R11 ;  /* 0x00004c0b01007387 */ /* 0x0001e80000100800 */
[----:B0-----:R-:W2:Y:S04]  /*131a0*/  LDL.LU R11, [R1+0x2c] ;  /* 0x00002c00010b7983 */ /* 0x001ea80000300800 */
        /* <DEDUP_REMOVED lines=19> */
[----:B0-----:R-:W2:Y:S01]  /*132e0*/  LDL.LU R14, [R1+0x284c] ;  /* 0x00284c00010e7983 */ /* 0x001ea20000300800 */
[----:B---3--:R-:W-:-:S02]  /*132f0*/  SEL R29, R3, R29, !P3 ;  /* 0x0000001d031d7207 */ /* 0x008fc40005800000 */
[C---:B------:R-:W-:Y:S02]  /*13300*/  SEL R28, R3.reuse, R28, !P3 ;  /* 0x0000001c031c7207 */ /* 0x040fe40005800000 */
[C---:B----4-:R-:W-:Y:S02]  /*13310*/  SEL R13, R3.reuse, R13, !P3 ;  /* 0x0000000d030d7207 */ /* 0x050fe40005800000 */
[C---:B------:R-:W-:Y:S02]  /*13320*/  SEL R0, R3.reuse, R0, !P3 ;  /* 0x0000000003007207 */ /* 0x040fe40005800000 */
[C---:B------:R-:W-:Y:S02]  /*13330*/  SEL R12, R3.reuse, R12, !P3 ;  /* 0x0000000c030c7207 */ /* 0x040fe40005800000 */
[C---:B--2---:R-:W-:Y:S02]  /*13340*/  SEL R16, R3.reuse, R16, !P3 ;  /* 0x0000001003107207 */ /* 0x044fe40005800000 */
[----:B------:R-:W-:-:S02]  /*13350*/  SEL R11, R3, R11, !P3 ;  /* 0x0000000b030b7207 */ /* 0x000fc40005800000 */
[C---:B------:R-:W-:Y:S02]  /*13360*/  SEL R18, R3.reuse, R18, !P3 ;  /* 0x0000001203127207 */ /* 0x040fe40005800000 */
[C---:B------:R-:W-:Y:S02]  /*13370*/  SEL R17, R3.reuse, R17, !P3 ;  /* 0x0000001103117207 */ /* 0x040fe40005800000 */
[C---:B------:R-:W-:Y:S02]  /*13380*/  SEL R4, R3.reuse, R4, !P3 ;  /* 0x0000000403047207 */ /* 0x040fe40005800000 */
[C---:B------:R-:W-:Y:S02]  /*13390*/  SEL R15, R3.reuse, R15, !P3 ;  /* 0x0000000f030f7207 */ /* 0x040fe40005800000 */
[----:B------:R-:W-:-:S05]  /*133a0*/  SEL R14, R3, R14, !P3 ;  /* 0x0000000e030e7207 */ /* 0x000fca0005800000 */
[----:B------:R-:W-:Y:S04]  /*133b0*/  STL [R1+0x27e0], R14 ;  /* 0x0027e00e01007387 */ /* 0x000fe80000100800 */
[----:B------:R0:W-:Y:S04]  /*133c0*/  STL [R1+0xc], R16 ;  /* 0x00000c1001007387 */ /* 0x0001e80000100800 */
[----:B------:R-:W-:Y:S04]  /*133d0*/  STL [R1+0x27e4], R15 ;  /* 0x0027e40f01007387 */ /* 0x000fe80000100800 */
        /* <DEDUP_REMOVED lines=8> */
[----:B------:R1:W-:Y:S01]  /*13460*/  STL [R1+0x2808], R18 ;  /* 0x0028081201007387 */ /* 0x0003e20000100800 */
[----:B0-----:R-:W-:-:S03]  /*13470*/  SEL R16, R3, R5, !P3 ;  /* 0x0000000503107207 */ /* 0x001fc60005800000 */
[----:B-1----:R-:W2:Y:S04]  /*13480*/  LDL.LU R18, [R1+0x3e0] ;  /* 0x0003e00001127983 */ /* 0x002ea80000300800 */
[----:B------:R-:W3:Y:S04]  /*13490*/  LDL.LU R11, [R1+0x3dc] ;  /* 0x0003dc00010b7983 */ /* 0x000ee80000300800 */
[----:B------:R-:W4:Y:S04]  /*134a0*/  LDL.LU R12, [R1+0x3d8] ;  /* 0x0003d800010c7983 */ /* 0x000f280000300800 */
        /* <DEDUP_REMOVED lines=9> */
[----:B------:R0:W-:Y:S04]  /*13540*/  STL [R1+0x280c], R16 ;  /* 0x00280c1001007387 */ /* 0x0001e80000100800 */
[----:B0-----:R-:W4:Y:S01]  /*13550*/  LDL.LU R16, [R1+0x3e4] ;  /* 0x0003e40001107983 */ /* 0x001f220000300800 */
[----:B------:R-:W-:-:S02]  /*13560*/  SEL R19, R3, R19, !P3 ;  /* 0x0000001303137207 */ /* 0x000fc40005800000 */
[C---:B------:R-:W-:Y:S02]  /*13570*/  SEL R20, R3.reuse, R20, !P3 ;  /* 0x0000001403147207 */ /* 0x040fe40005800000 */
[C---:B------:R-:W-:Y:S01]  /*13580*/  SEL R21, R3.reuse, R21, !P3 ;  /* 0x0000001503157207 */ /* 0x040fe20005800000 */
[----:B------:R0:W-:Y:S01]  /*13590*/  STL [R1+0x2810], R19 ;  /* 0x0028101301007387 */ /* 0x0001e20000100800 */
[C---:B------:R-:W-:Y:S02]  /*135a0*/  SEL R22, R3.reuse, R22, !P3 ;  /* 0x0000001603167207 */ /* 0x040fe40005800000 */
[C---:B------:R-:W-:Y:S01]  /*135b0*/  SEL R23, R3.reuse, R23, !P3 ;  /* 0x0000001703177207 */ /* 0x040fe20005800000 */
[----:B------:R-:W-:Y:S01]  /*135c0*/  @!P2 IMAD.MOV R8, RZ, RZ, -R8 ;  /* 0x000000ffff08a224 */ /* 0x000fe200078e0a08 */
[C---:B------:R-:W-:Y:S01]  /*135d0*/  SEL R24, R3.reuse, R24, !P3 ;  /* 0x0000001803187207 */ /* 0x040fe20005800000 */
[----:B------:R-:W-:Y:S01]  /*135e0*/  @!P5 IMAD.MOV R7, RZ, RZ, -R7 ;  /* 0x000000ffff07d224 */ /* 0x000fe200078e0a07 */
[C---:B------:R-:W-:Y:S01]  /*135f0*/  SEL R25, R3.reuse, R25, !P3 ;  /* 0x0000001903197207 */ /* 0x040fe20005800000 */
[----:B0-----:R-:W4:Y:S01]  /*13600*/  LDL.LU R19, [R1+0x3e8] ;  /* 0x0003e80001137983 */ /* 0x001f220000300800 */
[----:B------:R-:W-:-:S03]  /*13610*/  SEL R26, R3, R26, !P3 ;  /* 0x0000001a031a7207 */ /* 0x000fc60005800000 */
[----:B------:R-:W-:Y:S01]  /*13620*/  STL [R1+0x2814], R20 ;  /* 0x0028141401007387 */ /* 0x000fe20000100800 */
[----:B------:R-:W-:-:S03]  /*13630*/  SEL R27, R3, R27, !P3 ;  /* 0x0000001b031b7207 */ /* 0x000fc60005800000 */
[----:B------:R-:W-:Y:S01]  /*13640*/  STL [R1+0x2818], R21 ;  /* 0x0028181501007387 */ /* 0x000fe20000100800 */
[----:B------:R-:W-:-:S03]  /*13650*/  SEL R10, R3, R10, !P3 ;  /* 0x0000000a030a7207 */ /* 0x000fc60005800000 */
[----:B------:R-:W-:Y:S01]  /*13660*/  STL [R1+0x281c], R22 ;  /* 0x00281c1601007387 */ /* 0x000fe20000100800 */
[----:B------:R-:W-:-:S03]  /*13670*/  SEL R9, R3, R9, !P3 ;  /* 0x0000000903097207 */ /* 0x000fc60005800000 */
[----:B------:R-:W-:Y:S01]  /*13680*/  STL [R1+0x2820], R23 ;  /* 0x0028201701007387 */ /* 0x000fe20000100800 */
[C---:B------:R-:W-:Y:S01]  /*13690*/  SEL R8, R3.reuse, R8, !P3 ;  /* 0x0000000803087207 */ /* 0x040fe20005800000 */
[----:B------:R-:W-:Y:S02]  /*136a0*/  @!P0 IMAD.MOV R6, RZ, RZ, -R6 ;  /* 0x000000ffff068224 */ /* 0x000fe400078e0a06 */
[----:B------:R-:W-:Y:S01]  /*136b0*/  STL [R1+0x2824], R24 ;  /* 0x0028241801007387 */ /* 0x000fe20000100800 */
[----:B------:R-:W-:-:S03]  /*136c0*/  SEL R7, R3, R7, !P3 ;  /* 0x0000000703077207 */ /* 0x000fc60005800000 */
[----:B------:R-:W-:Y:S04]  /*136d0*/  STL [R1+0x2828], R25 ;  /* 0x0028281901007387 */ /* 0x000fe80000100800 */
[----:B------:R-:W-:Y:S04]  /*136e0*/  STL [R1+0x282c], R26 ;  /* 0x00282c1a01007387 */ /* 0x000fe80000100800 */
[----:B------:R-:W-:Y:S01]  /*136f0*/  STL [R1+0x2830], R27 ;  /* 0x0028301b01007387 */ /* 0x000fe20000100800 */
[----:B------:R-:W-:-:S03]  /*13700*/  SEL R6, R3, R6, !P3 ;  /* 0x0000000603067207 */ /* 0x000fc60005800000 */
[----:B------:R-:W-:Y:S04]  /*13710*/  STL [R1+0x2834], R10 ;  /* 0x0028340a01007387 */ /* 0x000fe80000100800 */
[----:B------:R-:W-:Y:S04]  /*13720*/  STL [R1+0x2838], R9 ;  /* 0x0028380901007387 */ /* 0x000fe80000100800 */
[----:B------:R2:W-:Y:S04]  /*13730*/  STL [R1+0x283c], R8 ;  /* 0x00283c0801007387 */ /* 0x0005e80000100800 */
[----:B------:R-:W-:Y:S04]  /*13740*/  STL [R1+0x2840], R7 ;  /* 0x0028400701007387 */ /* 0x000fe80000100800 */
[----:B------:R3:W-:Y:S01]  /*13750*/  STL [R1+0x2844], R6 ;  /* 0x0028440601007387 */ /* 0x0007e20000100800 */
[----:B--2---:R-:W-:-:S02]  /*13760*/  IMAD R8, R18, UR5, RZ ;  /* 0x0000000512087c24 */ /* 0x004fc4000f8e02ff */
[----:B---3--:R-:W-:Y:S02]  /*13770*/  IMAD R6, R11, UR5, RZ ;  /* 0x000000050b067c24 */ /* 0x008fe4000f8e02ff */
[----:B----4-:R-:W-:Y:S02]  /*13780*/  IMAD R0, R0, UR5, RZ ;  /* 0x0000000500007c24 */ /* 0x010fe4000f8e02ff */
[----:B------:R-:W-:-:S05]  /*13790*/  IMAD R7, R16, UR5, RZ ;  /* 0x0000000510077c24 */ /* 0x000fca000f8e02ff */
[----:B------:R0:W-:Y:S04]  /*137a0*/  STL [R1+0x10], R7 ;  /* 0x0000100701007387 */ /* 0x0001e80000100800 */
[----:B------:R-:W-:Y:S01]  /*137b0*/  STL [R1+0x18], R8 ;  /* 0x0000180801007387 */ /* 0x000fe20000100800 */
[----:B0-----:R-:W-:-:S03]  /*137c0*/  IMAD R7, R12, UR5, RZ ;  /* 0x000000050c077c24 */ /* 0x001fc6000f8e02ff */
[----:B------:R0:W-:Y:S04]  /*137d0*/  STL [R1+0x1c], R6 ;  /* 0x00001c0601007387 */ /* 0x0001e80000100800 */
[----:B------:R1:W-:Y:S01]  /*137e0*/  STL [R1+0x24], R7 ;  /* 0x0000240701007387 */ /* 0x0003e20000100800 */
[----:B0-----:R-:W-:-:S03]  /*137f0*/  IMAD R6, R13, UR5, RZ ;  /* 0x000000050d067c24 */ /* 0x001fc6000f8e02ff */
[----:B------:R-:W-:Y:S01]  /*13800*/  STL [R1+0x2c], R0 ;  /* 0x00002c0001007387 */ /* 0x000fe20000100800 */
[----:B-1----:R-:W-:-:S03]  /*13810*/  IMAD R7, R17, UR5, RZ ;  /* 0x0000000511077c24 */ /* 0x002fc6000f8e02ff */
[----:B------:R0:W-:Y:S04]  /*13820*/  STL [R1+0x58], R6 ;  /* 0x0000580601007387 */ /* 0x0001e80000100800 */
[----:B------:R-:W-:Y:S01]  /*13830*/  STL [R1+0x5c], R7 ;  /* 0x00005c0701007387 */ /* 0x000fe20000100800 */
[----:B0-----:R-:W-:-:S03]  /*13840*/  IMAD R6, R5, UR5, RZ ;  /* 0x0000000505067c24 */ /* 0x001fc6000f8e02ff */
[----:B------:R-:W2:Y:S01]  /*13850*/  LDL.LU R5, [R1+0x3a8] ;  /* 0x0003a80001057983 */ /* 0x000ea20000300800 */
[----:B------:R-:W-:-:S05]  /*13860*/  IMAD R0, R28, UR5, RZ ;  /* 0x000000051c007c24 */ /* 0x000fca000f8e02ff */
[----:B------:R0:W-:Y:S04]  /*13870*/  STL [R1+0x60], R0 ;  /* 0x0000600001007387 */ /* 0x0001e80000100800 */
[----:B------:R1:W-:Y:S04]  /*13880*/  STL [R1+0x68], R6 ;  /* 0x0000680601007387 */ /* 0x0003e80000100800 */
[----:B------:R-:W3:Y:S01]  /*13890*/  LDL.LU R17, [R1+0x3a4] ;  /* 0x0003a40001117983 */ /* 0x000ee20000300800 */
[----:B0-----:R-:W-:-:S03]  /*138a0*/  IMAD R0, R15, UR5, RZ ;  /* 0x000000050f007c24 */ /* 0x001fc6000f8e02ff */
[----:B------:R-:W4:Y:S01]  /*138b0*/  LDL.LU R28, [R1+0x3a0] ;  /* 0x0003a000011c7983 */ /* 0x000f220000300800 */
[----:B-1----:R-:W-:-:S03]  /*138c0*/  IMAD R6, R29, UR5, RZ ;  /* 0x000000051d067c24 */ /* 0x002fc6000f8e02ff */
[----:B------:R0:W-:Y:S04]  /*138d0*/  STL [R1+0x70], R0 ;  /* 0x0000700001007387 */ /* 0x0001e80000100800 */
[----:B------:R-:W4:Y:S01]  /*138e0*/  LDL.LU R15, [R1+0x39c] ;  /* 0x00039c00010f7983 */ /* 0x000f220000300800 */
[----:B------:R-:W-:-:S03]  /*138f0*/  IMAD R4, R4, UR5, RZ ;  /* 0x0000000504047c24 */ /* 0x000fc6000f8e02ff */
[----:B------:R1:W-:Y:S01]  /*13900*/  STL [R1+0xb4], R6 ;  /* 0x0000b40601007387 */ /* 0x0003e20000100800 */
[----:B0-----:R-:W-:-:S03]  /*13910*/  IMAD R0, R14, UR5, RZ ;  /* 0x000000050e007c24 */ /* 0x001fc6000f8e02ff */
[----:B-1----:R-:W4:Y:S04]  /*13920*/  LDL.LU R6, [R1+0x398] ;  /* 0x0003980001067983 */ /* 0x002f280000300800 */
[----:B------:R-:W-:Y:S04]  /*13930*/  STL [R1+0xc4], R4 ;  /* 0x0000c40401007387 */ /* 0x000fe80000100800 */
[----:B------:R-:W4:Y:S04]  /*13940*/  LDL.LU R7, [R1+0x394] ;  /* 0x0003940001077983 */ /* 0x000f280000300800 */
[----:B------:R0:W-:Y:S04]  /*13950*/  STL [R1+0xcc], R0 ;  /* 0x0000cc0001007387 */ /* 0x0001e80000100800 */
[----:B------:R-:W4:Y:S04]  /*13960*/  LDL.LU R8, [R1+0x390] ;  /* 0x0003900001087983 */ /* 0x000f280000300800 */
[----:B------:R-:W4:Y:S04]  /*13970*/  LDL.LU R9, [R1+0x38c] ;  /* 0x00038c0001097983 */ /* 0x000f280000300800 */
[----:B------:R-:W4:Y:S04]  /*13980*/  LDL.LU R10, [R1+0x388] ;  /* 0x00038800010a7983 */ /* 0x000f280000300800 */
[----:B------:R-:W4:Y:S04]  /*13990*/  LDL.LU R27, [R1+0x384] ;  /* 0x00038400011b7983 */ /* 0x000f280000300800 */
[----:B------:R-:W4:Y:S04]  /*139a0*/  LDL.LU R26, [R1+0x380] ;  /* 0x00038000011a7983 */ /* 0x000f280000300800 */
[----:B------:R-:W4:Y:S04]  /*139b0*/  LDL.LU R25, [R1+0x37c] ;  /* 0x00037c0001197983 */ /* 0x000f280000300800 */
[----:B------:R-:W4:Y:S01]  /*139c0*/  LDL.LU R24, [R1+0x378] ;  /* 0x0003780001187983 */ /* 0x000f220000300800 */
[----:B------:R-:W-:-:S03]  /*139d0*/  @!P1 IMAD.MOV R2, RZ, RZ, -R2 ;  /* 0x000000ffff029224 */ /* 0x000fc600078e0a02 */
[----:B------:R-:W4:Y:S04]  /*139e0*/  LDL.LU R23, [R1+0x374] ;  /* 0x0003740001177983 */ /* 0x000f280000300800 */
[----:B------:R-:W4:Y:S01]  /*139f0*/  LDL.LU R22, [R1+0x370] ;  /* 0x0003700001167983 */ /* 0x000f220000300800 */
[----:B------:R-:W-:-:S03]  /*13a00*/  SEL R2, R3, R2, !P3 ;  /* 0x0000000203027207 */ /* 0x000fc60005800000 */
[----:B------:R-:W4:Y:S01]  /*13a10*/  LDL.LU R21, [R1+0x36c] ;  /* 0x00036c0001157983 */ /* 0x000f220000300800 */
[----:B------:R-:W-:-:S03]  /*13a20*/  IMAD R3, R19, UR5, RZ ;  /* 0x0000000513037c24 */ /* 0x000fc6000f8e02ff */
[----:B------:R-:W4:Y:S04]  /*13a30*/  LDL.LU R20, [R1+0x368] ;  /* 0x0003680001147983 */ /* 0x000f280000300800 */
[----:B------:R-:W4:Y:S04]  /*13a40*/  LDL.LU R19, [R1+0x364] ;  /* 0x0003640001137983 */ /* 0x000f280000300800 */
[----:B------:R-:W4:Y:S04]  /*13a50*/  LDL.LU R16, [R1+0x360] ;  /* 0x0003600001107983 */ /* 0x000f280000300800 */
[----:B------:R-:W4:Y:S04]  /*13a60*/  LDL.LU R18, [R1+0x35c] ;  /* 0x00035c0001127983 */ /* 0x000f280000300800 */
[----:B------:R-:W4:Y:S04]  /*13a70*/  LDL.LU R11, [R1+0x358] ;  /* 0x00035800010b7983 */ /* 0x000f280000300800 */
[----:B------:R-:W4:Y:S04]  /*13a80*/  LDL.LU R12, [R1+0x354] ;  /* 0x00035400010c7983 */ /* 0x000f280000300800 */
[----:B0-----:R-:W4:Y:S04]  /*13a90*/  LDL.LU R0, [R1+0x350] ;  /* 0x0003500001007983 */ /* 0x001f280000300800 */
[----:B------:R-:W4:Y:S04]  /*13aa0*/  LDL.LU R13, [R1+0x34c] ;  /* 0x00034c00010d7983 */ /* 0x000f280000300800 */
[----:B------:R-:W4:Y:S04]  /*13ab0*/  LDL.LU R29, [R1+0x348] ;  /* 0x00034800011d7983 */ /* 0x000f280000300800 */
[----:B------:R-:W4:Y:S04]  /*13ac0*/  LDL.LU R4, [R1+0x344] ;  /* 0x0003440001047983 */ /* 0x000f280000300800 */
[----:B------:R-:W4:Y:S01]  /*13ad0*/  LDL.LU R14, [R1+0x340] ;  /* 0x00034000010e7983 */ /* 0x000f220000300800 */
[----:B--2---:R-:W-:-:S05]  /*13ae0*/  IMAD R5, R5, UR5, RZ ;  /* 0x0000000505057c24 */ /* 0x004fca000f8e02ff */
[----:B------:R0:W-:Y:S04]  /*13af0*/  STL [R1+0x3d0], R5 ;  /* 0x0003d00501007387 */ /* 0x0001e80000100800 */
[----:B0-----:R-:W2:Y:S01]  /*13b00*/  LDL.LU R5, [R1+0x33c] ;  /* 0x00033c0001057983 */ /* 0x001ea20000300800 */
[----:B---3--:R-:W-:Y:S02]  /*13b10*/  IMAD R17, R17, UR5, RZ ;  /* 0x0000000511117c24 */ /* 0x008fe4000f8e02ff */
[----:B----4-:R-:W-:-:S03]  /*13b20*/  IMAD R28, R28, UR5, RZ ;  /* 0x000000051c1c7c24 */ /* 0x010fc6000f8e02ff */
[----:B------:R0:W-:Y:S01]  /*13b30*/  STL [R1+0x3d4], R17 ;  /* 0x0003d41101007387 */ /* 0x0001e20000100800 */
[----:B------:R-:W-:-:S03]  /*13b40*/  IMAD R15, R15, UR5, RZ ;  /* 0x000000050f0f7c24 */ /* 0x000fc6000f8e02ff */
[----:B0-----:R-:W3:Y:S04]  /*13b50*/  LDL.LU R17, [R1+0x338] ;  /* 0x0003380001117983 */ /* 0x001ee80000300800 */
[----:B------:R0:W-:Y:S01]  /*13b60*/  STL [R1+0x3e8], R28 ;  /* 0x0003e81c01007387 */ /* 0x0001e20000100800 */
[----:B------:R-:W-:-:S03]  /*13b70*/  IMAD R6, R6, UR5, RZ ;  /* 0x0000000506067c24 */ /* 0x000fc6000f8e02ff */
[----:B0-----:R-:W4:Y:S04]  /*13b80*/  LDL.LU R28, [R1+0x334] ;  /* 0x00033400011c7983 */ /* 0x001f280000300800 */
[----:B------:R0:W-:Y:S01]  /*13b90*/  STL [R1+0x3ec], R15 ;  /* 0x0003ec0f01007387 */ /* 0x0001e20000100800 */
[----:B------:R-:W-:-:S03]  /*13ba0*/  IMAD R7, R7, UR5, RZ ;  /* 0x0000000507077c24 */ /* 0x000fc6000f8e02ff */
[----:B0-----:R-:W4:Y:S04]  /*13bb0*/  LDL.LU R15, [R1+0x330] ;  /* 0x00033000010f7983 */ /* 0x001f280000300800 */
[----:B------:R0:W-:Y:S04]  /*13bc0*/  STL [R1+0x400], R6 ;  /* 0x0004000601007387 */ /* 0x0001e80000100800 */
[----:B------:R1:W-:Y:S01]  /*13bd0*/  STL [R1+0x404], R7 ;  /* 0x0004040701007387 */ /* 0x0003e20000100800 */
[----:B0-----:R-:W-:Y:S02]  /*13be0*/  IMAD R6, R8, UR5, RZ ;  /* 0x0000000508067c24 */ /* 0x001fe4000f8e02ff */
[----:B------:R-:W-:-:S02]  /*13bf0*/  IMAD R8, R9, UR5, RZ ;  /* 0x0000000509087c24 */ /* 0x000fc4000f8e02ff */
[----:B-1----:R-:W-:Y:S01]  /*13c00*/  IMAD R7, R10, UR5, RZ ;  /* 0x000000050a077c24 */ /* 0x002fe2000f8e02ff */
[----:B------:R0:W-:Y:S04]  /*13c10*/  STL [R1+0x410], R6 ;  /* 0x0004100601007387 */ /* 0x0001e80000100800 */
[----:B------:R1:W-:Y:S01]  /*13c20*/  STL [R1+0x414], R8 ;  /* 0x0004140801007387 */ /* 0x0003e20000100800 */
[----:B0-----:R-:W-:-:S03]  /*13c30*/  IMAD R6, R27, UR5, RZ ;  /* 0x000000051b067c24 */ /* 0x001fc6000f8e02ff */
[----:B------:R0:W-:Y:S01]  /*13c40*/  STL [R1+0x428], R7 ;  /* 0x0004280701007387 */ /* 0x0001e20000100800 */
[----:B-1----:R-:W-:-:S03]  /*13c50*/  IMAD R8, R26, UR5, RZ ;  /* 0x000000051a087c24 */ /* 0x002fc6000f8e02ff */
[----:B------:R1:W-:Y:S01]  /*13c60*/  STL [R1+0x42c], R6 ;  /* 0x00042c0601007387 */ /* 0x0003e20000100800 */
[----:B0-----:R-:W-:-:S03]  /*13c70*/  IMAD R7, R25, UR5, RZ ;  /* 0x0000000519077c24 */ /* 0x001fc6000f8e02ff */
[----:B------:R0:W-:Y:S01]  /*13c80*/  STL [R1+0x438], R8 ;  /* 0x0004380801007387 */ /* 0x0001e20000100800 */
[----:B-1----:R-:W-:-:S03]  /*13c90*/  IMAD R6, R24, UR5, RZ ;  /* 0x0000000518067c24 */ /* 0x002fc6000f8e02ff */
[----:B------:R1:W-:Y:S04]  /*13ca0*/  STL [R1+0x43c], R7 ;  /* 0x00043c0701007387 */ /* 0x0003e80000100800 */
[----:B------:R1:W-:Y:S01]  /*13cb0*/  STL [R1+0x450], R6 ;  /* 0x0004500601007387 */ /* 0x0003e20000100800 */
[----:B0-----:R-:W-:Y:S02]  /*13cc0*/  IMAD R8, R23, UR5, RZ ;  /* 0x0000000517087c24 */ /* 0x001fe4000f8e02ff */
[----:B-1----:R-:W-:-:S03]  /*13cd0*/  IMAD R7, R22, UR5, RZ ;  /* 0x0000000516077c24 */ /* 0x002fc6000f8e02ff */
[----:B------:R0:W-:Y:S01]  /*13ce0*/  STL [R1+0x454], R8 ;  /* 0x0004540801007387 */ /* 0x0001e20000100800 */
[----:B------:R-:W-:-:S03]  /*13cf0*/  IMAD R6, R21, UR5, RZ ;  /* 0x0000000515067c24 */ /* 0x000fc6000f8e02ff */
        /* <DEDUP_REMOVED lines=10> */
[----:B------:R-:W-:Y:S01]  /*13da0*/  STL [R1+0x494], R8 ;  /* 0x0004940801007387 */ /* 0x000fe20000100800 */
[----:B------:R-:W-:-:S03]  /*13db0*/  IMAD R6, R12, UR5, RZ ;  /* 0x000000050c067c24 */ /* 0x000fc6000f8e02ff */
[----:B------:R0:W-:Y:S01]  /*13dc0*/  STL [R1+0x4a0], R7 ;  /* 0x0004a00701007387 */ /* 0x0001e20000100800 */
[----:B------:R-:W-:-:S03]  /*13dd0*/  IMAD R0, R0, UR5, RZ ;  /* 0x0000000500007c24 */ /* 0x000fc6000f8e02ff */
[----:B------:R1:W-:Y:S01]  /*13de0*/  STL [R1+0x4a4], R6 ;  /* 0x0004a40601007387 */ /* 0x0003e20000100800 */
[----:B0-----:R-:W-:-:S03]  /*13df0*/  IMAD R7, R13, UR5, RZ ;  /* 0x000000050d077c24 */ /* 0x001fc6000f8e02ff */
[----:B------:R0:W-:Y:S01]  /*13e00*/  STL [R1+0x4b8], R0 ;  /* 0x0004b80001007387 */ /* 0x0001e20000100800 */
[----:B-1----:R-:W-:-:S03]  /*13e10*/  IMAD R6, R29, UR5, RZ ;  /* 0x000000051d067c24 */ /* 0x002fc6000f8e02ff */
[----:B------:R-:W-:Y:S04]  /*13e20*/  STL [R1+0x4bc], R7 ;  /* 0x0004bc0701007387 */ /* 0x000fe80000100800 */
[----:B------:R-:W-:Y:S01]  /*13e30*/  STL [R1+0x4c8], R6 ;  /* 0x0004c80601007387 */ /* 0x000fe20000100800 */
[----:B0-----:R-:W-:Y:S02]  /*13e40*/  IMAD R0, R4, UR5, RZ ;  /* 0x0000000504007c24 */ /* 0x001fe4000f8e02ff */
[----:B------:R-:W-:Y:S02]  /*13e50*/  IMAD R4, R14, UR5, RZ ;  /* 0x000000050e047c24 */ /* 0x000fe4000f8e02ff */
[----:B------:R-:W4:Y:S04]  /*13e60*/  LDL.LU R14, [R1+0x32c] ;  /* 0x00032c00010e7983 */ /* 0x000f280000300800 */
[----:B------:R-:W-:Y:S04]  /*13e70*/  STL [R1+0x4cc], R0 ;  /* 0x0004cc0001007387 */ /* 0x000fe80000100800 */
[----:B------:R0:W-:Y:S04]  /*13e80*/  STL [R1+0x4e0], R4 ;  /* 0x0004e00401007387 */ /* 0x0001e80000100800 */
[----:B------:R-:W4:Y:S04]  /*13e90*/  LDL.LU R29, [R1+0x328] ;  /* 0x00032800011d7983 */ /* 0x000f280000300800 */
[----:B0-----:R-:W4:Y:S01]  /*13ea0*/  LDL.LU R4, [R1+0x324] ;  /* 0x0003240001047983 */ /* 0x001f220000300800 */
[----:B--2---:R-:W-:-:S05]  /*13eb0*/  IMAD R0, R5, UR5, RZ ;  /* 0x0000000505007c24 */ /* 0x004fca000f8e02ff */
[----:B------:R-:W-:Y:S04]  /*13ec0*/  STL [R1+0x4e4], R0 ;  /* 0x0004e40001007387 */ /* 0x000fe80000100800 */
[----:B------:R-:W2:Y:S01]  /*13ed0*/  LDL.LU R5, [R1+0x320] ;  /* 0x0003200001057983 */ /* 0x000ea20000300800 */
[----:B---3--:R-:W-:-:S05]  /*13ee0*/  IMAD R6, R17, UR5, RZ ;  /* 0x0000000511067c24 */ /* 0x008fca000f8e02ff */
[----:B------:R0:W-:Y:S01]  /*13ef0*/  STL [R1+0x4f0], R6 ;  /* 0x0004f00601007387 */ /* 0x0001e20000100800 */
[----:B----4-:R-:W-:-:S03]  /*13f00*/  IMAD R7, R28, UR5, RZ ;  /* 0x000000051c077c24 */ /* 0x010fc6000f8e02ff */
[----:B0-----:R-:W3:Y:S04]  /*13f10*/  LDL.LU R6, [R1+0x31c] ;  /* 0x00031c0001067983 */ /* 0x001ee80000300800 */
[----:B------:R0:W-:Y:S01]  /*13f20*/  STL [R1+0x4f4], R7 ;  /* 0x0004f40701007387 */ /* 0x0001e20000100800 */
[----:B------:R-:W-:-:S03]  /*13f30*/  IMAD R0, R15, UR5, RZ ;  /* 0x000000050f007c24 */ /* 0x000fc6000f8e02ff */
[----:B0-----:R-:W4:Y:S04]  /*13f40*/  LDL.LU R7, [R1+0x318] ;  /* 0x0003180001077983 */ /* 0x001f280000300800 */
[----:B------:R0:W-:Y:S04]  /*13f50*/  STL [R1+0x508], R0 ;  /* 0x0005080001007387 */ /* 0x0001e80000100800 */
        /* <DEDUP_REMOVED lines=21> */
[----:B------:R-:W-:-:S05]  /*140b0*/  IMAD R14, R14, UR5, RZ ;  /* 0x000000050e0e7c24 */ /* 0x000fca000f8e02ff */
[----:B------:R0:W-:Y:S01]  /*140c0*/  STL [R1+0x50c], R14 ;  /* 0x00050c0e01007387 */ /* 0x0001e20000100800 */
[----:B------:R-:W-:-:S03]  /*140d0*/  IMAD R29, R29, UR5, RZ ;  /* 0x000000051d1d7c24 */ /* 0x000fc6000f8e02ff */
[----:B0-----:R-:W4:Y:S01]  /*140e0*/  LDL.LU R14, [R1+0x2bc] ;  /* 0x0002bc00010e7983 */ /* 0x001f220000300800 */
[----:B------:R-:W-:-:S03]  /*140f0*/  IMAD R4, R4, UR5, RZ ;  /* 0x0000000504047c24 */ /* 0x000fc6000f8e02ff */
[----:B------:R0:W-:Y:S04]  /*14100*/  STL [R1+0x518], R29 ;  /* 0x0005181d01007387 */ /* 0x0001e80000100800 */
[----:B0-----:R-:W4:Y:S04]  /*14110*/  LDL.LU R29, [R1+0x2b8] ;  /* 0x0002b800011d7983 */ /* 0x001f280000300800 */
[----:B------:R0:W-:Y:S04]  /*14120*/  STL [R1+0x51c], R4 ;  /* 0x00051c0401007387 */ /* 0x0001e80000100800 */
[----:B0-----:R-:W4:Y:S01]  /*14130*/  LDL.LU R4, [R1+0x2b4] ;  /* 0x0002b40001047983 */ /* 0x001f220000300800 */
[----:B--2---:R-:W-:-:S05]  /*14140*/  IMAD R5, R5, UR5, RZ ;  /* 0x0000000505057c24 */ /* 0x004fca000f8e02ff */
[----:B------:R0:W-:Y:S04]  /*14150*/  STL [R1+0x530], R5 ;  /* 0x0005300501007387 */ /* 0x0001e80000100800 */
[----:B0-----:R-:W2:Y:S01]  /*14160*/  LDL.LU R5, [R1+0x2b0] ;  /* 0x0002b00001057983 */ /* 0x001ea20000300800 */
[----:B---3--:R-:W-:-:S05]  /*14170*/  IMAD R6, R6, UR5, RZ ;  /* 0x0000000506067c24 */ /* 0x008fca000f8e02ff */
[----:B------:R4:W-:Y:S02]  /*14180*/  STL [R1+0x534], R6 ;  /* 0x0005340601007387 */ /* 0x0009e40000100800 */
[----:B----4-:R-:W-:-:S05]  /*14190*/  IMAD R6, R7, UR5, RZ ;  /* 0x0000000507067c24 */ /* 0x010fca000f8e02ff */
[----:B------:R0:W-:Y:S01]  /*141a0*/  STL [R1+0x548], R6 ;  /* 0x0005480601007387 */ /* 0x0001e20000100800 */
[----:B------:R-:W-:Y:S02]  /*141b0*/  IMAD R7, R8, UR5, RZ ;  /* 0x0000000508077c24 */ /* 0x000fe4000f8e02ff */
[----:B------:R-:W-:-:S03]  /*141c0*/  IMAD R8, R9, UR5, RZ ;  /* 0x0000000509087c24 */ /* 0x000fc6000f8e02ff */
[----:B------:R1:W-:Y:S01]  /*141d0*/  STL [R1+0x54c], R7 ;  /* 0x00054c0701007387 */ /* 0x0003e20000100800 */
[----:B0-----:R-:W-:-:S03]  /*141e0*/  IMAD R6, R10, UR5, RZ ;  /* 0x000000050a067c24 */ /* 0x001fc6000f8e02ff */
[----:B------:R0:W-:Y:S04]  /*141f0*/  STL [R1+0x558], R8 ;  /* 0x0005580801007387 */ /* 0x0001e80000100800 */
[----:B------:R3:W-:Y:S01]  /*14200*/  STL [R1+0x55c], R6 ;  /* 0x00055c0601007387 */ /* 0x0007e20000100800 */
[----:B-1----:R-:W-:Y:S02]  /*14210*/  IMAD R7, R27, UR5, RZ ;  /* 0x000000051b077c24 */ /* 0x002fe4000f8e02ff */
[----:B0-----:R-:W-:-:S03]  /*14220*/  IMAD R8, R26, UR5, RZ ;  /* 0x000000051a087c24 */ /* 0x001fc6000f8e02ff */
[----:B------:R0:W-:Y:S01]  /*14230*/  STL [R1+0x570], R7 ;  /* 0x0005700701007387 */ /* 0x0001e20000100800 */
[----:B---3--:R-:W-:-:S03]  /*14240*/  IMAD R6, R25, UR5, RZ ;  /* 0x0000000519067c24 */ /* 0x008fc6000f8e02ff */
[----:B------:R1:W-:Y:S04]  /*14250*/  STL [R1+0x574], R8 ;  /* 0x0005740801007387 */ /* 0x0003e80000100800 */
[----:B------:R3:W-:Y:S01]  /*14260*/  STL [R1+0x580], R6 ;  /* 0x0005800601007387 */ /* 0x0007e20000100800 */
[----:B0-----:R-:W-:Y:S02]  /*14270*/  IMAD R7, R24, UR5, RZ ;  /* 0x0000000518077c24 */ /* 0x001fe4000f8e02ff */
[----:B-1----:R-:W-:-:S03]  /*14280*/  IMAD R8, R23, UR5, RZ ;  /* 0x0000000517087c24 */ /* 0x002fc6000f8e02ff */
        /* <DEDUP_REMOVED lines=14> */
[----:B------:R-:W-:Y:S01]  /*14370*/  STL [R1+0x5bc], R8 ;  /* 0x0005bc0801007387 */ /* 0x000fe20000100800 */
[----:B------:R-:W-:-:S03]  /*14380*/  IMAD R0, R0, UR5, RZ ;  /* 0x0000000500007c24 */ /* 0x000fc6000f8e02ff */
[----:B------:R1:W-:Y:S01]  /*14390*/  STL [R1+0x5c8], R6 ;  /* 0x0005c80601007387 */ /* 0x0003e20000100800 */
[----:B0-----:R-:W-:-:S05]  /*143a0*/  IMAD R7, R12, UR5, RZ ;  /* 0x000000050c077c24 */ /* 0x001fca000f8e02ff */
[----:B------:R0:W-:Y:S01]  /*143b0*/  STL [R1+0x5cc], R7 ;  /* 0x0005cc0701007387 */ /* 0x0001e20000100800 */
[----:B-1----:R-:W-:-:S03]  /*143c0*/  IMAD R6, R13, UR5, RZ ;  /* 0x000000050d067c24 */ /* 0x002fc6000f8e02ff */
[----:B------:R1:W-:Y:S04]  /*143d0*/  STL [R1+0x5d8], R0 ;  /* 0x0005d80001007387 */ /* 0x0003e80000100800 */
[----:B------:R3:W-:Y:S01]  /*143e0*/  STL [R1+0x5dc], R6 ;  /* 0x0005dc0601007387 */ /* 0x0007e20000100800 */
[----:B0-----:R-:W-:Y:S02]  /*143f0*/  IMAD R7, R17, UR5, RZ ;  /* 0x0000000511077c24 */ /* 0x001fe4000f8e02ff */
[----:B-1----:R-:W-:-:S03]  /*14400*/  IMAD R0, R28, UR5, RZ ;  /* 0x000000051c007c24 */ /* 0x002fc6000f8e02ff */
[----:B------:R-:W-:Y:S01]  /*14410*/  STL [R1+0x5e8], R7 ;  /* 0x0005e80701007387 */ /* 0x000fe20000100800 */
[----:B---3--:R-:W-:-:S03]  /*14420*/  IMAD R6, R15, UR5, RZ ;  /* 0x000000050f067c24 */ /* 0x008fc6000f8e02ff */
[----:B------:R-:W3:Y:S04]  /*14430*/  LDL.LU R15, [R1+0x2ac] ;  /* 0x0002ac00010f7983 */ /* 0x000ee80000300800 */
[----:B------:R0:W-:Y:S04]  /*14440*/  STL [R1+0x5ec], R0 ;  /* 0x0005ec0001007387 */ /* 0x0001e80000100800 */
[----:B------:R1:W-:Y:S04]  /*14450*/  STL [R1+0x5f8], R6 ;  /* 0x0005f80601007387 */ /* 0x0003e80000100800 */
[----:B------:R-:W4:Y:S04]  /*14460*/  LDL.LU R17, [R1+0x2a8] ;  /* 0x0002a80001117983 */ /* 0x000f280000300800 */
[----:B------:R-:W4:Y:S01]  /*14470*/  LDL.LU R28, [R1+0x2a4] ;  /* 0x0002a400011c7983 */ /* 0x000f220000300800 */
[----:B0-----:R-:W-:-:S05]  /*14480*/  IMAD R0, R14, UR5, RZ ;  /* 0x000000050e007c24 */ /* 0x001fca000f8e02ff */
[----:B------:R-:W-:Y:S04]  /*14490*/  STL [R1+0x5fc], R0 ;  /* 0x0005fc0001007387 */ /* 0x000fe80000100800 */
[----:B------:R-:W4:Y:S01]  /*144a0*/  LDL.LU R14, [R1+0x2a0] ;  /* 0x0002a000010e7983 */ /* 0x000f220000300800 */
[----:B-1----:R-:W-:-:S05]  /*144b0*/  IMAD R6, R29, UR5, RZ ;  /* 0x000000051d067c24 */ /* 0x002fca000f8e02ff */
[----:B------:R0:W-:Y:S01]  /*144c0*/  STL [R1+0x600], R6 ;  /* 0x0006000601007387 */ /* 0x0001e20000100800 */
[----:B------:R-:W-:-:S03]  /*144d0*/  IMAD R4, R4, UR5, RZ ;  /* 0x0000000504047c24 */ /* 0x000fc6000f8e02ff */
[----:B0-----:R-:W4:Y:S04]  /*144e0*/  LDL.LU R6, [R1+0x29c] ;  /* 0x00029c0001067983 */ /* 0x001f280000300800 */
[----:B------:R-:W-:Y:S04]  /*144f0*/  STL [R1+0x604], R4 ;  /* 0x0006040401007387 */ /* 0x000fe80000100800 */
[----:B------:R-:W4:Y:S01]  /*14500*/  LDL.LU R7, [R1+0x298] ;  /* 0x0002980001077983 */ /* 0x000f220000300800 */
[----:B--2---:R-:W-:-:S05]  /*14510*/  IMAD R0, R5, UR5, RZ ;  /* 0x0000000505007c24 */ /* 0x004fca000f8e02ff */
[----:B------:R0:W-:Y:S04]  /*14520*/  STL [R1+0x610], R0 ;  /* 0x0006100001007387 */ /* 0x0001e80000100800 */
[----:B------:R-:W2:Y:S04]  /*14530*/  LDL.LU R8, [R1+0x294] ;  /* 0x0002940001087983 */ /* 0x000ea80000300800 */
        /* <DEDUP_REMOVED lines=15> */
[----:B0-----:R-:W2:Y:S04]  /*14630*/  LDL.LU R0, [R1+0x254] ;  /* 0x0002540001007983 */ /* 0x001ea80000300800 */
[----:B------:R-:W2:Y:S04]  /*14640*/  LDL.LU R13, [R1+0x250] ;  /* 0x00025000010d7983 */ /* 0x000ea80000300800 */
[----:B------:R-:W2:Y:S04]  /*14650*/  LDL.LU R29, [R1+0x24c] ;  /* 0x00024c00011d7983 */ /* 0x000ea80000300800 */
[----:B------:R-:W2:Y:S04]  /*14660*/  LDL.LU R4, [R1+0x248] ;  /* 0x0002480001047983 */ /* 0x000ea80000300800 */
[----:B------:R-:W2:Y:S01]  /*14670*/  LDL.LU R5, [R1+0x244] ;  /* 0x0002440001057983 */ /* 0x000ea20000300800 */
[----:B---3--:R-:W-:-:S05]  /*14680*/  IMAD R15, R15, UR5, RZ ;  /* 0x000000050f0f7c24 */ /* 0x008fca000f8e02ff */
[----:B------:R0:W-:Y:S01]  /*14690*/  STL [R1+0x614], R15 ;  /* 0x0006140f01007387 */ /* 0x0001e20000100800 */
[----:B----4-:R-:W-:-:S03]  /*146a0*/  IMAD R17, R17, UR5, RZ ;  /* 0x0000000511117c24 */ /* 0x010fc6000f8e02ff */
[----:B0-----:R-:W3:Y:S01]  /*146b0*/  LDL.LU R15, [R1+0x240] ;  /* 0x00024000010f7983 */ /* 0x001ee20000300800 */
[----:B------:R-:W-:-:S03]  /*146c0*/  IMAD R28, R28, UR5, RZ ;  /* 0x000000051c1c7c24 */ /* 0x000fc6000f8e02ff */
[----:B------:R0:W-:Y:S04]  /*146d0*/  STL [R1+0x618], R17 ;  /* 0x0006181101007387 */ /* 0x0001e80000100800 */
[----:B0-----:R-:W4:Y:S01]  /*146e0*/  LDL.LU R17, [R1+0x23c] ;  /* 0x00023c0001117983 */ /* 0x001f220000300800 */
[----:B------:R-:W-:-:S03]  /*146f0*/  IMAD R14, R14, UR5, RZ ;  /* 0x000000050e0e7c24 */ /* 0x000fc6000f8e02ff */
[----:B------:R0:W-:Y:S04]  /*14700*/  STL [R1+0x61c], R28 ;  /* 0x00061c1c01007387 */ /* 0x0001e80000100800 */
[----:B0-----:R-:W4:Y:S04]  /*14710*/  LDL.LU R28, [R1+0x238] ;  /* 0x00023800011c7983 */ /* 0x001f280000300800 */
[----:B------:R0:W-:Y:S01]  /*14720*/  STL [R1+0x628], R14 ;  /* 0x0006280e01007387 */ /* 0x0001e20000100800 */
[----:B------:R-:W-:-:S03]  /*14730*/  IMAD R6, R6, UR5, RZ ;  /* 0x0000000506067c24 */ /* 0x000fc6000f8e02ff */
[----:B0-----:R-:W4:Y:S01]  /*14740*/  LDL.LU R14, [R1+0x234] ;  /* 0x00023400010e7983 */ /* 0x001f220000300800 */
[----:B------:R-:W-:-:S03]  /*14750*/  IMAD R7, R7, UR5, RZ ;  /* 0x0000000507077c24 */ /* 0x000fc6000f8e02ff */
[----:B------:R2:W-:Y:S04]  /*14760*/  STL [R1+0x62c], R6 ;  /* 0x00062c0601007387 */ /* 0x0005e80000100800 */
[----:B------:R0:W-:Y:S01]  /*14770*/  STL [R1+0x630], R7 ;  /* 0x0006300701007387 */ /* 0x0001e20000100800 */
[----:B--2---:R-:W-:Y:S02]  /*14780*/  IMAD R6, R8, UR5, RZ ;  /* 0x0000000508067c24 */ /* 0x004fe4000f8e02ff */
[----:B------:R-:W-:-:S03]  /*14790*/  IMAD R8, R9, UR5, RZ ;  /* 0x0000000509087c24 */ /* 0x000fc6000f8e02ff */
        /* <DEDUP_REMOVED lines=8> */
[----:B------:R1:W-:Y:S01]  /*14820*/  STL [R1+0x64c], R8 ;  /* 0x00064c0801007387 */ /* 0x0003e20000100800 */
[----:B0-----:R-:W-:-:S03]  /*14830*/  IMAD R6, R24, UR5, RZ ;  /* 0x0000000518067c24 */ /* 0x001fc6000f8e02ff */
[----:B------:R0:W-:Y:S04]  /*14840*/  STL [R1+0x658], R7 ;  /* 0x0006580701007387 */ /* 0x0001e80000100800 */
[----:B------:R2:W-:Y:S01]  /*14850*/  STL [R1+0x65c], R6 ;  /* 0x00065c0601007387 */ /* 0x0005e20000100800 */
[----:B-1----:R-:W-:Y:S02]  /*14860*/  IMAD R8, R23, UR5, RZ ;  /* 0x0000000517087c24 */ /* 0x002fe4000f8e02ff */
[----:B0-----:R-:W-:-:S03]  /*14870*/  IMAD R7, R22, UR5, RZ ;  /* 0x0000000516077c24 */ /* 0x001fc6000f8e02ff */
[----:B------:R0:W-:Y:S01]  /*14880*/  STL [R1+0x668], R8 ;  /* 0x0006680801007387 */ /* 0x0001e20000100800 */
[----:B--2---:R-:W-:-:S03]  /*14890*/  IMAD R6, R21, UR5, RZ ;  /* 0x0000000515067c24 */ /* 0x004fc6000f8e02ff */
[----:B------:R1:W-:Y:S04]  /*148a0*/  STL [R1+0x66c], R7 ;  /* 0x00066c0701007387 */ /* 0x0003e80000100800 */
[----:B------:R2:W-:Y:S01]  /*148b0*/  STL [R1+0x670], R6 ;  /* 0x0006700601007387 */ /* 0x0005e20000100800 */
[----:B0-----:R-:W-:Y:S02]  /*148c0*/  IMAD R8, R20, UR5, RZ ;  /* 0x0000000514087c24 */ /* 0x001fe4000f8e02ff */
[----:B-1----:R-:W-:-:S03]  /*148d0*/  IMAD R7, R19, UR5, RZ ;  /* 0x0000000513077c24 */ /* 0x002fc6000f8e02ff */
[----:B------:R0:W-:Y:S01]  /*148e0*/  STL [R1+0x680], R8 ;  /* 0x0006800801007387 */ /* 0x0001e20000100800 */
[----:B--2---:R-:W-:-:S03]  /*148f0*/  IMAD R6, R16, UR5, RZ ;  /* 0x0000000510067c24 */ /* 0x004fc6000f8e02ff */
[----:B------:R1:W-:Y:S04]  /*14900*/  STL [R1+0x688], R7 ;  /* 0x0006880701007387 */ /* 0x0003e80000100800 */
[----:B------:R2:W-:Y:S01]  /*14910*/  STL [R1+0x698], R6 ;  /* 0x0006980601007387 */ /* 0x0005e20000100800 */
[----:B0-----:R-:W-:Y:S02]  /*14920*/  IMAD R8, R18, UR5, RZ ;  /* 0x0000000512087c24 */ /* 0x001fe4000f8e02ff */
[----:B-1----:R-:W-:-:S03]  /*14930*/  IMAD R7, R11, UR5, RZ ;  /* 0x000000050b077c24 */ /* 0x002fc6000f8e02ff */
[----:B------:R-:W-:Y:S01]  /*14940*/  STL [R1+0x6a0], R8 ;  /* 0x0006a00801007387 */ /* 0x000fe20000100800 */
[----:B--2---:R-:W-:-:S03]  /*14950*/  IMAD R6, R12, UR5, RZ ;  /* 0x000000050c067c24 */ /* 0x004fc6000f8e02ff */
        /* <DEDUP_REMOVED lines=10> */
[----:B------:R-:W2:Y:S04]  /*14a00*/  LDL.LU R5, [R1+0x230] ;  /* 0x0002300001057983 */ /* 0x000ea80000300800 */
[----:B------:R-:W-:Y:S04]  /*14a10*/  STL [R1+0x6e8], R0 ;  /* 0x0006e80001007387 */ /* 0x000fe80000100800 */
[----:B------:R0:W-:Y:S04]  /*14a20*/  STL [R1+0x6f8], R4 ;  /* 0x0006f80401007387 */ /* 0x0001e80000100800 */
[----:B------:R-:W2:Y:S04]  /*14a30*/  LDL.LU R29, [R1+0x22c] ;  /* 0x00022c00011d7983 */ /* 0x000ea80000300800 */
[----:B0-----:R-:W2:Y:S01]  /*14a40*/  LDL.LU R4, [R1+0x228] ;  /* 0x0002280001047983 */ /* 0x001ea20000300800 */
[----:B---3--:R-:W-:-:S05]  /*14a50*/  IMAD R0, R15, UR5, RZ ;  /* 0x000000050f007c24 */ /* 0x008fca000f8e02ff */
[----:B------:R-:W-:Y:S04]  /*14a60*/  STL [R1+0x700], R0 ;  /* 0x0007000001007387 */ /* 0x000fe80000100800 */
[----:B------:R-:W3:Y:S01]  /*14a70*/  LDL.LU R15, [R1+0x224] ;  /* 0x00022400010f7983 */ /* 0x000ee20000300800 */
[----:B----4-:R-:W-:-:S05]  /*14a80*/  IMAD R6, R17, UR5, RZ ;  /* 0x0000000511067c24 */ /* 0x010fca000f8e02ff */
[----:B------:R0:W-:Y:S01]  /*14a90*/  STL [R1+0x710], R6 ;  /* 0x0007100601007387 */ /* 0x0001e20000100800 */
[----:B------:R-:W-:-:S03]  /*14aa0*/  IMAD R7, R28, UR5, RZ ;  /* 0x000000051c077c24 */ /* 0x000fc6000f8e02ff */
[----:B0-----:R-:W4:Y:S04]  /*14ab0*/  LDL.LU R6, [R1+0x220] ;  /* 0x0002200001067983 */ /* 0x001f280000300800 */
        /* <DEDUP_REMOVED lines=28> */
[----:B------:R-:W-:Y:S02]  /*14c80*/  IMAD R29, R29, UR5, RZ ;  /* 0x000000051d1d7c24 */ /* 0x000fe4000f8e02ff */
[----:B------:R-:W-:-:S03]  /*14c90*/  IMAD R4, R4, UR5, RZ ;  /* 0x0000000504047c24 */ /* 0x000fc6000f8e02ff */
[----:B------:R0:W-:Y:S04]  /*14ca0*/  STL [R1+0x740], R29 ;  /* 0x0007401d01007387 */ /* 0x0001e80000100800 */
[----:B0-----:R-:W2:Y:S04]  /*14cb0*/  LDL.LU R29, [R1+0x1c0] ;  /* 0x0001c000011d7983 */ /* 0x001ea80000300800 */
[----:B------:R0:W-:Y:S01]  /*14cc0*/  STL [R1+0x748], R4 ;  /* 0x0007480401007387 */ /* 0x0001e20000100800 */
[----:B---3--:R-:W-:-:S03]  /*14cd0*/  IMAD R15, R15, UR5, RZ ;  /* 0x000000050f0f7c24 */ /* 0x008fc6000f8e02ff */
[----:B0-----:R-:W3:Y:S04]  /*14ce0*/  LDL.LU R4, [R1+0x1bc] ;  /* 0x0001bc0001047983 */ /* 0x001ee80000300800 */
[----:B------:R0:W-:Y:S04]  /*14cf0*/  STL [R1+0x758], R15 ;  /* 0x0007580f01007387 */ /* 0x0001e80000100800 */
[----:B0-----:R-:W3:Y:S01]  /*14d00*/  LDL.LU R15, [R1+0x1b8] ;  /* 0x0001b800010f7983 */ /* 0x001ee20000300800 */
[----:B----4-:R-:W-:-:S05]  /*14d10*/  IMAD R6, R6, UR5, RZ ;  /* 0x0000000506067c24 */ /* 0x010fca000f8e02ff */
[----:B------:R0:W-:Y:S02]  /*14d20*/  STL [R1+0x768], R6 ;  /* 0x0007680601007387 */ /* 0x0001e40000100800 */
[----:B0-----:R-:W-:-:S05]  /*14d30*/  IMAD R6, R7, UR5, RZ ;  /* 0x0000000507067c24 */ /* 0x001fca000f8e02ff */
        /* <DEDUP_REMOVED lines=10> */
[----:B----4-:R-:W-:-:S03]  /*14de0*/  IMAD R6, R25, UR5, RZ ;  /* 0x0000000519067c24 */ /* 0x010fc6000f8e02ff */
[----:B------:R1:W-:Y:S04]  /*14df0*/  STL [R1+0x7b0], R8 ;  /* 0x0007b00801007387 */ /* 0x0003e80000100800 */
[----:B------:R4:W-:Y:S01]  /*14e00*/  STL [R1+0x7b8], R6 ;  /* 0x0007b80601007387 */ /* 0x0009e20000100800 */
[----:B0-----:R-:W-:Y:S02]  /*14e10*/  IMAD R7, R24, UR5, RZ ;  /* 0x0000000518077c24 */ /* 0x001fe4000f8e02ff */
[----:B-1----:R-:W-:-:S03]  /*14e20*/  IMAD R8, R23, UR5, RZ ;  /* 0x0000000517087c24 */ /* 0x002fc6000f8e02ff */
        /* <DEDUP_REMOVED lines=25> */
[----:B----4-:R-:W-:-:S03]  /*14fc0*/  IMAD R6, R14, UR5, RZ ;  /* 0x000000050e067c24 */ /* 0x010fc6000f8e02ff */
[----:B------:R-:W4:Y:S04]  /*14fd0*/  LDL.LU R14, [R1+0x1b4] ;  /* 0x0001b400010e7983 */ /* 0x000f280000300800 */
[----:B------:R2:W-:Y:S04]  /*14fe0*/  STL [R1+0x868], R0 ;  /* 0x0008680001007387 */ /* 0x0005e80000100800 */
[----:B------:R0:W-:Y:S04]  /*14ff0*/  STL [R1+0x870], R6 ;  /* 0x0008700601007387 */ /* 0x0001e80000100800 */
[----:B------:R-:W4:Y:S04]  /*15000*/  LDL.LU R17, [R1+0x1b0] ;  /* 0x0001b00001117983 */ /* 0x000f280000300800 */
[----:B------:R-:W4:Y:S01]  /*15010*/  LDL.LU R28, [R1+0x1ac] ;  /* 0x0001ac00011c7983 */ /* 0x000f220000300800 */
[----:B--2---:R-:W-:-:S05]  /*15020*/  IMAD R0, R5, UR5, RZ ;  /* 0x0000000505007c24 */ /* 0x004fca000f8e02ff */
[----:B------:R-:W-:Y:S04]  /*15030*/  STL [R1+0x880], R0 ;  /* 0x0008800001007387 */ /* 0x000fe80000100800 */
[----:B------:R-:W2:Y:S01]  /*15040*/  LDL.LU R5, [R1+0x1a8] ;  /* 0x0001a80001057983 */ /* 0x000ea20000300800 */
[----:B0-----:R-:W-:-:S05]  /*15050*/  IMAD R6, R29, UR5, RZ ;  /* 0x000000051d067c24 */ /* 0x001fca000f8e02ff */
[----:B------:R0:W-:Y:S01]  /*15060*/  STL [R1+0x888], R6 ;  /* 0x0008880601007387 */ /* 0x0001e20000100800 */
[----:B---3--:R-:W-:-:S03]  /*15070*/  IMAD R4, R4, UR5, RZ ;  /* 0x0000000504047c24 */ /* 0x008fc6000f8e02ff */
[----:B0-----:R-:W3:Y:S04]  /*15080*/  LDL.LU R6, [R1+0x1a4] ;  /* 0x0001a40001067983 */ /* 0x001ee80000300800 */
[----:B------:R-:W-:Y:S04]  /*15090*/  STL [R1+0x898], R4 ;  /* 0x0008980401007387 */ /* 0x000fe80000100800 */
[----:B------:R-:W3:Y:S01]  /*150a0*/  LDL.LU R7, [R1+0x1a0] ;  /* 0x0001a00001077983 */ /* 0x000ee20000300800 */
[----:B------:R-:W-:-:S05]  /*150b0*/  IMAD R0, R15, UR5, RZ ;  /* 0x000000050f007c24 */ /* 0x000fca000f8e02ff */
[----:B------:R0:W-:Y:S04]  /*150c0*/  STL [R1+0x8a0], R0 ;  /* 0x0008a00001007387 */ /* 0x0001e80000100800 */
[----:B------:R-:W3:Y:S04]  /*150d0*/  LDL.LU R8, [R1+0x19c] ;  /* 0x00019c0001087983 */ /* 0x000ee80000300800 */
        /* <DEDUP_REMOVED lines=15> */
[----:B0-----:R-:W3:Y:S04]  /*151d0*/  LDL.LU R0, [R1+0x15c] ;  /* 0x00015c0001007983 */ /* 0x001ee80000300800 */
[----:B------:R-:W3:Y:S04]  /*151e0*/  LDL.LU R13, [R1+0x158] ;  /* 0x00015800010d7983 */ /* 0x000ee80000300800 */
[----:B------:R-:W3:Y:S04]  /*151f0*/  LDL.LU R29, [R1+0x154] ;  /* 0x00015400011d7983 */ /* 0x000ee80000300800 */
[----:B------:R-:W3:Y:S04]  /*15200*/  LDL.LU R4, [R1+0x150] ;  /* 0x0001500001047983 */ /* 0x000ee80000300800 */
[----:B------:R-:W3:Y:S01]  /*15210*/  LDL.LU R15, [R1+0x14c] ;  /* 0x00014c00010f7983 */ /* 0x000ee20000300800 */
[----:B----4-:R-:W-:-:S05]  /*15220*/  IMAD R14, R14, UR5, RZ ;  /* 0x000000050e0e7c24 */ /* 0x010fca000f8e02ff */
        /* <DEDUP_REMOVED lines=12> */
[----:B------:R0:W-:Y:S01]  /*152f0*/  STL [R1+0x8e0], R6 ;  /* 0x0008e00601007387 */ /* 0x0001e20000100800 */
[----:B------:R-:W-:-:S05]  /*15300*/  IMAD R7, R7, UR5, RZ ;  /* 0x0000000507077c24 */ /* 0x000fca000f8e02ff */
[----:B------:R1:W-:Y:S01]  /*15310*/  STL [R1+0x8e8], R7 ;  /* 0x0008e80701007387 */ /* 0x0003e20000100800 */
[----:B0-----:R-:W-:Y:S02]  /*15320*/  IMAD R6, R8, UR5, RZ ;  /* 0x0000000508067c24 */ /* 0x001fe4000f8e02ff */
[----:B------:R-:W-:-:S03]  /*15330*/  IMAD R8, R9, UR5, RZ ;  /* 0x0000000509087c24 */ /* 0x000fc6000f8e02ff */
        /* <DEDUP_REMOVED lines=26> */
[----:B------:R-:W-:Y:S01]  /*154e0*/  STL [R1+0x998], R8 ;  /* 0x0009980801007387 */ /* 0x000fe20000100800 */
[----:B------:R-:W-:Y:S02]  /*154f0*/  IMAD R0, R0, UR5, RZ ;  /* 0x0000000500007c24 */ /* 0x000fe4000f8e02ff */
[----:B---3--:R-:W-:Y:S01]  /*15500*/  IMAD R6, R12, UR5, RZ ;  /* 0x000000050c067c24 */ /* 0x008fe2000f8e02ff */
[----:B------:R0:W-:Y:S04]  /*15510*/  STL [R1+0x9a0], R7 ;  /* 0x0009a00701007387 */ /* 0x0001e80000100800 */
[----:B------:R1:W-:Y:S04]  /*15520*/  STL [R1+0x9b0], R6 ;  /* 0x0009b00601007387 */ /* 0x0003e80000100800 */
[----:B------:R3:W-:Y:S01]  /*15530*/  STL [R1+0x9b8], R0 ;  /* 0x0009b80001007387 */ /* 0x0007e20000100800 */
[----:B0-----:R-:W-:-:S02]  /*15540*/  IMAD R7, R13, UR5, RZ ;  /* 0x000000050d077c24 */ /* 0x001fc4000f8e02ff */
[----:B-1----:R-:W-:-:S03]  /*15550*/  IMAD R6, R29, UR5, RZ ;  /* 0x000000051d067c24 */ /* 0x002fc6000f8e02ff */
[----:B------:R-:W-:Y:S01]  /*15560*/  STL [R1+0x9c8], R7 ;  /* 0x0009c80701007387 */ /* 0x000fe20000100800 */
[----:B---3--:R-:W-:-:S03]  /*15570*/  IMAD R0, R4, UR5, RZ ;  /* 0x0000000504007c24 */ /* 0x008fc6000f8e02ff */
[----:B------:R-:W-:Y:S01]  /*15580*/  STL [R1+0x9d0], R6 ;  /* 0x0009d00601007387 */ /* 0x000fe20000100800 */
[----:B------:R-:W-:-:S03]  /*15590*/  IMAD R4, R15, UR5, RZ ;  /* 0x000000050f047c24 */ /* 0x000fc6000f8e02ff */
[----:B------:R-:W3:Y:S04]  /*155a0*/  LDL.LU R29, [R1+0x138] ;  /* 0x00013800011d7983 */ /* 0x000ee80000300800 */
[----:B------:R-:W-:Y:S04]  /*155b0*/  STL [R1+0x9e0], R0 ;  /* 0x0009e00001007387 */ /* 0x000fe80000100800 */
[----:B------:R0:W-:Y:S04]  /*155c0*/  STL [R1+0x9e8], R4 ;  /* 0x0009e80401007387 */ /* 0x0001e80000100800 */
[----:B0-----:R-:W3:Y:S04]  /*155d0*/  LDL.LU R4, [R1+0x134] ;  /* 0x0001340001047983 */ /* 0x001ee80000300800 */
[----:B------:R-:W3:Y:S01]  /*155e0*/  LDL.LU R15, [R1+0x130] ;  /* 0x00013000010f7983 */ /* 0x000ee20000300800 */
[----:B----4-:R-:W-:-:S05]  /*155f0*/  IMAD R0, R14, UR5, RZ ;  /* 0x000000050e007c24 */ /* 0x010fca000f8e02ff */
[----:B------:R-:W-:Y:S04]  /*15600*/  STL [R1+0x9f8], R0 ;  /* 0x0009f80001007387 */ /* 0x000fe80000100800 */
[----:B------:R-:W4:Y:S01]  /*15610*/  LDL.LU R14, [R1+0x12c] ;  /* 0x00012c00010e7983 */ /* 0x000f220000300800 */
[----:B------:R-:W-:-:S05]  /*15620*/  IMAD R6, R17, UR5, RZ ;  /* 0x0000000511067c24 */ /* 0x000fca000f8e02ff */
[----:B------:R0:W-:Y:S01]  /*15630*/  STL [R1+0xa00], R6 ;  /* 0x000a000601007387 */ /* 0x0001e20000100800 */
[----:B------:R-:W-:-:S03]  /*15640*/  IMAD R7, R28, UR5, RZ ;  /* 0x000000051c077c24 */ /* 0x000fc6000f8e02ff */
[----:B0-----:R-:W4:Y:S04]  /*15650*/  LDL.LU R6, [R1+0x128] ;  /* 0x0001280001067983 */ /* 0x001f280000300800 */
[----:B------:R0:W-:Y:S04]  /*15660*/  STL [R1+0xa10], R7 ;  /* 0x000a100701007387 */ /* 0x0001e80000100800 */
[----:B0-----:R-:W4:Y:S01]  /*15670*/  LDL.LU R7, [R1+0x124] ;  /* 0x0001240001077983 */ /* 0x001f220000300800 */
        /* <DEDUP_REMOVED lines=24> */
[----:B------:R0:W-:Y:S04]  /*15800*/  STL [R1+0xa28], R29 ;  /* 0x000a281d01007387 */ /* 0x0001e80000100800 */
[----:B0-----:R-:W3:Y:S01]  /*15810*/  LDL.LU R29, [R1+0xb8] ;  /* 0x0000b800011d7983 */ /* 0x001ee20000300800 */
[----:B------:R-:W-:Y:S02]  /*15820*/  IMAD R4, R4, UR5, RZ ;  /* 0x0000000504047c24 */ /* 0x000fe4000f8e02ff */
[----:B------:R-:W-:-:S03]  /*15830*/  IMAD R15, R15, UR5, RZ ;  /* 0x000000050f0f7c24 */ /* 0x000fc6000f8e02ff */
[----:B------:R0:W-:Y:S04]  /*15840*/  STL [R1+0xa30], R4 ;  /* 0x000a300401007387 */ /* 0x0001e80000100800 */
[----:B0-----:R-:W3:Y:S04]  /*15850*/  LDL.LU R4, [R1+0xb0] ;  /* 0x0000b00001047983 */ /* 0x001ee80000300800 */
[----:B------:R0:W-:Y:S01]  /*15860*/  STL [R1+0xa40], R15 ;  /* 0x000a400f01007387 */ /* 0x0001e20000100800 */
[----:B----4-:R-:W-:-:S03]  /*15870*/  IMAD R14, R14, UR5, RZ ;  /* 0x000000050e0e7c24 */ /* 0x010fc6000f8e02ff */
[----:B0-----:R-:W4:Y:S04]  /*15880*/  LDL.LU R15, [R1+0xac] ;  /* 0x0000ac00010f7983 */ /* 0x001f280000300800 */
[----:B------:R0:W-:Y:S04]  /*15890*/  STL [R1+0xa48], R14 ;  /* 0x000a480e01007387 */ /* 0x0001e80000100800 */
[----:B0-----:R-:W4:Y:S01]  /*158a0*/  LDL.LU R14, [R1+0xa8] ;  /* 0x0000a800010e7983 */ /* 0x001f220000300800 */
[----:B------:R-:W-:-:S05]  /*158b0*/  IMAD R6, R6, UR5, RZ ;  /* 0x0000000506067c24 */ /* 0x000fca000f8e02ff */
[----:B------:R0:W-:Y:S02]  /*158c0*/  STL [R1+0xa58], R6 ;  /* 0x000a580601007387 */ /* 0x0001e40000100800 */
[----:B0-----:R-:W-:-:S05]  /*158d0*/  IMAD R6, R7, UR5, RZ ;  /* 0x0000000507067c24 */ /* 0x001fca000f8e02ff */
        /* <DEDUP_REMOVED lines=42> */
[----:B------:R-:W-:Y:S04]  /*15b80*/  STL [R1+0x418], R0 ;  /* 0x0004180001007387 */ /* 0x000fe80000100800 */
[----:B------:R0:W-:Y:S04]  /*15b90*/  STL [R1+0x3f4], R6 ;  /* 0x0003f40601007387 */ /* 0x0001e80000100800 */
[----:B0-----:R-:W2:Y:S04]  /*15ba0*/  LDL.LU R6, [R1+0xa0] ;  /* 0x0000a00001067983 */ /* 0x001ea80000300800 */
[----:B------:R-:W2:Y:S01]  /*15bb0*/  LDL.LU R7, [R1+0x9c] ;  /* 0x00009c0001077983 */ /* 0x000ea20000300800 */
[----:B---3--:R-:W-:-:S05]  /*15bc0*/  IMAD R0, R29, UR5, RZ ;  /* 0x000000051d007c24 */ /* 0x008fca000f8e02ff */
[----:B------:R-:W-:Y:S04]  /*15bd0*/  STL [R1+0x3f0], R0 ;  /* 0x0003f00001007387 */ /* 0x000fe80000100800 */
[----:B------:R-:W3:Y:S01]  /*15be0*/  LDL.LU R8, [R1+0x98] ;  /* 0x0000980001087983 */ /* 0x000ee20000300800 */
[----:B------:R-:W-:-:S05]  /*15bf0*/  IMAD R9, R4, UR5, RZ ;  /* 0x0000000504097c24 */ /* 0x000fca000f8e02ff */
[----:B------:R0:W-:Y:S01]  /*15c00*/  STL [R1+0x3dc], R9 ;  /* 0x0003dc0901007387 */ /* 0x0001e20000100800 */
[----:B----4-:R-:W-:-:S03]  /*15c10*/  IMAD R4, R15, UR5, RZ ;  /* 0x000000050f047c24 */ /* 0x010fc6000f8e02ff */
[----:B0-----:R-:W4:Y:S04]  /*15c20*/  LDL.LU R9, [R1+0x94] ;  /* 0x0000940001097983 */ /* 0x001f280000300800 */
[----:B------:R-:W-:Y:S04]  /*15c30*/  STL [R1+0x3d8], R4 ;  /* 0x0003d80401007387 */ /* 0x000fe80000100800 */
[----:B------:R-:W4:Y:S01]  /*15c40*/  LDL.LU R10, [R1+0x90] ;  /* 0x00009000010a7983 */ /* 0x000f220000300800 */
[----:B------:R-:W-:-:S05]  /*15c50*/  IMAD R0, R14, UR5, RZ ;  /* 0x000000050e007c24 */ /* 0x000fca000f8e02ff */
        /* <DEDUP_REMOVED lines=28> */
[----:B0-----:R-:W2:Y:S01]  /*15e20*/  LDL.LU R6, [R1+0x2844] ;  /* 0x0028440001067983 */ /* 0x001ea20000300800 */
[----:B---3--:R-:W-:-:S03]  /*15e30*/  IMAD R8, R8, UR5, RZ ;  /* 0x0000000508087c24 */ /* 0x008fc6000f8e02ff */
[----:B------:R0:W-:Y:S04]  /*15e40*/  STL [R1+0x3b4], R7 ;  /* 0x0003b40701007387 */ /* 0x0001e80000100800 */
[----:B0-----:R-:W3:Y:S04]  /*15e50*/  LDL.LU R7, [R1+0x2840] ;  /* 0x0028400001077983 */ /* 0x001ee80000300800 */
[----:B------:R0:W-:Y:S01]  /*15e60*/  STL [R1+0x3b0], R8 ;  /* 0x0003b00801007387 */ /* 0x0001e20000100800 */
[----:B----4-:R-:W-:-:S03]  /*15e70*/  IMAD R9, R9, UR5, RZ ;  /* 0x0000000509097c24 */ /* 0x010fc6000f8e02ff */
[----:B0-----:R-:W4:Y:S01]  /*15e80*/  LDL.LU R8, [R1+0x283c] ;  /* 0x00283c0001087983 */ /* 0x001f220000300800 */
[----:B------:R-:W-:Y:S02]  /*15e90*/  IMAD R10, R10, UR5, RZ ;  /* 0x000000050a0a7c24 */ /* 0x000fe4000f8e02ff */
[----:B------:R-:W-:Y:S02]  /*15ea0*/  IMAD R27, R27, UR5, RZ ;  /* 0x000000051b1b7c24 */ /* 0x000fe4000f8e02ff */
[----:B------:R-:W-:Y:S02]  /*15eb0*/  IMAD R26, R26, UR5, RZ ;  /* 0x000000051a1a7c24 */ /* 0x000fe4000f8e02ff */
[----:B------:R-:W-:Y:S02]  /*15ec0*/  IMAD R25, R25, UR5, RZ ;  /* 0x0000000519197c24 */ /* 0x000fe4000f8e02ff */
[----:B------:R-:W-:Y:S02]  /*15ed0*/  IMAD R24, R24, UR5, RZ ;  /* 0x0000000518187c24 */ /* 0x000fe4000f8e02ff */
[----:B------:R-:W-:-:S02]  /*15ee0*/  IMAD R23, R23, UR5, RZ ;  /* 0x0000000517177c24 */ /* 0x000fc4000f8e02ff */
        /* <DEDUP_REMOVED lines=16> */
[----:B--2---:R-:W-:-:S05]  /*15ff0*/  IMAD R5, R5, UR5, RZ ;  /* 0x0000000505057c24 */ /* 0x004fca000f8e02ff */
[----:B------:R-:W-:Y:S04]  /*16000*/  STL [R1+0x3bc], R5 ;  /* 0x0003bc0501007387 */ /* 0x000fe80000100800 */
[----:B------:R0:W-:Y:S04]  /*16010*/  STL [R1+0x2708], R5 ;  /* 0x0027080501007387 */ /* 0x0001e80000100800 */
[----:B0-----:R-:W2:Y:S04]  /*16020*/  LDL.LU R5, [R1+0xc] ;  /* 0x00000c0001057983 */ /* 0x001ea80000300800 */
[----:B------:R0:W-:Y:S04]  /*16030*/  STL [R1+0x3ac], R9 ;  /* 0x0003ac0901007387 */ /* 0x0001e80000100800 */
[----:B0-----:R-:W3:Y:S04]  /*16040*/  LDL.LU R9, [R1+0x2838] ;  /* 0x0028380001097983 */ /* 0x001ee80000300800 */
[----:B------:R0:W-:Y:S04]  /*16050*/  STL [R1+0x3a8], R10 ;  /* 0x0003a80a01007387 */ /* 0x0001e80000100800 */
[----:B0-----:R-:W4:Y:S04]  /*16060*/  LDL.LU R10, [R1+0x2834] ;  /* 0x00283400010a7983 */ /* 0x001f280000300800 */
        /* <DEDUP_REMOVED lines=42> */
[----:B--2---:R-:W-:-:S05]  /*16310*/  IMAD R5, R5, UR5, RZ ;  /* 0x0000000505057c24 */ /* 0x004fca000f8e02ff */
[----:B------:R0:W-:Y:S01]  /*16320*/  STL [R1+0x350], R5 ;  /* 0x0003500501007387 */ /* 0x0001e20000100800 */
[----:B----4-:R-:W-:Y:S02]  /*16330*/  IMAD R0, R0, UR5, RZ ;  /* 0x0000000500007c24 */ /* 0x010fe4000f8e02ff */
[----:B---3--:R-:W-:Y:S02]  /*16340*/  IMAD R28, R28, UR5, RZ ;  /* 0x000000051c1c7c24 */ /* 0x008fe4000f8e02ff */
[----:B0-----:R-:W-:Y:S02]  /*16350*/  IMAD R5, R14, UR5, RZ ;  /* 0x000000050e057c24 */ /* 0x001fe4000f8e02ff */
[----:B------:R-:W2:Y:S04]  /*16360*/  LDL.LU R14, [R1+0x27dc] ;  /* 0x0027dc00010e7983 */ /* 0x000ea80000300800 */
[----:B------:R0:W-:Y:S02]  /*16370*/  STL [R1+0x34c], R5 ;  /* 0x00034c0501007387 */ /* 0x0001e40000100800 */
[----:B0-----:R-:W-:-:S02]  /*16380*/  IMAD R5, R15, UR5, RZ ;  /* 0x000000050f057c24 */ /* 0x001fc4000f8e02ff */
[----:B------:R-:W2:Y:S04]  /*16390*/  LDL.LU R15, [R1+0x27d8] ;  /* 0x0027d800010f7983 */ /* 0x000ea80000300800 */
[----:B------:R0:W-:Y:S02]  /*163a0*/  STL [R1+0x348], R5 ;  /* 0x0003480501007387 */ /* 0x0001e40000100800 */
[----:B0-----:R-:W-:Y:S02]  /*163b0*/  IMAD R5, R4, UR5, RZ ;  /* 0x0000000504057c24 */ /* 0x001fe4000f8e02ff */
[----:B------:R-:W-:-:S03]  /*163c0*/  IMAD R4, R29, UR5, RZ ;  /* 0x000000051d047c24 */ /* 0x000fc6000f8e02ff */
[----:B------:R0:W-:Y:S04]  /*163d0*/  STL [R1+0x344], R5 ;  /* 0x0003440501007387 */ /* 0x0001e80000100800 */
[----:B------:R1:W-:Y:S01]  /*163e0*/  STL [R1+0x340], R4 ;  /* 0x0003400401007387 */ /* 0x0003e20000100800 */
[----:B0-----:R-:W-:-:S03]  /*163f0*/  IMAD R5, R17, UR5, RZ ;  /* 0x0000000511057c24 */ /* 0x001fc6000f8e02ff */
[----:B------:R-:W-:Y:S01]  /*16400*/  STL [R1+0x33c], R28 ;  /* 0x00033c1c01007387 */ /* 0x000fe20000100800 */
[----:B-1----:R-:W-:-:S03]  /*16410*/  IMAD R4, R13, UR5, RZ ;  /* 0x000000050d047c24 */ /* 0x002fc6000f8e02ff */
        /* <DEDUP_REMOVED lines=25> */
[----:B------:R-:W3:Y:S04]  /*165b0*/  LDL R26, [R1+0x58] ;  /* 0x00005800011a7983 */ /* 0x000ee80000100800 */
[----:B------:R1:W-:Y:S04]  /*165c0*/  STL [R1+0x304], R4 ;  /* 0x0003040401007387 */ /* 0x0003e80000100800 */
[----:B------:R-:W4:Y:S04]  /*165d0*/  LDL R25, [R1+0x5c] ;  /* 0x00005c0001197983 */ /* 0x000f280000100800 */
[----:B------:R1:W-:Y:S04]  /*165e0*/  STL [R1+0x300], R0 ;  /* 0x0003000001007387 */ /* 0x0003e80000100800 */
[----:B------:R-:W4:Y:S01]  /*165f0*/  LDL R24, [R1+0x60] ;  /* 0x0000600001187983 */ /* 0x000f220000100800 */
[----:B0-----:R-:W-:-:S02]  /*16600*/  IMAD R5, R27, UR5, RZ ;  /* 0x000000051b057c24 */ /* 0x001fc4000f8e02ff */
[----:B-1----:R-:W-:Y:S02]  /*16610*/  IMAD R4, R9, UR5, RZ ;  /* 0x0000000509047c24 */ /* 0x002fe4000f8e02ff */
[----:B------:R-:W-:Y:S01]  /*16620*/  IMAD R0, R10, UR5, RZ ;  /* 0x000000050a007c24 */ /* 0x000fe2000f8e02ff */
[----:B----4-:R-:W-:Y:S04]  /*16630*/  STL.64 [R1+0x27d0], R24 ;  /* 0x0027d01801007387 */ /* 0x010fe80000100a00 */
[----:B------:R-:W4:Y:S04]  /*16640*/  LDL R23, [R1+0x68] ;  /* 0x0000680001177983 */ /* 0x000f280000100800 */
        /* <DEDUP_REMOVED lines=12> */
[----:B------:R-:W3:Y:S04]  /*16710*/  LDL R27, [R1+0x2c] ;  /* 0x00002c00011b7983 */ /* 0x000ee80000100800 */
[----:B------:R-:W4:Y:S04]  /*16720*/  LDL R10, [R1+0x24] ;  /* 0x00002400010a7983 */ /* 0x000f280000100800 */
[----:B------:R0:W-:Y:S04]  /*16730*/  STL [R1+0x2f8], R0 ;  /* 0x0002f80001007387 */ /* 0x0001e80000100800 */
[----:B------:R-:W3:Y:S04]  /*16740*/  LDL R9, [R1+0x1c] ;  /* 0x00001c0001097983 */ /* 0x000ee80000100800 */
[----:B------:R-:W-:Y:S01]  /*16750*/  STL [R1+0x2f4], R4 ;  /* 0x0002f40401007387 */ /* 0x000fe20000100800 */
[----:B0-----:R-:W-:-:S03]  /*16760*/  IMAD R0, R8, UR5, RZ ;  /* 0x0000000508007c24 */ /* 0x001fc6000f8e02ff */
[----:B------:R-:W4:Y:S04]  /*16770*/  LDL R8, [R1+0x18] ;  /* 0x0000180001087983 */ /* 0x000f280000100800 */
[----:B------:R-:W-:Y:S04]  /*16780*/  STL [R1+0x2fc], R5 ;  /* 0x0002fc0501007387 */ /* 0x000fe80000100800 */
[----:B------:R0:W-:Y:S01]  /*16790*/  STL [R1+0x2f0], R0 ;  /* 0x0002f00001007387 */ /* 0x0001e20000100800 */
[----:B--2---:R-:W-:-:S04]  /*167a0*/  IMAD.WIDE R24, R3, 0x2, R14 ;  /* 0x0000000203187825 */ /* 0x004fc800078e020e */
[----:B0-----:R-:W-:Y:S02]  /*167b0*/  IMAD R0, R7, UR5, RZ ;  /* 0x0000000507007c24 */ /* 0x001fe4000f8e02ff */
[----:B------:R-:W2:Y:S04]  /*167c0*/  LDL R7, [R1+0x10] ;  /* 0x0000100001077983 */ /* 0x000ea80000100800 */
[----:B------:R-:W-:Y:S04]  /*167d0*/  STL [R1+0x2ec], R0 ;  /* 0x0002ec0001007387 */ /* 0x000fe80000100800 */
[----:B------:R0:W-:Y:S04]  /*167e0*/  STL.64 [R1+0x2e0], R24 ;  /* 0x0002e01801007387 */ /* 0x0001e80000100a00 */
[----:B0-----:R-:W3:Y:S01]  /*167f0*/  LDL.LU.64 R24, [R1+0x27d0] ;  /* 0x0027d00001187983 */ /* 0x001ee20000300a00 */
[----:B------:R-:W-:-:S05]  /*16800*/  IMAD R4, R6, UR5, RZ ;  /* 0x0000000506047c24 */ /* 0x000fca000f8e02ff */
[----:B------:R-:W-:Y:S04]  /*16810*/  STL [R1+0x2e8], R4 ;  /* 0x0002e80401007387 */ /* 0x000fe80000100800 */
[----:B------:R4:W-:Y:S02]  /*16820*/  STL.64 [R1+0x2710], R4 ;  /* 0x0027100401007387 */ /* 0x0009e40000100a00 */
[----:B----4-:R-:W-:-:S04]  /*16830*/  IMAD.WIDE R4, R8, 0x2, R14 ;  /* 0x0000000208047825 */ /* 0x010fc800078e020e */
[----:B--2---:R-:W-:-:S05]  /*16840*/  IMAD.WIDE R6, R7, 0x2, R14 ;  /* 0x0000000207067825 */ /* 0x004fca00078e020e */
[----:B------:R3:W-:Y:S04]  /*16850*/  STL.64 [R1+0x2d8], R6 ;  /* 0x0002d80601007387 */ /* 0x0007e80000100a00 */
[----:B------:R0:W-:Y:S01]  /*16860*/  STL.64 [R1+0x2d0], R4 ;  /* 0x0002d00401007387 */ /* 0x0001e20000100a00 */
[----:B---3--:R-:W-:-:S04]  /*16870*/  IMAD.WIDE R6, R9, 0x2, R14 ;  /* 0x0000000209067825 */ /* 0x008fc800078e020e */
[--C-:B0-----:R-:W-:Y:S01]  /*16880*/  IMAD.WIDE R4, R10, 0x2, R14.reuse ;  /* 0x000000020a047825 */ /* 0x101fe200078e020e */
[----:B------:R0:W-:Y:S03]  /*16890*/  STL.64 [R1+0x2c8], R6 ;  /* 0x0002c80601007387 */ /* 0x0001e60000100a00 */
[--C-:B------:R-:W-:Y:S01]  /*168a0*/  IMAD.WIDE R8, R27, 0x2, R14.reuse ;  /* 0x000000021b087825 */ /* 0x100fe200078e020e */
[----:B------:R1:W-:Y:S04]  /*168b0*/  STL.64 [R1+0x2c0], R4 ;  /* 0x0002c00401007387 */ /* 0x0003e80000100a00 */
[----:B------:R2:W-:Y:S01]  /*168c0*/  STL.64 [R1+0x2b8], R8 ;  /* 0x0002b80801007387 */ /* 0x0005e20000100a00 */
[----:B0-----:R-:W-:-:S04]  /*168d0*/  IMAD.WIDE R6, R26, 0x2, R14 ;  /* 0x000000021a067825 */ /* 0x001fc800078e020e */
[--C-:B-1----:R-:W-:Y:S01]  /*168e0*/  IMAD.WIDE R4, R25, 0x2, R14.reuse ;  /* 0x0000000219047825 */ /* 0x102fe200078e020e */
[----:B------:R0:W-:Y:S03]  /*168f0*/  STL.64 [R1+0x2b0], R6 ;  /* 0x0002b00601007387 */ /* 0x0001e60000100a00 */
[--C-:B--2---:R-:W-:Y:S01]  /*16900*/  IMAD.WIDE R8, R24, 0x2, R14.reuse ;  /* 0x0000000218087825 */ /* 0x104fe200078e020e */
        /* <DEDUP_REMOVED lines=22> */
[----:B------:R-:W-:Y:S03]  /*16a70*/  STL.64 [R1+0x250], R6 ;  /* 0x0002500601007387 */ /* 0x000fe60000100a00 */
[--C-:B--2---:R-:W-:Y:S01]  /*16a80*/  IMAD.WIDE R8, R28, 0x2, R14.reuse ;  /* 0x000000021c087825 */ /* 0x104fe200078e020e */
[----:B------:R0:W-:Y:S04]  /*16a90*/  STL.64 [R1+0x248], R4 ;  /* 0x0002480401007387 */ /* 0x0001e80000100a00 */
[----:B0-----:R-:W2:Y:S04]  /*16aa0*/  LDL R4, [R1+0x460] ;  /* 0x0004600001047983 */ /* 0x001ea80000100800 */
[----:B------:R-:W-:Y:S04]  /*16ab0*/  STL.64 [R1+0x240], R8 ;  /* 0x0002400801007387 */ /* 0x000fe80000100a00 */
[----:B------:R-:W2:Y:S01]  /*16ac0*/  LDL R5, [R1+0x464] ;  /* 0x0004640001057983 */ /* 0x000ea20000100800 */
[----:B------:R-:W-:-:S05]  /*16ad0*/  IMAD.WIDE R6, R29, 0x2, R14 ;  /* 0x000000021d067825 */ /* 0x000fca00078e020e */
[----:B------:R-:W-:Y:S04]  /*16ae0*/  STL.64 [R1+0x238], R6 ;  /* 0x0002380601007387 */ /* 0x000fe80000100a00 */
[----:B--2---:R0:W-:Y:S04]  /*16af0*/  STL.64 [R1+0x27b8], R4 ;  /* 0x0027b80401007387 */ /* 0x0041e80000100a00 */
[----:B0-----:R-:W2:Y:S04]  /*16b00*/  LDL R5, [R1+0x450] ;  /* 0x0004500001057983 */ /* 0x001ea80000100800 */
[----:B------:R-:W3:Y:S04]  /*16b10*/  LDL R4, [R1+0x43c] ;  /* 0x00043c0001047983 */ /* 0x000ee80000100800 */
[----:B--2---:R0:W-:Y:S04]  /*16b20*/  STL [R1+0x27c0], R5 ;  /* 0x0027c00501007387 */ /* 0x0041e80000100800 */
[----:B0-----:R-:W2:Y:S04]  /*16b30*/  LDL R5, [R1+0x438] ;  /* 0x0004380001057983 */ /* 0x001ea80000100800 */
[----:B---3--:R0:W-:Y:S04]  /*16b40*/  STL [R1+0x27c4], R4 ;  /* 0x0027c40401007387 */ /* 0x0081e80000100800 */
[----:B0-----:R-:W3:Y:S01]  /*16b50*/  LDL R4, [R1+0x42c] ;  /* 0x00042c0001047983 */ /* 0x001ee20000100800 */
[----:B------:R-:W-:Y:S01]  /*16b60*/  IMAD R0, R2, UR5, RZ ;  /* 0x0000000502007c24 */ /* 0x000fe2000f8e02ff */
[----:B------:R-:W-:-:S02]  /*16b70*/  ULDC UR5, c[0x0][0x234] ;  /* 0x00008d0000057ab9 */ /* 0x000fc40000000800 */
[----:B--2---:R0:W-:Y:S04]  /*16b80*/  STL [R1+0x27c8], R5 ;  /* 0x0027c80501007387 */ /* 0x0041e80000100800 */
[----:B0-----:R-:W2:Y:S04]  /*16b90*/  LDL R5, [R1+0x428] ;  /* 0x0004280001057983 */ /* 0x001ea80000100800 */
[----:B---3--:R2:W-:Y:S04]  /*16ba0*/  STL [R1+0x27cc], R4 ;  /* 0x0027cc0401007387 */ /* 0x0085e80000100800 */
        /* <DEDUP_REMOVED lines=21> */
[----:B------:R-:W3:Y:S04]  /*16d00*/  LDL.LU R28, [R1+0x54c] ;  /* 0x00054c00011c7983 */ /* 0x000ee80000300800 */
[----:B------:R-:W3:Y:S01]  /*16d10*/  LDL.LU R29, [R1+0x558] ;  /* 0x00055800011d7983 */ /* 0x000ee20000300800 */
[----:B--2---:R-:W-:-:S03]  /*16d20*/  IMAD.WIDE R4, R5, 0x2, R14 ;  /* 0x0000000205047825 */ /* 0x004fc600078e020e */
[----:B---3--:R0:W-:Y:S04]  /*16d30*/  STL.64 [R1+0x27b0], R28 ;  /* 0x0027b01c01007387 */ /* 0x0081e80000100a00 */
[----:B0-----:R-:W2:Y:S04]  /*16d40*/  LDL R29, [R1+0x454] ;  /* 0x00045400011d7983 */ /* 0x001ea80000100800 */
[----:B------:R0:W-:Y:S04]  /*16d50*/  STL.64 [R1+0x230], R4 ;  /* 0x0002300401007387 */ /* 0x0001e80000100a00 */
[----:B0-----:R-:W3:Y:S02]  /*16d60*/  LDL.LU R4, [R1+0x27cc] ;  /* 0x0027cc0001047983 */ /* 0x001ee40000300800 */
[----:B---3--:R-:W-:-:S05]  /*16d70*/  IMAD.WIDE R4, R4, 0x2, R14 ;  /* 0x0000000204047825 */ /* 0x008fca00078e020e */
        /* <DEDUP_REMOVED lines=10> */
[----:B0-----:R-:W3:Y:S01]  /*16e20*/  LDL.LU.64 R4, [R1+0x27b8] ;  /* 0x0027b80001047983 */ /* 0x001ee20000300a00 */
[----:B--2---:R-:W-:-:S05]  /*16e30*/  IMAD.WIDE R28, R29, 0x2, R14 ;  /* 0x000000021d1c7825 */ /* 0x004fca00078e020e */
[----:B------:R3:W-:Y:S02]  /*16e40*/  STL.64 [R1+0x208], R28 ;  /* 0x0002081c01007387 */ /* 0x0007e40000100a00 */
[----:B---3--:R-:W-:-:S04]  /*16e50*/  IMAD.WIDE R28, R4, 0x2, R14 ;  /* 0x00000002041c7825 */ /* 0x008fc800078e020e */
[--C-:B------:R-:W-:Y:S01]  /*16e60*/  IMAD.WIDE R4, R5, 0x2, R14.reuse ;  /* 0x0000000205047825 */ /* 0x100fe200078e020e */
[----:B------:R0:W-:Y:S04]  /*16e70*/  STL.64 [R1+0x200], R28 ;  /* 0x0002001c01007387 */ /* 0x0001e80000100a00 */
[----:B------:R4:W-:Y:S04]  /*16e80*/  STL.64 [R1+0x2718], R2 ;  /* 0x0027180201007387 */ /* 0x0009e80000100a00 */
[----:B------:R1:W-:Y:S01]  /*16e90*/  STL.64 [R1+0x1f8], R4 ;  /* 0x0001f80401007387 */ /* 0x0003e20000100a00 */
[----:B0-----:R-:W-:-:S04]  /*16ea0*/  IMAD.WIDE R28, R2, 0x2, R14 ;  /* 0x00000002021c7825 */ /* 0x001fc800078e020e */
[--C-:B----4-:R-:W-:Y:S01]  /*16eb0*/  IMAD.WIDE R2, R7, 0x2, R14.reuse ;  /* 0x0000000207027825 */ /* 0x110fe200078e020e */
[----:B------:R-:W-:Y:S03]  /*16ec0*/  STL.64 [R1+0x1f0], R28 ;  /* 0x0001f01c01007387 */ /* 0x000fe60000100a00 */
[--C-:B-1----:R-:W-:Y:S01]  /*16ed0*/  IMAD.WIDE R4, R6, 0x2, R14.reuse ;  /* 0x0000000206047825 */ /* 0x102fe200078e020e */
[----:B------:R-:W-:Y:S04]  /*16ee0*/  STL.64 [R1+0x2688], R6 ;  /* 0x0026880601007387 */ /* 0x000fe80000100a00 */
[----:B------:R0:W-:Y:S04]  /*16ef0*/  STL.64 [R1+0x1e8], R4 ;  /* 0x0001e80401007387 */ /* 0x0001e80000100a00 */
[----:B------:R1:W-:Y:S04]  /*16f00*/  STL.64 [R1+0x1e0], R2 ;  /* 0x0001e00201007387 */ /* 0x0003e80000100a00 */
[----:B------:R-:W-:Y:S01]  /*16f10*/  STL.64 [R1+0x2690], R8 ;  /* 0x0026900801007387 */ /* 0x000fe20000100a00 */
[----:B0-----:R-:W-:-:S04]  /*16f20*/  IMAD.WIDE R4, R8, 0x2, R14 ;  /* 0x0000000208047825 */ /* 0x001fc800078e020e */
[--C-:B-1----:R-:W-:Y:S01]  /*16f30*/  IMAD.WIDE R2, R9, 0x2, R14.reuse ;  /* 0x0000000209027825 */ /* 0x102fe200078e020e */
[----:B------:R0:W-:Y:S03]  /*16f40*/  STL.64 [R1+0x1d8], R4 ;  /* 0x0001d80401007387 */ /* 0x0001e60000100a00 */
[--C-:B------:R-:W-:Y:S01]  /*16f50*/  IMAD.WIDE R6, R10, 0x2, R14.reuse ;  /* 0x000000020a067825 */ /* 0x100fe200078e020e */
[----:B------:R1:W-:Y:S04]  /*16f60*/  STL.64 [R1+0x1d0], R2 ;  /* 0x0001d00201007387 */ /* 0x0003e80000100a00 */
[----:B------:R2:W-:Y:S01]  /*16f70*/  STL.64 [R1+0x1c8], R6 ;  /* 0x0001c80601007387 */ /* 0x0005e20000100a00 */
[----:B0-----:R-:W-:-:S03]  /*16f80*/  IMAD.WIDE R4, R27, 0x2, R14 ;  /* 0x000000021b047825 */ /* 0x001fc600078e020e */
[----:B------:R-:W-:Y:S01]  /*16f90*/  STL.64 [R1+0x2698], R26 ;  /* 0x0026981a01007387 */ /* 0x000fe20000100a00 */
[----:B-1----:R-:W-:-:S03]  /*16fa0*/  IMAD.WIDE R2, R26, 0x2, R14 ;  /* 0x000000021a027825 */ /* 0x002fc600078e020e */
[----:B------:R0:W-:Y:S04]  /*16fb0*/  STL.64 [R1+0x1c0], R4 ;  /* 0x0001c00401007387 */ /* 0x0001e80000100a00 */
[----:B------:R1:W-:Y:S01]  /*16fc0*/  STL.64 [R1+0x1b8], R2 ;  /* 0x0001b80201007387 */ /* 0x0003e20000100a00 */
[----:B--2---:R-:W-:-:S04]  /*16fd0*/  IMAD.WIDE R6, R21, 0x2, R14 ;  /* 0x0000000215067825 */ /* 0x004fc800078e020e */
[----:B0-----:R-:W-:-:S04]  /*16fe0*/  IMAD.WIDE R4, R25, 0x2, R14 ;  /* 0x0000000219047825 */ /* 0x001fc800078e020e */
[--C-:B-1----:R-:W-:Y:S01]  /*16ff0*/  IMAD.WIDE R2, R23, 0x2, R14.reuse ;  /* 0x0000000217027825 */ /* 0x102fe200078e020e */
[----:B------:R0:W-:Y:S04]  /*17000*/  STL.64 [R1+0x1b0], R4 ;  /* 0x0001b00401007387 */ /* 0x0001e80000100a00 */
[----:B------:R1:W-:Y:S01]  /*17010*/  STL.64 [R1+0x1a8], R2 ;  /* 0x0001a80201007387 */ /* 0x0003e20000100a00 */
[----:B------:R-:W-:-:S03]  /*17020*/  IMAD.WIDE R28, R12, 0x2, R14 ;  /* 0x000000020c1c7825 */ /* 0x000fc600078e020e */
[----:B------:R2:W-:Y:S01]  /*17030*/  STL.64 [R1+0x1a0], R6 ;  /* 0x0001a00601007387 */ /* 0x0005e20000100a00 */
[----:B0-----:R-:W-:-:S03]  /*17040*/  IMAD.WIDE R4, R19, 0x2, R14 ;  /* 0x0000000213047825 */ /* 0x001fc600078e020e */
[----:B------:R-:W3:Y:S01]  /*17050*/  LDL R26, [R1+0x580] ;  /* 0x00058000011a7983 */ /* 0x000ee20000100800 */
[----:B-1----:R-:W-:-:S03]  /*17060*/  IMAD.WIDE R2, R11, 0x2, R14 ;  /* 0x000000020b027825 */ /* 0x002fc600078e020e */
[----:B------:R-:W-:Y:S04]  /*17070*/  STL.64 [R1+0x198], R4 ;  /* 0x0001980401007387 */ /* 0x000fe80000100a00 */
[----:B------:R-:W4:Y:S04]  /*17080*/  LDL R27, [R1+0x584] ;  /* 0x00058400011b7983 */ /* 0x000f280000100800 */
[----:B------:R0:W-:Y:S04]  /*17090*/  STL.64 [R1+0x190], R2 ;  /* 0x0001900201007387 */ /* 0x0001e80000100a00 */
[----:B------:R-:W4:Y:S04]  /*170a0*/  LDL R8, [R1+0x58c] ;  /* 0x00058c0001087983 */ /* 0x000f280000100800 */
[----:B------:R-:W4:Y:S04]  /*170b0*/  LDL R9, [R1+0x598] ;  /* 0x0005980001097983 */ /* 0x000f280000100800 */
[----:B--2---:R-:W2:Y:S04]  /*170c0*/  LDL R6, [R1+0x59c] ;  /* 0x00059c0001067983 */ /* 0x004ea80000100800 */
[----:B------:R-:W2:Y:S04]  /*170d0*/  LDL R7, [R1+0x5a8] ;  /* 0x0005a80001077983 */ /* 0x000ea80000100800 */
[----:B0-----:R-:W2:Y:S04]  /*170e0*/  LDL R2, [R1+0x5ac] ;  /* 0x0005ac0001027983 */ /* 0x001ea80000100800 */
[----:B------:R-:W2:Y:S04]  /*170f0*/  LDL R3, [R1+0x5b8] ;  /* 0x0005b80001037983 */ /* 0x000ea80000100800 */
[----:B------:R-:W2:Y:S04]  /*17100*/  LDL R4, [R1+0x5bc] ;  /* 0x0005bc0001047983 */ /* 0x000ea80000100800 */
[----:B------:R-:W2:Y:S04]  /*17110*/  LDL R5, [R1+0x5c8] ;  /* 0x0005c80001057983 */ /* 0x000ea80000100800 */
[----:B------:R0:W-:Y:S04]  /*17120*/  STL.64 [R1+0x26a0], R10 ;  /* 0x0026a00a01007387 */ /* 0x0001e80000100a00 */
[----:B0-----:R-:W3:Y:S04]  /*17130*/  LDL R10, [R1+0x570] ;  /* 0x00057000010a7983 */ /* 0x001ee80000100800 */
[----:B------:R-:W4:Y:S04]  /*17140*/  LDL R11, [R1+0x574] ;  /* 0x00057400010b7983 */ /* 0x000f280000100800 */
[----:B------:R0:W-:Y:S04]  /*17150*/  STL.64 [R1+0x188], R28 ;  /* 0x0001881c01007387 */ /* 0x0001e80000100a00 */
[----:B------:R1:W-:Y:S01]  /*17160*/  STL.64 [R1+0x26a8], R12 ;  /* 0x0026a80c01007387 */ /* 0x0003e20000100a00 */
[----:B0-----:R-:W-:-:S03]  /*17170*/  IMAD.WIDE R28, R13, 0x2, R14 ;  /* 0x000000020d1c7825 */ /* 0x001fc600078e020e */
[----:B-1----:R-:W2:Y:S04]  /*17180*/  LDL R13, [R1+0x55c] ;  /* 0x00055c00010d7983 */ /* 0x002ea80000100800 */
[----:B------:R0:W-:Y:S02]  /*17190*/  STL.64 [R1+0x180], R28 ;  /* 0x0001801c01007387 */ /* 0x0001e40000100a00 */
[----:B0-----:R-:W-:-:S05]  /*171a0*/  IMAD.WIDE R28, R16, 0x2, R14 ;  /* 0x00000002101c7825 */ /* 0x001fca00078e020e */
[----:B------:R0:W-:Y:S02]  /*171b0*/  STL.64 [R1+0x178], R28 ;  /* 0x0001781c01007387 */ /* 0x0001e40000100a00 */
[----:B0-----:R-:W-:-:S05]  /*171c0*/  IMAD.WIDE R28, R17, 0x2, R14 ;  /* 0x00000002111c7825 */ /* 0x001fca00078e020e */
[----:B------:R0:W-:Y:S04]  /*171d0*/  STL.64 [R1+0x170], R28 ;  /* 0x0001701c01007387 */ /* 0x0001e80000100a00 */
[----:B0-----:R-:W3:Y:S04]  /*171e0*/  LDL.LU.64 R28, [R1+0x27b0] ;  /* 0x0027b000011c7983 */ /* 0x001ee80000300a00 */
[----:B------:R0:W-:Y:S04]  /*171f0*/  STL.64 [R1+0x26b0], R16 ;  /* 0x0026b01001007387 */ /* 0x0001e80000100a00 */
[----:B------:R1:W-:Y:S01]  /*17200*/  STL.64 [R1+0x26b8], R18 ;  /* 0x0026b81201007387 */ /* 0x0003e20000100a00 */
[----:B0-----:R-:W-:-:S05]  /*17210*/  IMAD.WIDE R16, R18, 0x2, R14 ;  /* 0x0000000212107825 */ /* 0x001fca00078e020e */
[----:B------:R0:W-:Y:S01]  /*17220*/  STL.64 [R1+0x168], R16 ;  /* 0x0001681001007387 */ /* 0x0001e20000100a00 */
[----:B-1----:R-:W-:-:S03]  /*17230*/  IMAD.WIDE R18, R22, 0x2, R14 ;  /* 0x0000000216127825 */ /* 0x002fc600078e020e */
[----:B------:R-:W-:Y:S01]  /*17240*/  STL.64 [R1+0x26c0], R20 ;  /* 0x0026c01401007387 */ /* 0x000fe20000100a00 */
[----:B0-----:R-:W-:-:S05]  /*17250*/  IMAD.WIDE R16, R20, 0x2, R14 ;  /* 0x0000000214107825 */ /* 0x001fca00078e020e */
[----:B------:R0:W-:Y:S04]  /*17260*/  STL.64 [R1+0x160], R16 ;  /* 0x0001601001007387 */ /* 0x0001e80000100a00 */
[----:B------:R-:W-:Y:S04]  /*17270*/  STL.64 [R1+0x26c8], R22 ;  /* 0x0026c81601007387 */ /* 0x000fe80000100a00 */
[----:B------:R3:W-:Y:S01]  /*17280*/  STL.64 [R1+0x158], R18 ;  /* 0x0001581201007387 */ /* 0x0007e20000100a00 */
[----:B0-----:R-:W-:-:S03]  /*17290*/  IMAD.WIDE R16, R24, 0x2, R14 ;  /* 0x0000000218107825 */ /* 0x001fc600078e020e */
[----:B------:R-:W-:Y:S04]  /*172a0*/  STL.64 [R1+0x26d0], R24 ;  /* 0x0026d01801007387 */ /* 0x000fe80000100a00 */
[----:B------:R0:W-:Y:S01]  /*172b0*/  STL.64 [R1+0x150], R16 ;  /* 0x0001501001007387 */ /* 0x0001e20000100a00 */
[----:B---3--:R-:W-:-:S03]  /*172c0*/  IMAD.WIDE R18, R28, 0x2, R14 ;  /* 0x000000021c127825 */ /* 0x008fc600078e020e */
[----:B------:R-:W-:Y:S01]  /*172d0*/  STL.64 [R1+0x26d8], R28 ;  /* 0x0026d81c01007387 */ /* 0x000fe20000100a00 */
[----:B0-----:R-:W-:-:S03]  /*172e0*/  IMAD.WIDE R16, R29, 0x2, R14 ;  /* 0x000000021d107825 */ /* 0x001fc600078e020e */
[----:B------:R2:W-:Y:S04]  /*172f0*/  STL.64 [R1+0x148], R18 ;  /* 0x0001481201007387 */ /* 0x0005e80000100a00 */
[----:B------:R0:W-:Y:S01]  /*17300*/  STL.64 [R1+0x140], R16 ;  /* 0x0001401001007387 */ /* 0x0001e20000100a00 */
[----:B--2---:R-:W-:-:S04]  /*17310*/  IMAD.WIDE R18, R13, 0x2, R14 ;  /* 0x000000020d127825 */ /* 0x004fc800078e020e */
[--C-:B0-----:R-:W-:Y:S01]  /*17320*/  IMAD.WIDE R16, R10, 0x2, R14.reuse ;  /* 0x000000020a107825 */ /* 0x101fe200078e020e */
[----:B------:R-:W-:Y:S03]  /*17330*/  STL.64 [R1+0x3c8], R18 ;  /* 0x0003c81201007387 */ /* 0x000fe60000100a00 */
[--C-:B----4-:R-:W-:Y:S01]  /*17340*/  IMAD.WIDE R12, R11, 0x2, R14.reuse ;  /* 0x000000020b0c7825 */ /* 0x110fe200078e020e */
[----:B------:R0:W-:Y:S03]  /*17350*/  STL.64 [R1+0x3e0], R16 ;  /* 0x0003e01001007387 */ /* 0x0001e60000100a00 */
[--C-:B------:R-:W-:Y:S01]  /*17360*/  IMAD.WIDE R10, R26, 0x2, R14.reuse ;  /* 0x000000021a0a7825 */ /* 0x100fe200078e020e */
[----:B------:R1:W-:Y:S04]  /*17370*/  STL.64 [R1+0x3f8], R12 ;  /* 0x0003f80c01007387 */ /* 0x0003e80000100a00 */
[----:B------:R2:W-:Y:S01]  /*17380*/  STL.64 [R1+0x408], R10 ;  /* 0x0004080a01007387 */ /* 0x0005e20000100a00 */
[----:B0-----:R-:W-:-:S04]  /*17390*/  IMAD.WIDE R16, R27, 0x2, R14 ;  /* 0x000000021b107825 */ /* 0x001fc800078e020e */
[--C-:B-1----:R-:W-:Y:S01]  /*173a0*/  IMAD.WIDE R12, R8, 0x2, R14.reuse ;  /* 0x00000002080c7825 */ /* 0x102fe200078e020e */
[----:B------:R-:W-:Y:S03]  /*173b0*/  STL.64 [R1+0x420], R16 ;  /* 0x0004201001007387 */ /* 0x000fe60000100a00 */
[--C-:B--2---:R-:W-:Y:S01]  /*173c0*/  IMAD.WIDE R10, R9, 0x2, R14.reuse ;  /* 0x00000002090a7825 */ /* 0x104fe200078e020e */
[----:B------:R-:W-:Y:S03]  /*173d0*/  STL.64 [R1+0x430], R12 ;  /* 0x0004300c01007387 */ /* 0x000fe60000100a00 */
[--C-:B------:R-:W-:Y:S01]  /*173e0*/  IMAD.WIDE R8, R6, 0x2, R14.reuse ;  /* 0x0000000206087825 */ /* 0x100fe200078e020e */
        /* <DEDUP_REMOVED lines=8> */
[----:B------:R-:W-:Y:S04]  /*17470*/  STL.64 [R1+0x498], R8 ;  /* 0x0004980801007387 */ /* 0x000fe80000100a00 */
[----:B------:R-:W2:Y:S04]  /*17480*/  LDL R28, [R1+0x5f8] ;  /* 0x0005f800011c7983 */ /* 0x000ea80000100800 */
[----:B------:R-:W-:Y:S04]  /*17490*/  STL.64 [R1+0x4b0], R6 ;  /* 0x0004b00601007387 */ /* 0x000fe80000100a00 */
[----:B------:R-:W3:Y:S01]  /*174a0*/  LDL R29, [R1+0x5fc] ;  /* 0x0005fc00011d7983 */ /* 0x000ee20000100800 */
[----:B------:R-:W-:-:S05]  /*174b0*/  IMAD.WIDE R2, R5, 0x2, R14 ;  /* 0x0000000205027825 */ /* 0x000fca00078e020e */
[----:B------:R-:W-:Y:S04]  /*174c0*/  STL.64 [R1+0x4c0], R2 ;  /* 0x0004c00201007387 */ /* 0x000fe80000100a00 */
[----:B---3--:R0:W-:Y:S04]  /*174d0*/  STL [R1+0x2794], R29 ;  /* 0x0027941d01007387 */ /* 0x0081e80000100800 */
[----:B0-----:R-:W3:Y:S04]  /*174e0*/  LDL R29, [R1+0x5ec] ;  /* 0x0005ec00011d7983 */ /* 0x001ee80000100800 */
[----:B--2---:R0:W-:Y:S04]  /*174f0*/  STL [R1+0x2798], R28 ;  /* 0x0027981c01007387 */ /* 0x0041e80000100800 */
[----:B0-----:R-:W2:Y:S04]  /*17500*/  LDL R28, [R1+0x5e8] ;  /* 0x0005e800011c7983 */ /* 0x001ea80000100800 */
[----:B---3--:R0:W-:Y:S04]  /*17510*/  STL [R1+0x279c], R29 ;  /* 0x00279c1d01007387 */ /* 0x0081e80000100800 */
[----:B0-----:R-:W3:Y:S04]  /*17520*/  LDL R29, [R1+0x5dc] ;  /* 0x0005dc00011d7983 */ /* 0x001ee80000100800 */
[----:B--2---:R0:W-:Y:S04]  /*17530*/  STL [R1+0x27a0], R28 ;  /* 0x0027a01c01007387 */ /* 0x0041e80000100800 */
[----:B0-----:R-:W2:Y:S04]  /*17540*/  LDL R28, [R1+0x5d8] ;  /* 0x0005d800011c7983 */ /* 0x001ea80000100800 */
[----:B---3--:R0:W-:Y:S04]  /*17550*/  STL [R1+0x27a4], R29 ;  /* 0x0027a41d01007387 */ /* 0x0081e80000100800 */
[----:B0-----:R-:W3:Y:S04]  /*17560*/  LDL R29, [R1+0x5cc] ;  /* 0x0005cc00011d7983 */ /* 0x001ee80000100800 */
[----:B--2---:R3:W-:Y:S04]  /*17570*/  STL [R1+0x27a8], R28 ;  /* 0x0027a81c01007387 */ /* 0x0047e80000100800 */
[----:B------:R-:W2:Y:S04]  /*17580*/  LDL R24, [R1+0x600] ;  /* 0x0006000001187983 */ /* 0x000ea80000100800 */
        /* <DEDUP_REMOVED lines=22> */
[----:B------:R-:W4:Y:S01]  /*176f0*/  LDL R5, [R1+0x6b0] ;  /* 0x0006b00001057983 */ /* 0x000f220000100800 */
        /* <DEDUP_REMOVED lines=19> */
[----:B------:R2:W-:Y:S02]  /*17830*/  STL.64 [R1+0x550], R28 ;  /* 0x0005501c01007387 */ /* 0x0005e40000100a00 */
[----:B--2---:R-:W-:-:S05]  /*17840*/  IMAD.WIDE R28, R24, 0x2, R14 ;  /* 0x00000002181c7825 */ /* 0x004fca00078e020e */
[----:B------:R4:W-:Y:S02]  /*17850*/  STL.64 [R1+0x568], R28 ;  /* 0x0005681c01007387 */ /* 0x0009e40000100a00 */
[----:B----4-:R-:W-:-:S04]  /*17860*/  IMAD.WIDE R28, R25, 0x2, R14 ;  /* 0x00000002191c7825 */ /* 0x010fc800078e020e */
        /* <DEDUP_REMOVED lines=421> */
[----:B------:R0:W-:Y:S04]  /*192c0*/  STL.64 [R1+0xde0], R28 ;  /* 0x000de01c01007387 */ /* 0x0001e80000100a00 */
[----:B------:R1:W-:Y:S01]  /*192d0*/  STL.64 [R1+0xde8], R24 ;  /* 0x000de81801007387 */ /* 0x0003e20000100a00 */
[----:B0-----:R-:W-:-:S04]  /*192e0*/  IMAD.WIDE R28, R23, 0x2, R14 ;  /* 0x00000002171c7825 */ /* 0x001fc800078e020e */
[--C-:B------:R-:W-:Y:S01]  /*192f0*/  IMAD.WIDE R22, R20, 0x2, R14.reuse ;  /* 0x0000000214167825 */ /* 0x100fe200078e020e */
[----:B------:R-:W-:Y:S03]  /*19300*/  STL.64 [R1+0xdf0], R28 ;  /* 0x000df01c01007387 */ /* 0x000fe60000100a00 */
[--C-:B-1----:R-:W-:Y:S01]  /*19310*/  IMAD.WIDE R24, R21, 0x2, R14.reuse ;  /* 0x0000000215187825 */ /* 0x102fe200078e020e */
[----:B------:R0:W-:Y:S03]  /*19320*/  STL.64 [R1+0xdf8], R22 ;  /* 0x000df81601007387 */ /* 0x0001e60000100a00 */
[--C-:B------:R-:W-:Y:S01]  /*19330*/  IMAD.WIDE R20, R18, 0x2, R14.reuse ;  /* 0x0000000212147825 */ /* 0x100fe200078e020e */
[----:B------:R-:W-:Y:S04]  /*19340*/  STL.64 [R1+0xe00], R24 ;  /* 0x000e001801007387 */ /* 0x000fe80000100a00 */
        /* <DEDUP_REMOVED lines=21> */
[----:B------:R-:W-:Y:S03]  /*194a0*/  STL.64 [R1+0x1818], R16 ;  /* 0x0018181001007387 */ /* 0x000fe60000100a00 */
[--C-:B------:R-:W-:Y:S01]  /*194b0*/  IMAD.WIDE R8, R7, 0x2, R14.reuse ;  /* 0x0000000207087825 */ /* 0x100fe200078e020e */
[----:B------:R1:W-:Y:S03]  /*194c0*/  STL.64 [R1+0x1828], R10 ;  /* 0x0018280a01007387 */ /* 0x0003e60000100a00 */
        /* <DEDUP_REMOVED lines=8> */
[----:B0-----:R-:W-:-:S03]  /*19550*/  IMAD.WIDE R8, R4, 0x2, R14 ;  /* 0x0000000204087825 */ /* 0x001fc600078e020e */
[----:B-1----:R-:W2:Y:S04]  /*19560*/  LDL R7, [R1+0x368] ;  /* 0x0003680001077983 */ /* 0x002ea80000100800 */
[----:B------:R-:W-:Y:S04]  /*19570*/  STL.64 [R1+0x1878], R8 ;  /* 0x0018780801007387 */ /* 0x000fe80000100a00 */
[----:B------:R-:W3:Y:S04]  /*19580*/  LDL R28, [R1+0x354] ;  /* 0x00035400011c7983 */ /* 0x000ee80000100800 */
[----:B------:R0:W-:Y:S04]  /*19590*/  STL.64 [R1+0x1888], R2 ;  /* 0x0018880201007387 */ /* 0x0001e80000100a00 */
[----:B0-----:R-:W4:Y:S04]  /*195a0*/  LDL R3, [R1+0x34c] ;  /* 0x00034c0001037983 */ /* 0x001f280000100800 */
[----:B------:R-:W2:Y:S04]  /*195b0*/  LDL R2, [R1+0x350] ;  /* 0x0003500001027983 */ /* 0x000ea80000100800 */
[----:B----4-:R0:W-:Y:S04]  /*195c0*/  STL [R1+0x2720], R3 ;  /* 0x0027200301007387 */ /* 0x0101e80000100800 */
[----:B0-----:R-:W4:Y:S04]  /*195d0*/  LDL R3, [R1+0x358] ;  /* 0x0003580001037983 */ /* 0x001f280000100800 */
[----:B--2---:R0:W-:Y:S04]  /*195e0*/  STL [R1+0x2724], R2 ;  /* 0x0027240201007387 */ /* 0x0041e80000100800 */
[----:B0-----:R-:W2:Y:S04]  /*195f0*/  LDL R2, [R1+0x35c] ;  /* 0x00035c0001027983 */ /* 0x001ea80000100800 */
[----:B----4-:R0:W-:Y:S04]  /*19600*/  STL [R1+0x2728], R3 ;  /* 0x0027280301007387 */ /* 0x0101e80000100800 */
[----:B0-----:R-:W4:Y:S04]  /*19610*/  LDL R3, [R1+0x360] ;  /* 0x0003600001037983 */ /* 0x001f280000100800 */
[----:B--2---:R0:W-:Y:S04]  /*19620*/  STL [R1+0x272c], R2 ;  /* 0x00272c0201007387 */ /* 0x0041e80000100800 */
[----:B0-----:R-:W2:Y:S01]  /*19630*/  LDL R2, [R1+0x364] ;  /* 0x0003640001027983 */ /* 0x001ea20000100800 */
[----:B------:R-:W-:-:S03]  /*19640*/  IMAD.WIDE R6, R7, 0x2, R14 ;  /* 0x0000000207067825 */ /* 0x000fc600078e020e */
[----:B----4-:R2:W-:Y:S04]  /*19650*/  STL [R1+0x2730], R3 ;  /* 0x0027300301007387 */ /* 0x0105e80000100800 */
[----:B------:R-:W4:Y:S04]  /*19660*/  LDL R4, [R1+0x348] ;  /* 0x0003480001047983 */ /* 0x000f280000100800 */
[----:B------:R-:W4:Y:S04]  /*19670*/  LDL R5, [R1+0x344] ;  /* 0x0003440001057983 */ /* 0x000f280000100800 */
[----:B------:R-:W4:Y:S01]  /*19680*/  LDL R29, [R1+0x340] ;  /* 0x00034000011d7983 */ /* 0x000f220000100800 */
[----:B--2---:R-:W-:-:S03]  /*19690*/  IMAD.WIDE R2, R2, 0x2, R14 ;  /* 0x0000000202027825 */ /* 0x004fc600078e020e */
[----:B------:R-:W2:Y:S04]  /*196a0*/  LDL R24, [R1+0x33c] ;  /* 0x00033c0001187983 */ /* 0x000ea80000100800 */
        /* <DEDUP_REMOVED lines=17> */
[----:B------:R0:W-:Y:S04]  /*197c0*/  STL.64 [R1+0x1898], R6 ;  /* 0x0018980601007387 */ /* 0x0001e80000100a00 */
[----:B0-----:R-:W2:Y:S04]  /*197d0*/  LDL R6, [R1+0x2f0] ;  /* 0x0002f00001067983 */ /* 0x001ea80000100800 */
[----:B------:R-:W2:Y:S04]  /*197e0*/  LDL R7, [R1+0x2ec] ;  /* 0x0002ec0001077983 */ /* 0x000ea80000100800 */
        /* <DEDUP_REMOVED lines=10> */
[----:B0-----:R-:W-:-:S05]  /*19890*/  IMAD.WIDE R2, R28, 0x2, R14 ;  /* 0x000000021c027825 */ /* 0x001fca00078e020e */
[----:B------:R0:W-:Y:S04]  /*198a0*/  STL.64 [R1+0x18e8], R2 ;  /* 0x0018e80201007387 */ /* 0x0001e80000100a00 */
[----:B0-----:R-:W3:Y:S02]  /*198b0*/  LDL.LU R2, [R1+0x2724] ;  /* 0x0027240001027983 */ /* 0x001ee40000300800 */
[----:B---3--:R-:W-:-:S05]  /*198c0*/  IMAD.WIDE R2, R2, 0x2, R14 ;  /* 0x0000000202027825 */ /* 0x008fca00078e020e */
[----:B------:R0:W-:Y:S04]  /*198d0*/  STL.64 [R1+0x18f8], R2 ;  /* 0x0018f80201007387 */ /* 0x0001e80000100a00 */
[----:B0-----:R-:W3:Y:S01]  /*198e0*/  LDL.LU R3, [R1+0x2720] ;  /* 0x0027200001037983 */ /* 0x001ee20000300800 */
[----:B----4-:R-:W-:-:S04]  /*198f0*/  IMAD.WIDE R28, R29, 0x2, R14 ;  /* 0x000000021d1c7825 */ /* 0x010fc800078e020e */
[----:B---3--:R-:W-:-:S05]  /*19900*/  IMAD.WIDE R2, R3, 0x2, R14 ;  /* 0x0000000203027825 */ /* 0x008fca00078e020e */
[----:B------:R0:W-:Y:S02]  /*19910*/  STL.64 [R1+0x1908], R2 ;  /* 0x0019080201007387 */ /* 0x0001e40000100a00 */
[----:B0-----:R-:W-:-:S04]  /*19920*/  IMAD.WIDE R2, R4, 0x2, R14 ;  /* 0x0000000204027825 */ /* 0x001fc800078e020e */
[--C-:B------:R-:W-:Y:S01]  /*19930*/  IMAD.WIDE R4, R5, 0x2, R14.reuse ;  /* 0x0000000205047825 */ /* 0x100fe200078e020e */
[----:B------:R0:W-:Y:S04]  /*19940*/  STL.64 [R1+0x1918], R2 ;  /* 0x0019180201007387 */ /* 0x0001e80000100a00 */
[----:B0-----:R-:W3:Y:S04]  /*19950*/  LDL.LU.64 R2, [R1+0x2718] ;  /* 0x0027180001027983 */ /* 0x001ee80000300a00 */
[----:B------:R0:W-:Y:S04]  /*19960*/  STL.64 [R1+0x1928], R4 ;  /* 0x0019280401007387 */ /* 0x0001e80000100a00 */
[----:B0-----:R-:W4:Y:S04]  /*19970*/  LDL.LU.64 R4, [R1+0x2710] ;  /* 0x0027100001047983 */ /* 0x001f280000300a00 */
[----:B------:R2:W-:Y:S02]  /*19980*/  STL.64 [R1+0x1938], R28 ;  /* 0x0019381c01007387 */ /* 0x0005e40000100a00 */
[----:B--2---:R-:W-:-:S05]  /*19990*/  IMAD.WIDE R28, R24, 0x2, R14 ;  /* 0x00000002181c7825 */ /* 0x004fca00078e020e */
[----:B------:R0:W-:Y:S02]  /*199a0*/  STL.64 [R1+0x1948], R28 ;  /* 0x0019481c01007387 */ /* 0x0001e40000100a00 */
[----:B0-----:R-:W-:-:S04]  /*199b0*/  IMAD.WIDE R28, R25, 0x2, R14 ;  /* 0x00000002191c7825 */ /* 0x001fc800078e020e */
[--C-:B------:R-:W-:Y:S01]  /*199c0*/  IMAD.WIDE R24, R22, 0x2, R14.reuse ;  /* 0x0000000216187825 */ /* 0x100fe200078e020e */
[----:B------:R0:W-:Y:S04]  /*199d0*/  STL.64 [R1+0x1958], R28 ;  /* 0x0019581c01007387 */ /* 0x0001e80000100a00 */
[----:B------:R1:W-:Y:S01]  /*199e0*/  STL.64 [R1+0x1968], R24 ;  /* 0x0019681801007387 */ /* 0x0003e20000100a00 */
[----:B0-----:R-:W-:-:S04]  /*199f0*/  IMAD.WIDE R28, R23, 0x2, R14 ;  /* 0x00000002171c7825 */ /* 0x001fc800078e020e */
[--C-:B-1----:R-:W-:Y:S01]  /*19a00*/  IMAD.WIDE R24, R20, 0x2, R14.reuse ;  /* 0x0000000214187825 */ /* 0x102fe200078e020e */
        /* <DEDUP_REMOVED lines=18> */
[----:B------:R-:W-:Y:S04]  /*19b30*/  STL.64 [R1+0x1a08], R12 ;  /* 0x001a080c01007387 */ /* 0x000fe80000100a00 */
[----:B------:R4:W-:Y:S01]  /*19b40*/  STL.64 [R1+0x1a18], R10 ;  /* 0x001a180a01007387 */ /* 0x0009e20000100a00 */
[----:B0-----:R-:W-:-:S05]  /*19b50*/  IMAD.WIDE R16, R26, 0x2, R14 ;  /* 0x000000021a107825 */ /* 0x001fca00078e020e */
[----:B------:R-:W-:Y:S01]  /*19b60*/  STL.64 [R1+0x1a28], R16 ;  /* 0x001a281001007387 */ /* 0x000fe20000100a00 */
[----:B----4-:R-:W-:-:S03]  /*19b70*/  IMAD.WIDE R10, R5, 0x2, R14 ;  /* 0x00000002050a7825 */ /* 0x010fc600078e020e */
[----:B------:R-:W2:Y:S01]  /*19b80*/  LDL.LU R5, [R1+0x2708] ;  /* 0x0027080001057983 */ /* 0x000ea20000300800 */
[----:B------:R-:W-:-:S05]  /*19b90*/  IMAD.WIDE R12, R27, 0x2, R14 ;  /* 0x000000021b0c7825 */ /* 0x000fca00078e020e */
        /* <DEDUP_REMOVED lines=8> */
[----:B------:R-:W-:Y:S03]  /*19c20*/  STL.64 [R1+0x1a78], R10 ;  /* 0x001a780a01007387 */ /* 0x000fe60000100a00 */
[----:B0-----:R-:W-:-:S02]  /*19c30*/  IMAD.WIDE R8, R4, 0x2, R14 ;  /* 0x0000000204087825 */ /* 0x001fc400078e020e */
[----:B------:R-:W3:Y:S04]  /*19c40*/  LDL.LU R4, [R1+0x2704] ;  /* 0x0027040001047983 */ /* 0x000ee80000300800 */
[----:B------:R2:W-:Y:S02]  /*19c50*/  STL.64 [R1+0x1a88], R6 ;  /* 0x001a880601007387 */ /* 0x0005e40000100a00 */
[--C-:B--2---:R-:W-:Y:S02]  /*19c60*/  IMAD.WIDE R6, R5, 0x2, R14.reuse ;  /* 0x0000000205067825 */ /* 0x104fe400078e020e */
[----:B------:R-:W3:Y:S04]  /*19c70*/  LDL.LU R5, [R1+0x2700] ;  /* 0x0027000001057983 */ /* 0x000ee80000300800 */
[----:B------:R-:W-:Y:S04]  /*19c80*/  STL.64 [R1+0x1a98], R8 ;  /* 0x001a980801007387 */ /* 0x000fe80000100a00 */
[----:B------:R-:W2:Y:S04]  /*19c90*/  LDL.LU R28, [R1+0x5c] ;  /* 0x00005c00011c7983 */ /* 0x000ea80000300800 */
[----:B------:R-:W4:Y:S04]  /*19ca0*/  LDL.LU R29, [R1+0x60] ;  /* 0x00006000011d7983 */ /* 0x000f280000300800 */
[----:B------:R-:W-:Y:S04]  /*19cb0*/  STL.64 [R1+0x1ab8], R6 ;  /* 0x001ab80601007387 */ /* 0x000fe80000100a00 */
[----:B----4-:R0:W-:Y:S04]  /*19cc0*/  STL [R1+0x26e0], R29 ;  /* 0x0026e01d01007387 */ /* 0x0101e80000100800 */
[----:B0-----:R-:W4:Y:S04]  /*19cd0*/  LDL.LU R29, [R1+0x58] ;  /* 0x00005800011d7983 */ /* 0x001f280000300800 */
[----:B--2---:R0:W-:Y:S04]  /*19ce0*/  STL [R1+0x26e4], R28 ;  /* 0x0026e41c01007387 */ /* 0x0041e80000100800 */
[----:B0-----:R-:W2:Y:S04]  /*19cf0*/  LDL.LU R28, [R1+0x2c] ;  /* 0x00002c00011c7983 */ /* 0x001ea80000300800 */
        /* <DEDUP_REMOVED lines=8> */
[----:B----4-:R-:W-:Y:S04]  /*19d80*/  STL [R1+0x26f8], R29 ;  /* 0x0026f81d01007387 */ /* 0x010fe80000100800 */
[----:B--2---:R0:W-:Y:S04]  /*19d90*/  STL [R1+0x26fc], R28 ;  /* 0x0026fc1c01007387 */ /* 0x0041e80000100800 */
[----:B------:R-:W2:Y:S04]  /*19da0*/  LDL.LU R24, [R1+0x68] ;  /* 0x0000680001187983 */ /* 0x000ea80000300800 */
        /* <DEDUP_REMOVED lines=11> */
[----:B------:R-:W4:Y:S01]  /*19e60*/  LDL.LU R10, [R1+0x414] ;  /* 0x00041400010a7983 */ /* 0x000f220000300800 */
[----:B0-----:R-:W-:-:S03]  /*19e70*/  IMAD.WIDE R28, R0, 0x2, R14 ;  /* 0x00000002001c7825 */ /* 0x001fc600078e020e */
        /* <DEDUP_REMOVED lines=8> */
[----:B------:R3:W-:Y:S02]  /*19f00*/  STL.64 [R1+0x1aa8], R28 ;  /* 0x001aa81c01007387 */ /* 0x0007e40000100a00 */
        /* <DEDUP_REMOVED lines=26> */
[----:B--2---:R-:W-:-:S04]  /*1a0b0*/  IMAD.WIDE R28, R24, 0x2, R4 ;  /* 0x00000002181c7825 */ /* 0x004fc800078e0204 */
[--C-:B----4-:R-:W-:Y:S01]  /*1a0c0*/  IMAD.WIDE R24, R25, 0x2, R4.reuse ;  /* 0x0000000219187825 */ /* 0x110fe200078e0204 */
[----:B------:R0:W-:Y:S04]  /*1a0d0*/  STL.64 [R1+0xf0], R28 ;  /* 0x0000f01c01007387 */ /* 0x0001e80000100a00 */
[----:B0-----:R-:W2:Y:S04]  /*1a0e0*/  LDL.LU.64 R28, [R1+0x26d8] ;  /* 0x0026d800011c7983 */ /* 0x001ea80000300a00 */
[----:B------:R0:W-:Y:S02]  /*1a0f0*/  STL.64 [R1+0xe8], R24 ;  /* 0x0000e81801007387 */ /* 0x0001e40000100a00 */
[----:B0-----:R-:W-:-:S04]  /*1a100*/  IMAD.WIDE R24, R22, 0x2, R4 ;  /* 0x0000000216187825 */ /* 0x001fc800078e0204 */
[--C-:B------:R-:W-:Y:S01]  /*1a110*/  IMAD.WIDE R22, R23, 0x2, R4.reuse ;  /* 0x0000000217167825 */ /* 0x100fe200078e0204 */
[----:B------:R0:W-:Y:S04]  /*1a120*/  STL.64 [R1+0xe0], R24 ;  /* 0x0000e01801007387 */ /* 0x0001e80000100a00 */
[----:B0-----:R-:W3:Y:S04]  /*1a130*/  LDL.LU.64 R24, [R1+0x26d0] ;  /* 0x0026d00001187983 */ /* 0x001ee80000300a00 */
[----:B------:R0:W-:Y:S02]  /*1a140*/  STL.64 [R1+0xd8], R22 ;  /* 0x0000d81601007387 */ /* 0x0001e40000100a00 */
[----:B0-----:R-:W-:-:S04]  /*1a150*/  IMAD.WIDE R22, R20, 0x2, R4 ;  /* 0x0000000214167825 */ /* 0x001fc800078e0204 */
[--C-:B------:R-:W-:Y:S01]  /*1a160*/  IMAD.WIDE R20, R21, 0x2, R4.reuse ;  /* 0x0000000215147825 */ /* 0x100fe200078e0204 */
[----:B------:R0:W-:Y:S04]  /*1a170*/  STL.64 [R1+0xd0], R22 ;  /* 0x0000d01601007387 */ /* 0x0001e80000100a00 */
[----:B0-----:R-:W4:Y:S04]  /*1a180*/  LDL.LU.64 R22, [R1+0x26c8] ;  /* 0x0026c80001167983 */ /* 0x001f280000300a00 */
[----:B------:R0:W-:Y:S02]  /*1a190*/  STL.64 [R1+0xc8], R20 ;  /* 0x0000c81401007387 */ /* 0x0001e40000100a00 */
[----:B0-----:R-:W-:-:S04]  /*1a1a0*/  IMAD.WIDE R20, R18, 0x2, R4 ;  /* 0x0000000212147825 */ /* 0x001fc800078e0204 */
[--C-:B------:R-:W-:Y:S01]  /*1a1b0*/  IMAD.WIDE R18, R19, 0x2, R4.reuse ;  /* 0x0000000213127825 */ /* 0x100fe200078e0204 */
[----:B------:R0:W-:Y:S04]  /*1a1c0*/  STL.64 [R1+0xc0], R20 ;  /* 0x0000c01401007387 */ /* 0x0001e80000100a00 */
[----:B0-----:R-:W2:Y:S04]  /*1a1d0*/  LDL.LU.64 R20, [R1+0x26c0] ;  /* 0x0026c00001147983 */ /* 0x001ea80000300a00 */
        /* <DEDUP_REMOVED lines=30> */
[----:B------:R0:W-:Y:S04]  /*1a3c0*/  STL.64 [R1+0x58], R6 ;  /* 0x0000580601007387 */ /* 0x0001e80000100a00 */
[----:B0-----:R-:W3:Y:S01]  /*1a3d0*/  LDL.LU.64 R6, [R1+0x2688] ;  /* 0x0026880001067983 */ /* 0x001ee20000300a00 */
[----:B------:R-:W-:-:S05]  /*1a3e0*/  IMAD.WIDE R14, R15, 0x2, R4 ;  /* 0x000000020f0e7825 */ /* 0x000fca00078e0204 */
[----:B------:R0:W-:Y:S02]  /*1a3f0*/  STL.64 [R1+0x50], R14 ;  /* 0x0000500e01007387 */ /* 0x0001e40000100a00 */
[----:B0-----:R-:W-:-:S05]  /*1a400*/  IMAD.WIDE R14, R2, 0x2, R4 ;  /* 0x00000002020e7825 */ /* 0x001fca00078e0204 */
[----:B------:R0:W-:Y:S01]  /*1a410*/  STL.64 [R1+0x48], R14 ;  /* 0x0000480e01007387 */ /* 0x0001e20000100a00 */
[----:B---3--:R-:W-:-:S04]  /*1a420*/  IMAD.WIDE R2, R6, 0x2, R4 ;  /* 0x0000000206027825 */ /* 0x008fc800078e0204 */
[--C-:B0-----:R-:W-:Y:S01]  /*1a430*/  IMAD.WIDE R14, R7, 0x2, R4.reuse ;  /* 0x00000002070e7825 */ /* 0x101fe200078e0204 */
[----:B------:R0:W-:Y:S03]  /*1a440*/  STL.64 [R1+0x40], R2 ;  /* 0x0000400201007387 */ /* 0x0001e60000100a00 */
[--C-:B--2---:R-:W-:Y:S01]  /*1a450*/  IMAD.WIDE R6, R8, 0x2, R4.reuse ;  /* 0x0000000208067825 */ /* 0x104fe200078e0204 */
[----:B------:R-:W-:Y:S04]  /*1a460*/  STL.64 [R1+0x38], R14 ;  /* 0x0000380e01007387 */ /* 0x000fe80000100a00 */
[----:B------:R4:W-:Y:S01]  /*1a470*/  STL.64 [R1+0x30], R6 ;  /* 0x0000300601007387 */ /* 0x0009e20000100a00 */
[----:B0-----:R-:W-:-:S04]  /*1a480*/  IMAD.WIDE R2, R9, 0x2, R4 ;  /* 0x0000000209027825 */ /* 0x001fc800078e0204 */
[--C-:B------:R-:W-:Y:S01]  /*1a490*/  IMAD.WIDE R8, R10, 0x2, R4.reuse ;  /* 0x000000020a087825 */ /* 0x100fe200078e0204 */
[----:B------:R0:W-:Y:S03]  /*1a4a0*/  STL.64 [R1+0x28], R2 ;  /* 0x0000280201007387 */ /* 0x0001e60000100a00 */
[--C-:B----4-:R-:W-:Y:S01]  /*1a4b0*/  IMAD.WIDE R6, R27, 0x2, R4.reuse ;  /* 0x000000021b067825 */ /* 0x110fe200078e0204 */
[----:B------:R1:W-:Y:S04]  /*1a4c0*/  STL.64 [R1+0x20], R8 ;  /* 0x0000200801007387 */ /* 0x0003e80000100a00 */
[----:B------:R2:W-:Y:S01]  /*1a4d0*/  STL.64 [R1+0x18], R6 ;  /* 0x0000180601007387 */ /* 0x0005e20000100a00 */
[----:B0-----:R-:W-:-:S04]  /*1a4e0*/  IMAD.WIDE R2, R26, 0x2, R4 ;  /* 0x000000021a027825 */ /* 0x001fc800078e0204 */
[--C-:B-1----:R-:W-:Y:S01]  /*1a4f0*/  IMAD.WIDE R8, R25, 0x2, R4.reuse ;  /* 0x0000000219087825 */ /* 0x102fe200078e0204 */
[----:B------:R0:W-:Y:S03]  /*1a500*/  STL.64 [R1+0x10], R2 ;  /* 0x0000100201007387 */ /* 0x0001e60000100a00 */
[--C-:B--2---:R-:W-:Y:S01]  /*1a510*/  IMAD.WIDE R6, R23, 0x2, R4.reuse ;  /* 0x0000000217067825 */ /* 0x104fe200078e0204 */
[----:B------:R1:W-:Y:S03]  /*1a520*/  STL.64 [R1+0x8], R8 ;  /* 0x0000080801007387 */ /* 0x0003e60000100a00 */
[----:B0-----:R-:W-:-:S05]  /*1a530*/  IMAD.WIDE R2, R21, 0x2, R4 ;  /* 0x0000000215027825 */ /* 0x001fca00078e0204 */
[----:B------:R-:W-:Y:S01]  /*1a540*/  STL.64 [R1+0x2628], R2 ;  /* 0x0026280201007387 */ /* 0x000fe20000100a00 */
[----:B-1----:R-:W-:-:S03]  /*1a550*/  IMAD.WIDE R8, R11, 0x2, R4 ;  /* 0x000000020b087825 */ /* 0x002fc600078e0204 */
[----:B------:R0:W-:Y:S01]  /*1a560*/  STL.64 [R1], R6 ;  /* 0x0000000601007387 */ /* 0x0001e20000100a00 */
[----:B------:R-:W-:-:S04]  /*1a570*/  IMAD.WIDE R10, R12, 0x2, R4 ;  /* 0x000000020c0a7825 */ /* 0x000fc800078e0204 */
[----:B------:R-:W-:-:S04]  /*1a580*/  IMAD.WIDE R12, R13, 0x2, R4 ;  /* 0x000000020d0c7825 */ /* 0x000fc800078e0204 */
[----:B0-----:R-:W-:-:S04]  /*1a590*/  IMAD.WIDE R6, R19, 0x2, R4 ;  /* 0x0000000213067825 */ /* 0x001fc800078e0204 */
[--C-:B------:R-:W-:Y:S01]  /*1a5a0*/  IMAD.WIDE R14, R16, 0x2, R4.reuse ;  /* 0x00000002100e7825 */ /* 0x100fe200078e0204 */
[----:B------:R0:W-:Y:S03]  /*1a5b0*/  STL.64 [R1+0x2620], R6 ;  /* 0x0026200601007387 */ /* 0x0001e60000100a00 */
[--C-:B------:R-:W-:Y:S01]  /*1a5c0*/  IMAD.WIDE R16, R17, 0x2, R4.reuse ;  /* 0x0000000211107825 */ /* 0x100fe200078e0204 */
[----:B------:R-:W-:Y:S04]  /*1a5d0*/  STL.64 [R1+0x2630], R8 ;  /* 0x0026300801007387 */ /* 0x000fe80000100a00 */
[----:B------:R-:W-:Y:S01]  /*1a5e0*/  STL.64 [R1+0x2638], R10 ;  /* 0x0026380a01007387 */ /* 0x000fe20000100a00 */
[----:B------:R-:W-:-:S03]  /*1a5f0*/  IMAD.WIDE R18, R18, 0x2, R4 ;  /* 0x0000000212127825 */ /* 0x000fc600078e0204 */
[----:B------:R-:W-:Y:S04]  /*1a600*/  STL.64 [R1+0x2618], R12 ;  /* 0x0026180c01007387 */ /* 0x000fe80000100a00 */
[----:B------:R-:W-:Y:S04]  /*1a610*/  STL.64 [R1+0x2640], R14 ;  /* 0x0026400e01007387 */ /* 0x000fe80000100a00 */
[----:B------:R-:W2:Y:S04]  /*1a620*/  LDL.LU R2, [R1+0x570] ;  /* 0x0005700001027983 */ /* 0x000ea80000300800 */
[----:B------:R-:W3:Y:S04]  /*1a630*/  LDL.LU R3, [R1+0x580] ;  /* 0x0005800001037983 */ /* 0x000ee80000300800 */
[----:B------:R-:W-:Y:S04]  /*1a640*/  STL.64 [R1+0x2648], R16 ;  /* 0x0026481001007387 */ /* 0x000fe80000100a00 */
[----:B0-----:R-:W4:Y:S01]  /*1a650*/  LDL.LU R6, [R1+0x58c] ;  /* 0x00058c0001067983 */ /* 0x001f220000300800 */
[----:B------:R-:W-:-:S03]  /*1a660*/  IMAD.WIDE R20, R20, 0x2, R4 ;  /* 0x0000000214147825 */ /* 0x000fc600078e0204 */
[----:B------:R-:W4:Y:S04]  /*1a670*/  LDL.LU R7, [R1+0x59c] ;  /* 0x00059c0001077983 */ /* 0x000f280000300800 */
[----:B------:R0:W-:Y:S04]  /*1a680*/  STL.64 [R1+0x2650], R18 ;  /* 0x0026501201007387 */ /* 0x0001e80000100a00 */
[----:B0-----:R-:W4:Y:S04]  /*1a690*/  LDL.LU R18, [R1+0x584] ;  /* 0x0005840001127983 */ /* 0x001f280000300800 */
[----:B------:R-:W4:Y:S04]  /*1a6a0*/  LDL.LU R19, [R1+0x598] ;  /* 0x0005980001137983 */ /* 0x000f280000300800 */
[----:B------:R-:W4:Y:S04]  /*1a6b0*/  LDL.LU R16, [R1+0x5a8] ;  /* 0x0005a80001107983 */ /* 0x000f280000300800 */
[----:B------:R-:W4:Y:S04]  /*1a6c0*/  LDL.LU R12, [R1+0x5ac] ;  /* 0x0005ac00010c7983 */ /* 0x000f280000300800 */
[----:B------:R-:W4:Y:S04]  /*1a6d0*/  LDL.LU R17, [R1+0x5b8] ;  /* 0x0005b80001117983 */ /* 0x000f280000300800 */
[----:B------:R-:W4:Y:S04]  /*1a6e0*/  LDL.LU R13, [R1+0x5bc] ;  /* 0x0005bc00010d7983 */ /* 0x000f280000300800 */
[----:B------:R0:W-:Y:S04]  /*1a6f0*/  STL.64 [R1+0x2658], R20 ;  /* 0x0026581401007387 */ /* 0x0001e80000100a00 */
[----:B0-----:R-:W3:Y:S04]  /*1a700*/  LDL.LU R20, [R1+0x55c] ;  /* 0x00055c0001147983 */ /* 0x001ee80000300800 */
[----:B------:R-:W4:Y:S04]  /*1a710*/  LDL.LU R21, [R1+0x574] ;  /* 0x0005740001157983 */ /* 0x000f280000300800 */
[----:B------:R-:W4:Y:S04]  /*1a720*/  LDL.LU R14, [R1+0x5c8] ;  /* 0x0005c800010e7983 */ /* 0x000f280000300800 */
[----:B------:R-:W4:Y:S04]  /*1a730*/  LDL.LU R10, [R1+0x5cc] ;  /* 0x0005cc00010a7983 */ /* 0x000f280000300800 */
[----:B------:R-:W4:Y:S04]  /*1a740*/  LDL.LU R15, [R1+0x5d8] ;  /* 0x0005d800010f7983 */ /* 0x000f280000300800 */
[----:B------:R-:W4:Y:S01]  /*1a750*/  LDL.LU R11, [R1+0x5dc] ;  /* 0x0005dc00010b7983 */ /* 0x000f220000300800 */
[----:B------:R-:W-:-:S04]  /*1a760*/  IMAD.WIDE R22, R22, 0x2, R4 ;  /* 0x0000000216167825 */ /* 0x000fc800078e0204 */
[--C-:B------:R-:W-:Y:S01]  /*1a770*/  IMAD.WIDE R24, R24, 0x2, R4.reuse ;  /* 0x0000000218187825 */ /* 0x100fe200078e0204 */
[----:B------:R2:W-:Y:S03]  /*1a780*/  STL.64 [R1+0x2660], R22 ;  /* 0x0026601601007387 */ /* 0x0005e60000100a00 */
[--C-:B------:R-:W-:Y:S01]  /*1a790*/  IMAD.WIDE R26, R28, 0x2, R4.reuse ;  /* 0x000000021c1a7825 */ /* 0x100fe200078e0204 */
[----:B------:R3:W-:Y:S04]  /*1a7a0*/  STL.64 [R1+0x2668], R24 ;  /* 0x0026681801007387 */ /* 0x0007e80000100a00 */
[----:B------:R-:W4:Y:S01]  /*1a7b0*/  LDL.LU R8, [R1+0x5e8] ;  /* 0x0005e80001087983 */ /* 0x000f220000300800 */
[----:B------:R-:W-:-:S03]  /*1a7c0*/  IMAD.WIDE R28, R29, 0x2, R4 ;  /* 0x000000021d1c7825 */ /* 0x000fc600078e0204 */
[----:B------:R-:W-:Y:S04]  /*1a7d0*/  STL.64 [R1+0x2670], R26 ;  /* 0x0026701a01007387 */ /* 0x000fe80000100a00 */
[----:B------:R-:W4:Y:S04]  /*1a7e0*/  LDL.LU R9, [R1+0x5ec] ;  /* 0x0005ec0001097983 */ /* 0x000f280000300800 */
[----:B------:R-:W-:Y:S01]  /*1a7f0*/  STL.64 [R1+0x2678], R28 ;  /* 0x0026781c01007387 */ /* 0x000fe20000100a00 */
[----:B--2---:R-:W-:-:S03]  /*1a800*/  IMAD.WIDE R22, R2, 0x2, R4 ;  /* 0x0000000202167825 */ /* 0x004fc600078e0204 */
[----:B------:R-:W2:Y:S01]  /*1a810*/  LDL.LU R2, [R1+0x5f8] ;  /* 0x0005f80001027983 */ /* 0x000ea20000300800 */
[----:B---3--:R-:W-:-:S04]  /*1a820*/  IMAD.WIDE R24, R20, 0x2, R4 ;  /* 0x0000000214187825 */ /* 0x008fc800078e0204 */
[--C-:B----4-:R-:W-:Y:S01]  /*1a830*/  IMAD.WIDE R20, R21, 0x2, R4.reuse ;  /* 0x0000000215147825 */ /* 0x110fe200078e0204 */
[----:B------:R-:W-:Y:S04]  /*1a840*/  STL.64 [R1+0x3d0], R24 ;  /* 0x0003d01801007387 */ /* 0x000fe80000100a00 */
[----:B------:R0:W-:Y:S02]  /*1a850*/  STL.64 [R1+0x3e8], R22 ;  /* 0x0003e81601007387 */ /* 0x0001e40000100a00 */
[--C-:B0-----:R-:W-:Y:S02]  /*1a860*/  IMAD.WIDE R22, R3, 0x2, R4.reuse ;  /* 0x0000000203167825 */ /* 0x101fe400078e0204 */
[----:B------:R-:W3:Y:S04]  /*1a870*/  LDL.LU R3, [R1+0x5fc] ;  /* 0x0005fc0001037983 */ /* 0x000ee80000300800 */
[----:B------:R0:W-:Y:S04]  /*1a880*/  STL.64 [R1+0x400], R20 ;  /* 0x0004001401007387 */ /* 0x0001e80000100a00 */
[----:B------:R1:W-:Y:S01]  /*1a890*/  STL.64 [R1+0x410], R22 ;  /* 0x0004101601007387 */ /* 0x0003e20000100a00 */
[----:B0-----:R-:W-:-:S04]  /*1a8a0*/  IMAD.WIDE R20, R18, 0x2, R4 ;  /* 0x0000000212147825 */ /* 0x001fc800078e0204 */
[--C-:B-1----:R-:W-:Y:S02]  /*1a8b0*/  IMAD.WIDE R22, R6, 0x2, R4.reuse ;  /* 0x0000000206167825 */ /* 0x102fe400078e0204 */
[----:B------:R-:W4:Y:S04]  /*1a8c0*/  LDL.LU R6, [R1+0x600] ;  /* 0x0006000001067983 */ /* 0x000f280000300800 */
[----:B------:R0:W-:Y:S04]  /*1a8d0*/  STL.64 [R1+0x428], R20 ;  /* 0x0004281401007387 */ /* 0x0001e80000100a00 */
[----:B------:R-:W-:Y:S01]  /*1a8e0*/  STL.64 [R1+0x438], R22 ;  /* 0x0004381601007387 */ /* 0x000fe20000100a00 */
[----:B0-----:R-:W-:-:S04]  /*1a8f0*/  IMAD.WIDE R20, R19, 0x2, R4 ;  /* 0x0000000213147825 */ /* 0x001fc800078e0204 */
[--C-:B------:R-:W-:Y:S02]  /*1a900*/  IMAD.WIDE R18, R7, 0x2, R4.reuse ;  /* 0x0000000207127825 */ /* 0x100fe400078e0204 */
[----:B------:R-:W4:Y:S04]  /*1a910*/  LDL.LU R7, [R1+0x604] ;  /* 0x0006040001077983 */ /* 0x000f280000300800 */
[----:B------:R-:W-:Y:S04]  /*1a920*/  STL.64 [R1+0x450], R20 ;  /* 0x0004501401007387 */ /* 0x000fe80000100a00 */
[----:B------:R0:W-:Y:S02]  /*1a930*/  STL.64 [R1+0x460], R18 ;  /* 0x0004601201007387 */ /* 0x0001e40000100a00 */
[----:B0-----:R-:W-:-:S02]  /*1a940*/  IMAD.WIDE R18, R12, 0x2, R4 ;  /* 0x000000020c127825 */ /* 0x001fc400078e0204 */
[----:B------:R-:W4:Y:S02]  /*1a950*/  LDL.LU R12, [R1+0x610] ;  /* 0x00061000010c7983 */ /* 0x000f240000300800 */
[----:B------:R-:W-:-:S04]  /*1a960*/  IMAD.WIDE R20, R16, 0x2, R4 ;  /* 0x0000000210147825 */ /* 0x000fc800078e0204 */
[--C-:B------:R-:W-:Y:S01]  /*1a970*/  IMAD.WIDE R16, R17, 0x2, R4.reuse ;  /* 0x0000000211107825 */ /* 0x100fe200078e0204 */
[----:B------:R-:W-:Y:S04]  /*1a980*/  STL.64 [R1+0x478], R20 ;  /* 0x0004781401007387 */ /* 0x000fe80000100a00 */
[----:B------:R0:W-:Y:S02]  /*1a990*/  STL.64 [R1+0x490], R18 ;  /* 0x0004901201007387 */ /* 0x0001e40000100a00 */
[--C-:B0-----:R-:W-:Y:S02]  /*1a9a0*/  IMAD.WIDE R18, R13, 0x2, R4.reuse ;  /* 0x000000020d127825 */ /* 0x101fe400078e0204 */
[----:B------:R-:W4:Y:S04]  /*1a9b0*/  LDL.LU R13, [R1+0x614] ;  /* 0x00061400010d7983 */ /* 0x000f280000300800 */
[----:B------:R0:W-:Y:S04]  /*1a9c0*/  STL.64 [R1+0x4a0], R16 ;  /* 0x0004a01001007387 */ /* 0x0001e80000100a00 */
[----:B------:R1:W-:Y:S01]  /*1a9d0*/  STL.64 [R1+0x4b8], R18 ;  /* 0x0004b81201007387 */ /* 0x0003e20000100a00 */
[----:B0-----:R-:W-:-:S04]  /*1a9e0*/  IMAD.WIDE R16, R14, 0x2, R4 ;  /* 0x000000020e107825 */ /* 0x001fc800078e0204 */
[--C-:B-1----:R-:W-:Y:S02]  /*1a9f0*/  IMAD.WIDE R18, R10, 0x2, R4.reuse ;  /* 0x000000020a127825 */ /* 0x102fe400078e0204 */
[----:B------:R-:W4:Y:S04]  /*1aa00*/  LDL.LU R10, [R1+0x618] ;  /* 0x00061800010a7983 */ /* 0x000f280000300800 */
[----:B------:R0:W-:Y:S04]  /*1aa10*/  STL.64 [R1+0x4c8], R16 ;  /* 0x0004c81001007387 */ /* 0x0001e80000100a00 */
[----:B------:R-:W-:Y:S04]  /*1aa20*/  STL.64 [R1+0x4e0], R18 ;  /* 0x0004e01201007387 */ /* 0x000fe80000100a00 */
[----:B------:R-:W4:Y:S01]  /*1aa30*/  LDL.LU R24, [R1+0x61c] ;  /* 0x00061c0001187983 */ /* 0x000f220000300800 */
[----:B0-----:R-:W-:-:S04]  /*1aa40*/  IMAD.WIDE R16, R15, 0x2, R4 ;  /* 0x000000020f107825 */ /* 0x001fc800078e0204 */
[--C-:B------:R-:W-:Y:S01]  /*1aa50*/  IMAD.WIDE R14, R11, 0x2, R4.reuse ;  /* 0x000000020b0e7825 */ /* 0x100fe200078e0204 */
[----:B------:R-:W-:Y:S04]  /*1aa60*/  STL.64 [R1+0x4f0], R16 ;  /* 0x0004f01001007387 */ /* 0x000fe80000100a00 */
[----:B------:R-:W4:Y:S04]  /*1aa70*/  LDL.LU R25, [R1+0x628] ;  /* 0x0006280001197983 */ /* 0x000f280000300800 */
[----:B------:R0:W-:Y:S04]  /*1aa80*/  STL.64 [R1+0x508], R14 ;  /* 0x0005080e01007387 */ /* 0x0001e80000100a00 */
[----:B------:R-:W4:Y:S04]  /*1aa90*/  LDL.LU R22, [R1+0x62c] ;  /* 0x00062c0001167983 */ /* 0x000f280000300800 */
[----:B------:R-:W4:Y:S01]  /*1aaa0*/  LDL.LU R11, [R1+0x630] ;  /* 0x00063000010b7983 */ /* 0x000f220000300800 */
[----:B0-----:R-:W-:-:S03]  /*1aab0*/  IMAD.WIDE R14, R8, 0x2, R4 ;  /* 0x00000002080e7825 */ /* 0x001fc600078e0204 */
[----:B------:R-:W4:Y:S04]  /*1aac0*/  LDL.LU R23, [R1+0x634] ;  /* 0x0006340001177983 */ /* 0x000f280000300800 */
[----:B------:R-:W4:Y:S04]  /*1aad0*/  LDL.LU R8, [R1+0x640] ;  /* 0x0006400001087983 */ /* 0x000f280000300800 */
[----:B------:R0:W-:Y:S04]  /*1aae0*/  STL.64 [R1+0x518], R14 ;  /* 0x0005180e01007387 */ /* 0x0001e80000100a00 */
[----:B------:R-:W4:Y:S01]  /*1aaf0*/  LDL.LU R20, [R1+0x644] ;  /* 0x0006440001147983 */ /* 0x000f220000300800 */
[----:B0-----:R-:W-:-:S03]  /*1ab00*/  IMAD.WIDE R14, R9, 0x2, R4 ;  /* 0x00000002090e7825 */ /* 0x001fc600078e0204 */
[----:B------:R-:W4:Y:S04]  /*1ab10*/  LDL.LU R9, [R1+0x648] ;  /* 0x0006480001097983 */ /* 0x000f280000300800 */
[----:B------:R2:W-:Y:S04]  /*1ab20*/  STL.64 [R1+0x530], R14 ;  /* 0x0005300e01007387 */ /* 0x0005e80000100a00 */
[----:B------:R-:W4:Y:S01]  /*1ab30*/  LDL.LU R21, [R1+0x64c] ;  /* 0x00064c0001157983 */ /* 0x000f220000300800 */
[----:B--2---:R-:W-:-:S03]  /*1ab40*/  IMAD.WIDE R14, R2, 0x2, R4 ;  /* 0x00000002020e7825 */ /* 0x004fc600078e0204 */
[----:B------:R-:W2:Y:S04]  /*1ab50*/  LDL.LU R2, [R1+0x658] ;  /* 0x0006580001027983 */ /* 0x000ea80000300800 */
[----:B------:R3:W-:Y:S04]  /*1ab60*/  STL.64 [R1+0x548], R14 ;  /* 0x0005480e01007387 */ /* 0x0007e80000100a00 */
[----:B------:R-:W2:Y:S01]  /*1ab70*/  LDL.LU R18, [R1+0x65c] ;  /* 0x00065c0001127983 */ /* 0x000ea20000300800 */
[----:B---3--:R-:W-:-:S03]  /*1ab80*/  IMAD.WIDE R14, R3, 0x2, R4 ;  /* 0x00000002030e7825 */ /* 0x008fc600078e0204 */
[----:B------:R-:W3:Y:S04]  /*1ab90*/  LDL.LU R3, [R1+0x668] ;  /* 0x0006680001037983 */ /* 0x000ee80000300800 */
[----:B------:R4:W-:Y:S04]  /*1aba0*/  STL.64 [R1+0x558], R14 ;  /* 0x0005580e01007387 */ /* 0x0009e80000100a00 */
[----:B------:R-:W3:Y:S01]  /*1abb0*/  LDL.LU R19, [R1+0x66c] ;  /* 0x00066c0001137983 */ /* 0x000ee20000300800 */
[----:B----4-:R-:W-:-:S03]  /*1abc0*/  IMAD.WIDE R14, R6, 0x2, R4 ;  /* 0x00000002060e7825 */ /* 0x010fc600078e0204 */
[----:B------:R-:W4:Y:S04]  /*1abd0*/  LDL.LU R6, [R1+0x670] ;  /* 0x0006700001067983 */ /* 0x000f280000300800 */
[----:B------:R0:W-:Y:S04]  /*1abe0*/  STL.64 [R1+0x570], R14 ;  /* 0x0005700e01007387 */ /* 0x0001e80000100a00 */
[----:B------:R-:W4:Y:S01]  /*1abf0*/  LDL.LU R16, [R1+0x680] ;  /* 0x0006800001107983 */ /* 0x000f220000300800 */
[----:B0-----:R-:W-:-:S03]  /*1ac00*/  IMAD.WIDE R14, R7, 0x2, R4 ;  /* 0x00000002070e7825 */ /* 0x001fc600078e0204 */
[----:B------:R-:W4:Y:S04]  /*1ac10*/  LDL.LU R7, [R1+0x688] ;  /* 0x0006880001077983 */ /* 0x000f280000300800 */
[----:B------:R0:W-:Y:S04]  /*1ac20*/  STL.64 [R1+0x580], R14 ;  /* 0x0005800e01007387 */ /* 0x0001e80000100a00 */
[----:B------:R-:W4:Y:S01]  /*1ac30*/  LDL.LU R17, [R1+0x698] ;  /* 0x0006980001117983 */ /* 0x000f220000300800 */
[----:B0-----:R-:W-:-:S03]  /*1ac40*/  IMAD.WIDE R14, R12, 0x2, R4 ;  /* 0x000000020c0e7825 */ /* 0x001fc600078e0204 */
[----:B------:R-:W4:Y:S04]  /*1ac50*/  LDL.LU R12, [R1+0x6a0] ;  /* 0x0006a000010c7983 */ /* 0x000f280000300800 */
[----:B------:R0:W-:Y:S04]  /*1ac60*/  STL.64 [R1+0x598], R14 ;  /* 0x0005980e01007387 */ /* 0x0001e80000100a00 */
[----:B0-----:R-:W4:Y:S01]  /*1ac70*/  LDL.LU R14, [R1+0x6b0] ;  /* 0x0006b000010e7983 */ /* 0x001f220000300800 */
[----:B------:R-:W-:-:S03]  /*1ac80*/  IMAD.WIDE R26, R13, 0x2, R4 ;  /* 0x000000020d1a7825 */ /* 0x000fc600078e0204 */
[----:B------:R-:W4:Y:S04]  /*1ac90*/  LDL.LU R13, [R1+0x6b8] ;  /* 0x0006b800010d7983 */ /* 0x000f280000300800 */
[----:B------:R0:W-:Y:S04]  /*1aca0*/  STL.64 [R1+0x5a8], R26 ;  /* 0x0005a81a01007387 */ /* 0x0001e80000100a00 */
[----:B------:R-:W4:Y:S01]  /*1acb0*/  LDL.LU R15, [R1+0x6c8] ;  /* 0x0006c800010f7983 */ /* 0x000f220000300800 */
[----:B0-----:R-:W-:-:S03]  /*1acc0*/  IMAD.WIDE R26, R10, 0x2, R4 ;  /* 0x000000020a1a7825 */ /* 0x001fc600078e0204 */
[----:B------:R-:W4:Y:S04]  /*1acd0*/  LDL.LU R10, [R1+0x6d0] ;  /* 0x0006d000010a7983 */ /* 0x000f280000300800 */
[----:B------:R0:W-:Y:S02]  /*1ace0*/  STL.64 [R1+0x5b8], R26 ;  /* 0x0005b81a01007387 */ /* 0x0001e40000100a00 */
[----:B0-----:R-:W-:-:S04]  /*1acf0*/  IMAD.WIDE R26, R24, 0x2, R4 ;  /* 0x00000002181a7825 */ /* 0x001fc800078e0204 */
[--C-:B------:R-:W-:Y:S01]  /*1ad00*/  IMAD.WIDE R28, R25, 0x2, R4.reuse ;  /* 0x00000002191c7825 */ /* 0x100fe200078e0204 */
[----:B------:R0:W-:Y:S04]  /*1ad10*/  STL.64 [R1+0x5c8], R26 ;  /* 0x0005c81a01007387 */ /* 0x0001e80000100a00 */
[----:B------:R-:W-:Y:S01]  /*1ad20*/  STL.64 [R1+0x5d8], R28 ;  /* 0x0005d81c01007387 */ /* 0x000fe20000100a00 */
[----:B------:R-:W-:-:S04]  /*1ad30*/  IMAD.WIDE R24, R22, 0x2, R4 ;  /* 0x0000000216187825 */ /* 0x000fc800078e0204 */
[--C-:B0-----:R-:W-:Y:S02]  /*1ad40*/  IMAD.WIDE R26, R11, 0x2, R4.reuse ;  /* 0x000000020b1a7825 */ /* 0x101fe400078e0204 */
[----:B------:R-:W4:Y:S04]  /*1ad50*/  LDL.LU R11, [R1+0x6e0] ;  /* 0x0006e000010b7983 */ /* 0x000f280000300800 */
[----:B------:R0:W-:Y:S04]  /*1ad60*/  STL.64 [R1+0x5e8], R24 ;  /* 0x0005e81801007387 */ /* 0x0001e80000100a00 */
[----:B------:R-:W-:Y:S01]  /*1ad70*/  STL.64 [R1+0x5f8], R26 ;  /* 0x0005f81a01007387 */ /* 0x000fe20000100a00 */
[----:B0-----:R-:W-:-:S04]  /*1ad80*/  IMAD.WIDE R24, R23, 0x2, R4 ;  /* 0x0000000217187825 */ /* 0x001fc800078e0204 */
[--C-:B------:R-:W-:Y:S02]  /*1ad90*/  IMAD.WIDE R22, R8, 0x2, R4.reuse ;  /* 0x0000000208167825 */ /* 0x100fe400078e0204 */
[----:B------:R-:W4:Y:S04]  /*1ada0*/  LDL.LU R8, [R1+0x6e8] ;  /* 0x0006e80001087983 */ /* 0x000f280000300800 */
[----:B------:R0:W-:Y:S04]  /*1adb0*/  STL.64 [R1+0x600], R24 ;  /* 0x0006001801007387 */ /* 0x0001e80000100a00 */
[----:B------:R1:W-:Y:S01]  /*1adc0*/  STL.64 [R1+0x610], R22 ;  /* 0x0006101601007387 */ /* 0x0003e20000100a00 */
[----:B0-----:R-:W-:-:S04]  /*1add0*/  IMAD.WIDE R24, R20, 0x2, R4 ;  /* 0x0000000214187825 */ /* 0x001fc800078e0204 */
[--C-:B-1----:R-:W-:Y:S02]  /*1ade0*/  IMAD.WIDE R22, R9, 0x2, R4.reuse ;  /* 0x0000000209167825 */ /* 0x102fe400078e0204 */
[----:B------:R-:W4:Y:S02]  /*1adf0*/  LDL.LU R9, [R1+0x6f8] ;  /* 0x0006f80001097983 */ /* 0x000f240000300800 */
[--C-:B------:R-:W-:Y:S02]  /*1ae00*/  IMAD.WIDE R20, R21, 0x2, R4.reuse ;  /* 0x0000000215147825 */ /* 0x100fe400078e0204 */
[----:B------:R-:W-:Y:S04]  /*1ae10*/  STL.64 [R1+0x618], R24 ;  /* 0x0006181801007387 */ /* 0x000fe80000100a00 */
[----:B------:R2:W-:Y:S02]  /*1ae20*/  STL.64 [R1+0x628], R22 ;  /* 0x0006281601007387 */ /* 0x0005e40000100a00 */
[----:B--2---:R-:W-:-:S02]  /*1ae30*/  IMAD.WIDE R22, R2, 0x2, R4 ;  /* 0x0000000202167825 */ /* 0x004fc400078e0204 */
[----:B------:R-:W2:Y:S04]  /*1ae40*/  LDL.LU R2, [R1+0x700] ;  /* 0x0007000001027983 */ /* 0x000ea80000300800 */
[----:B------:R0:W-:Y:S04]  /*1ae50*/  STL.64 [R1+0x630], R20 ;  /* 0x0006301401007387 */ /* 0x0001e80000100a00 */
[----:B------:R3:W-:Y:S01]  /*1ae60*/  STL.64 [R1+0x640], R22 ;  /* 0x0006401601007387 */ /* 0x0007e20000100a00 */
[----:B0-----:R-:W-:-:S04]  /*1ae70*/  IMAD.WIDE R20, R18, 0x2, R4 ;  /* 0x0000000212147825 */ /* 0x001fc800078e0204 */
[--C-:B---3--:R-:W-:Y:S02]  /*1ae80*/  IMAD.WIDE R22, R3, 0x2, R4.reuse ;  /* 0x0000000203167825 */ /* 0x108fe400078e0204 */
[----:B------:R-:W3:Y:S04]  /*1ae90*/  LDL.LU R3, [R1+0x710] ;  /* 0x0007100001037983 */ /* 0x000ee80000300800 */
[----:B------:R0:W-:Y:S04]  /*1aea0*/  STL.64 [R1+0x648], R20 ;  /* 0x0006481401007387 */ /* 0x0001e80000100a00 */
[----:B------:R-:W-:Y:S01]  /*1aeb0*/  STL.64 [R1+0x658], R22 ;  /* 0x0006581601007387 */ /* 0x000fe20000100a00 */
[----:B0-----:R-:W-:-:S04]  /*1aec0*/  IMAD.WIDE R20, R19, 0x2, R4 ;  /* 0x0000000213147825 */ /* 0x001fc800078e0204 */
[--C-:B----4-:R-:W-:Y:S02]  /*1aed0*/  IMAD.WIDE R18, R6, 0x2, R4.reuse ;  /* 0x0000000206127825 */ /* 0x110fe400078e0204 */
[----:B------:R-:W4:Y:S04]  /*1aee0*/  LDL.LU R6, [R1+0x718] ;  /* 0x0007180001067983 */ /* 0x000f280000300800 */
[----:B------:R0:W-:Y:S04]  /*1aef0*/  STL.64 [R1+0x668], R20 ;  /* 0x0006681401007387 */ /* 0x0001e80000100a00 */
[----:B------:R1:W-:Y:S01]  /*1af00*/  STL.64 [R1+0x670], R18 ;  /* 0x0006701201007387 */ /* 0x0003e20000100a00 */
[----:B0-----:R-:W-:-:S04]  /*1af10*/  IMAD.WIDE R20, R16, 0x2, R4 ;  /* 0x0000000210147825 */ /* 0x001fc800078e0204 */
[--C-:B-1----:R-:W-:Y:S02]  /*1af20*/  IMAD.WIDE R18, R7, 0x2, R4.reuse ;  /* 0x0000000207127825 */ /* 0x102fe400078e0204 */
[----:B------:R-:W4:Y:S04]  /*1af30*/  LDL.LU R7, [R1+0x728] ;  /* 0x0007280001077983 */ /* 0x000f280000300800 */
[----:B------:R-:W-:Y:S04]  /*1af40*/  STL.64 [R1+0x680], R20 ;  /* 0x0006801401007387 */ /* 0x000fe80000100a00 */
[----:B------:R0:W-:Y:S02]  /*1af50*/  STL.64 [R1+0x688], R18 ;  /* 0x0006881201007387 */ /* 0x0001e40000100a00 */
[----:B0-----:R-:W-:-:S02]  /*1af60*/  IMAD.WIDE R18, R12, 0x2, R4 ;  /* 0x000000020c127825 */ /* 0x001fc400078e0204 */
[----:B------:R-:W4:Y:S02]  /*1af70*/  LDL.LU R12, [R1+0x730] ;  /* 0x00073000010c7983 */ /* 0x000f240000300800 */
[----:B------:R-:W-:-:S05]  /*1af80*/  IMAD.WIDE R16, R17, 0x2, R4 ;  /* 0x0000000211107825 */ /* 0x000fca00078e0204 */
        /* <DEDUP_REMOVED lines=14> */
[----:B------:R-:W4:Y:S04]  /*1b070*/  LDL.LU R10, [R1+0x770] ;  /* 0x00077000010a7983 */ /* 0x000f280000300800 */
        /* <DEDUP_REMOVED lines=52> */
[----:B------:R-:W4:Y:S04]  /*1b3c0*/  LDL.LU R8, [R1+0x870] ;  /* 0x0008700001087983 */ /* 0x000f280000300800 */
[----:B------:R-:W-:Y:S01]  /*1b3d0*/  STL.64 [R1+0x798], R24 ;  /* 0x0007981801007387 */ /* 0x000fe20000100a00 */
[----:B------:R-:W-:-:S03]  /*1b3e0*/  IMAD.WIDE R20, R21, 0x2, R4 ;  /* 0x0000000215147825 */ /* 0x000fc600078e0204 */
[----:B------:R0:W-:Y:S02]  /*1b3f0*/  STL.64 [R1+0x7a0], R22 ;  /* 0x0007a01601007387 */ /* 0x0001e40000100a00 */
[--C-:B0-----:R-:W-:Y:S02]  /*1b400*/  IMAD.WIDE R22, R9, 0x2, R4.reuse ;  /* 0x0000000209167825 */ /* 0x101fe400078e0204 */
[----:B------:R-:W4:Y:S04]  /*1b410*/  LDL.LU R9, [R1+0x880] ;  /* 0x0008800001097983 */ /* 0x000f280000300800 */
[----:B------:R0:W-:Y:S04]  /*1b420*/  STL.64 [R1+0x7b0], R20 ;  /* 0x0007b01401007387 */ /* 0x0001e80000100a00 */
[----:B------:R2:W-:Y:S01]  /*1b430*/  STL.64 [R1+0x7b8], R22 ;  /* 0x0007b81601007387 */ /* 0x0005e20000100a00 */
[----:B0-----:R-:W-:-:S04]  /*1b440*/  IMAD.WIDE R20, R18, 0x2, R4 ;  /* 0x0000000212147825 */ /* 0x001fc800078e0204 */
[--C-:B--2---:R-:W-:Y:S02]  /*1b450*/  IMAD.WIDE R22, R2, 0x2, R4.reuse ;  /* 0x0000000202167825 */ /* 0x104fe400078e0204 */
[----:B------:R-:W2:Y:S04]  /*1b460*/  LDL.LU R2, [R1+0x888] ;  /* 0x0008880001027983 */ /* 0x000ea80000300800 */
[----:B------:R0:W-:Y:S04]  /*1b470*/  STL.64 [R1+0x7c8], R20 ;  /* 0x0007c81401007387 */ /* 0x0001e80000100a00 */
[----:B------:R-:W-:Y:S01]  /*1b480*/  STL.64 [R1+0x7d0], R22 ;  /* 0x0007d01601007387 */ /* 0x000fe20000100a00 */
[----:B0-----:R-:W-:-:S04]  /*1b490*/  IMAD.WIDE R20, R19, 0x2, R4 ;  /* 0x0000000213147825 */ /* 0x001fc800078e0204 */
[--C-:B---3--:R-:W-:Y:S02]  /*1b4a0*/  IMAD.WIDE R18, R3, 0x2, R4.reuse ;  /* 0x0000000203127825 */ /* 0x108fe400078e0204 */
[----:B------:R-:W3:Y:S04]  /*1b4b0*/  LDL.LU R3, [R1+0x898] ;  /* 0x0008980001037983 */ /* 0x000ee80000300800 */
[----:B------:R0:W-:Y:S04]  /*1b4c0*/  STL.64 [R1+0x7e0], R20 ;  /* 0x0007e01401007387 */ /* 0x0001e80000100a00 */
[----:B------:R4:W-:Y:S01]  /*1b4d0*/  STL.64 [R1+0x7e8], R18 ;  /* 0x0007e81201007387 */ /* 0x0009e20000100a00 */
[----:B0-----:R-:W-:-:S04]  /*1b4e0*/  IMAD.WIDE R20, R16, 0x2, R4 ;  /* 0x0000000210147825 */ /* 0x001fc800078e0204 */
[--C-:B----4-:R-:W-:Y:S02]  /*1b4f0*/  IMAD.WIDE R18, R6, 0x2, R4.reuse ;  /* 0x0000000206127825 */ /* 0x110fe400078e0204 */
[----:B------:R-:W4:Y:S04]  /*1b500*/  LDL.LU R6, [R1+0x8a0] ;  /* 0x0008a00001067983 */ /* 0x000f280000300800 */
[----:B------:R-:W-:Y:S04]  /*1b510*/  STL.64 [R1+0x7f8], R20 ;  /* 0x0007f81401007387 */ /* 0x000fe80000100a00 */
[----:B------:R0:W-:Y:S01]  /*1b520*/  STL.64 [R1+0x800], R18 ;  /* 0x0008001201007387 */ /* 0x0001e20000100a00 */
[----:B------:R-:W-:-:S04]  /*1b530*/  IMAD.WIDE R16, R17, 0x2, R4 ;  /* 0x0000000211107825 */ /* 0x000fc800078e0204 */
[--C-:B0-----:R-:W-:Y:S02]  /*1b540*/  IMAD.WIDE R18, R7, 0x2, R4.reuse ;  /* 0x0000000207127825 */ /* 0x101fe400078e0204 */
[----:B------:R-:W4:Y:S04]  /*1b550*/  LDL.LU R7, [R1+0x8b0] ;  /* 0x0008b00001077983 */ /* 0x000f280000300800 */
[----:B------:R-:W-:Y:S04]  /*1b560*/  STL.64 [R1+0x810], R16 ;  /* 0x0008101001007387 */ /* 0x000fe80000100a00 */
[----:B------:R0:W-:Y:S02]  /*1b570*/  STL.64 [R1+0x818], R18 ;  /* 0x0008181201007387 */ /* 0x0001e40000100a00 */
[----:B0-----:R-:W-:-:S02]  /*1b580*/  IMAD.WIDE R18, R12, 0x2, R4 ;  /* 0x000000020c127825 */ /* 0x001fc400078e0204 */
[----:B------:R-:W4:Y:S02]  /*1b590*/  LDL.LU R12, [R1+0x8b8] ;  /* 0x0008b800010c7983 */ /* 0x000f240000300800 */
[----:B------:R-:W-:-:S05]  /*1b5a0*/  IMAD.WIDE R16, R14, 0x2, R4 ;  /* 0x000000020e107825 */ /* 0x000fca00078e0204 */
        /* <DEDUP_REMOVED lines=46> */
[----:B0-----:R-:W-:-:S05]  /*1b890*/  IMAD.WIDE R26, R24, 0x2, R4 ;  /* 0x00000002181a7825 */ /* 0x001fca00078e0204 */
[----:B------:R0:W-:Y:S01]  /*1b8a0*/  STL.64 [R1+0x8c8], R26 ;  /* 0x0008c81a01007387 */ /* 0x0001e20000100a00 */
[----:B------:R-:W-:-:S05]  /*1b8b0*/  IMAD.WIDE R28, R25, 0x2, R4 ;  /* 0x00000002191c7825 */ /* 0x000fca00078e0204 */
        /* <DEDUP_REMOVED lines=27> */
[--C-:B--2---:R-:W-:Y:S02]  /*1ba70*/  IMAD.WIDE R18, R2, 0x2, R4.reuse ;  /* 0x0000000202127825 */ /* 0x104fe400078e0204 */
[----:B------:R-:W2:Y:S04]  /*1ba80*/  LDL.LU R2, [R1+0xa10] ;  /* 0x000a100001027983 */ /* 0x000ea80000300800 */
[----:B------:R0:W-:Y:S04]  /*1ba90*/  STL.64 [R1+0x958], R20 ;  /* 0x0009581401007387 */ /* 0x0001e80000100a00 */
[----:B------:R3:W-:Y:S01]  /*1baa0*/  STL.64 [R1+0x968], R18 ;  /* 0x0009681201007387 */ /* 0x0007e20000100a00 */
[----:B0-----:R-:W-:-:S04]  /*1bab0*/  IMAD.WIDE R20, R16, 0x2, R4 ;  /* 0x0000000210147825 */ /* 0x001fc800078e0204 */
[--C-:B---3--:R-:W-:Y:S02]  /*1bac0*/  IMAD.WIDE R18, R3, 0x2, R4.reuse ;  /* 0x0000000203127825 */ /* 0x108fe400078e0204 */
[----:B------:R-:W3:Y:S04]  /*1bad0*/  LDL.LU R3, [R1+0xa18] ;  /* 0x000a180001037983 */ /* 0x000ee80000300800 */
[----:B------:R-:W-:Y:S01]  /*1bae0*/  STL.64 [R1+0x970], R20 ;  /* 0x0009701401007387 */ /* 0x000fe20000100a00 */
[----:B------:R-:W-:-:S03]  /*1baf0*/  IMAD.WIDE R16, R17, 0x2, R4 ;  /* 0x0000000211107825 */ /* 0x000fc600078e0204 */
[----:B------:R4:W-:Y:S02]  /*1bb00*/  STL.64 [R1+0x980], R18 ;  /* 0x0009801201007387 */ /* 0x0009e40000100a00 */
[--C-:B----4-:R-:W-:Y:S02]  /*1bb10*/  IMAD.WIDE R18, R6, 0x2, R4.reuse ;  /* 0x0000000206127825 */ /* 0x110fe400078e0204 */
        /* <DEDUP_REMOVED lines=44> */
[----:B0-----:R-:W3:Y:S01]  /*1bde0*/  LDL.LU R14, [R1+0x46c] ;  /* 0x00046c00010e7983 */ /* 0x001ee20000300800 */
[----:B----4-:R-:W-:-:S03]  /*1bdf0*/  IMAD.WIDE R26, R6, 0x2, R4 ;  /* 0x00000002061a7825 */ /* 0x010fc600078e0204 */
        /* <DEDUP_REMOVED lines=10> */
[----:B0-----:R-:W-:-:S03]  /*1bea0*/  IMAD.WIDE R26, R12, 0x2, R4 ;  /* 0x000000020c1a7825 */ /* 0x001fc600078e0204 */
[----:B------:R-:W4:Y:S01]  /*1beb0*/  LDL.LU R12, [R1+0x41c] ;  /* 0x00041c00010c7983 */ /* 0x000f220000300800 */
[----:B------:R-:W-:-:S05]  /*1bec0*/  IMAD.WIDE R24, R22, 0x2, R4 ;  /* 0x0000000216187825 */ /* 0x000fca00078e0204 */
        /* <DEDUP_REMOVED lines=28> */
[--C-:B--2---:R-:W-:Y:S02]  /*1c090*/  IMAD.WIDE R18, R2, 0x2, R4.reuse ;  /* 0x0000000202127825 */ /* 0x104fe400078e0204 */
[----:B------:R-:W2:Y:S04]  /*1c0a0*/  LDL.LU R2, [R1+0x3c4] ;  /* 0x0003c40001027983 */ /* 0x000ea80000300800 */
[----:B------:R-:W-:Y:S01]  /*1c0b0*/  STL.64 [R1+0xad0], R20 ;  /* 0x000ad01401007387 */ /* 0x000fe20000100a00 */
[----:B------:R-:W-:-:S03]  /*1c0c0*/  IMAD.WIDE R16, R17, 0x2, R4 ;  /* 0x0000000211107825 */ /* 0x000fc600078e0204 */
[----:B------:R3:W-:Y:S02]  /*1c0d0*/  STL.64 [R1+0x4a8], R18 ;  /* 0x0004a81201007387 */ /* 0x0007e40000100a00 */
[--C-:B---3--:R-:W-:Y:S02]  /*1c0e0*/  IMAD.WIDE R18, R3, 0x2, R4.reuse ;  /* 0x0000000203127825 */ /* 0x108fe400078e0204 */
[----:B------:R-:W3:Y:S04]  /*1c0f0*/  LDL.LU R3, [R1+0x3c0] ;  /* 0x0003c00001037983 */ /* 0x000ee80000300800 */
[----:B------:R0:W-:Y:S04]  /*1c100*/  STL.64 [R1+0xae8], R16 ;  /* 0x000ae81001007387 */ /* 0x0001e80000100a00 */
[----:B------:R4:W-:Y:S01]  /*1c110*/  STL.64 [R1+0x480], R18 ;  /* 0x0004801201007387 */ /* 0x0009e20000100a00 */
[----:B0-----:R-:W-:-:S04]  /*1c120*/  IMAD.WIDE R16, R14, 0x2, R4 ;  /* 0x000000020e107825 */ /* 0x001fc800078e0204 */
[--C-:B----4-:R-:W-:Y:S02]  /*1c130*/  IMAD.WIDE R18, R6, 0x2, R4.reuse ;  /* 0x0000000206127825 */ /* 0x110fe400078e0204 */
        /* <DEDUP_REMOVED lines=39> */
[----:B0-----:R-:W2:Y:S01]  /*1c3b0*/  LDL.LU R14, [R1+0x36c] ;  /* 0x00036c00010e7983 */ /* 0x001ea20000300800 */
[----:B---3--:R-:W-:-:S03]  /*1c3c0*/  IMAD.WIDE R26, R3, 0x2, R4 ;  /* 0x00000002031a7825 */ /* 0x008fc600078e0204 */
[----:B------:R-:W3:Y:S04]  /*1c3d0*/  LDL.LU R3, [R1+0x368] ;  /* 0x0003680001037983 */ /* 0x000ee80000300800 */
[----:B------:R4:W-:Y:S04]  /*1c3e0*/  STL.64 [R1+0x3c0], R26 ;  /* 0x0003c01a01007387 */ /* 0x0009e80000100a00 */
[----:B------:R-:W3:Y:S01]  /*1c3f0*/  LDL.LU R15, [R1+0x364] ;  /* 0x00036400010f7983 */ /* 0x000ee20000300800 */
[----:B----4-:R-:W-:-:S03]  /*1c400*/  IMAD.WIDE R26, R6, 0x2, R4 ;  /* 0x00000002061a7825 */ /* 0x010fc600078e0204 */
        /* <DEDUP_REMOVED lines=42> */
[--C-:B--2---:R-:W-:Y:S02]  /*1c6b0*/  IMAD.WIDE R18, R2, 0x2, R4.reuse ;  /* 0x0000000202127825 */ /* 0x104fe400078e0204 */
[----:B------:R-:W2:Y:S04]  /*1c6c0*/  LDL.LU R2, [R1+0x340] ;  /* 0x0003400001027983 */ /* 0x000ea80000300800 */
[----:B------:R0:W-:Y:S04]  /*1c6d0*/  STL.64 [R1+0xc20], R16 ;  /* 0x000c201001007387 */ /* 0x0001e80000100a00 */
[----:B------:R3:W-:Y:S01]  /*1c6e0*/  STL.64 [R1+0x370], R18 ;  /* 0x0003701201007387 */ /* 0x0007e20000100a00 */
[----:B0-----:R-:W-:-:S04]  /*1c6f0*/  IMAD.WIDE R16, R14, 0x2, R4 ;  /* 0x000000020e107825 */ /* 0x001fc800078e0204 */
[--C-:B---3--:R-:W-:Y:S02]  /*1c700*/  IMAD.WIDE R18, R3, 0x2, R4.reuse ;  /* 0x0000000203127825 */ /* 0x108fe400078e0204 */
[----:B------:R-:W3:Y:S04]  /*1c710*/  LDL.LU R3, [R1+0x33c] ;  /* 0x00033c0001037983 */ /* 0x000ee80000300800 */
[----:B------:R0:W-:Y:S04]  /*1c720*/  STL.64 [R1+0xc30], R16 ;  /* 0x000c301001007387 */ /* 0x0001e80000100a00 */
[----:B------:R-:W-:Y:S04]  /*1c730*/  STL.64 [R1+0x368], R18 ;  /* 0x0003681201007387 */ /* 0x000fe80000100a00 */
[----:B------:R-:W3:Y:S01]  /*1c740*/  LDL.LU R24, [R1+0x338] ;  /* 0x0003380001187983 */ /* 0x000ee20000300800 */
[----:B0-----:R-:W-:-:S04]  /*1c750*/  IMAD.WIDE R16, R15, 0x2, R4 ;  /* 0x000000020f107825 */ /* 0x001fc800078e0204 */
[--C-:B----4-:R-:W-:Y:S01]  /*1c760*/  IMAD.WIDE R14, R6, 0x2, R4.reuse ;  /* 0x00000002060e7825 */ /* 0x110fe200078e0204 */
        /* <DEDUP_REMOVED lines=9> */
[----:B------:R-:W4:Y:S04]  /*1c800*/  LDL.LU R18, [R1+0x320] ;  /* 0x0003200001127983 */ /* 0x000f280000300800 */
[----:B------:R-:W4:Y:S01]  /*1c810*/  LDL.LU R19, [R1+0x31c] ;  /* 0x00031c0001137983 */ /* 0x000f220000300800 */
[----:B0-----:R-:W-:-:S05]  /*1c820*/  IMAD.WIDE R14, R12, 0x2, R4 ;  /* 0x000000020c0e7825 */ /* 0x001fca00078e0204 */
[----:B------:R-:W-:Y:S04]  /*1c830*/  STL.64 [R1+0x358], R14 ;  /* 0x0003580e01007387 */ /* 0x000fe80000100a00 */
[----:B------:R-:W4:Y:S04]  /*1c840*/  LDL.LU R16, [R1+0x318] ;  /* 0x0003180001107983 */ /* 0x000f280000300800 */
[----:B------:R-:W4:Y:S01]  /*1c850*/  LDL.LU R17, [R1+0x314] ;  /* 0x0003140001117983 */ /* 0x000f220000300800 */
[----:B------:R-:W-:-:S05]  /*1c860*/  IMAD.WIDE R12, R13, 0x2, R4 ;  /* 0x000000020d0c7825 */ /* 0x000fca00078e0204 */
[----:B------:R0:W-:Y:S04]  /*1c870*/  STL.64 [R1+0xc70], R12 ;  /* 0x000c700c01007387 */ /* 0x0001e80000100a00 */
[----:B------:R-:W4:Y:S04]  /*1c880*/  LDL.LU R22, [R1+0x310] ;  /* 0x0003100001167983 */ /* 0x000f280000300800 */
[----:B------:R-:W4:Y:S01]  /*1c890*/  LDL.LU R23, [R1+0x30c] ;  /* 0x00030c0001177983 */ /* 0x000f220000300800 */
[----:B0-----:R-:W-:-:S05]  /*1c8a0*/  IMAD.WIDE R12, R10, 0x2, R4 ;  /* 0x000000020a0c7825 */ /* 0x001fca00078e0204 */
[----:B------:R0:W-:Y:S04]  /*1c8b0*/  STL.64 [R1+0x350], R12 ;  /* 0x0003500c01007387 */ /* 0x0001e80000100a00 */
[----:B------:R-:W4:Y:S04]  /*1c8c0*/  LDL.LU R14, [R1+0x308] ;  /* 0x00030800010e7983 */ /* 0x000f280000300800 */
[----:B------:R-:W4:Y:S01]  /*1c8d0*/  LDL.LU R15, [R1+0x304] ;  /* 0x00030400010f7983 */ /* 0x000f220000300800 */
[----:B------:R-:W-:-:S05]  /*1c8e0*/  IMAD.WIDE R10, R11, 0x2, R4 ;  /* 0x000000020b0a7825 */ /* 0x000fca00078e0204 */
[----:B------:R1:W-:Y:S04]  /*1c8f0*/  STL.64 [R1+0xc80], R10 ;  /* 0x000c800a01007387 */ /* 0x0003e80000100a00 */
[----:B0-----:R-:W4:Y:S04]  /*1c900*/  LDL.LU R12, [R1+0x300] ;  /* 0x00030000010c7983 */ /* 0x001f280000300800 */
[----:B------:R-:W4:Y:S01]  /*1c910*/  LDL.LU R13, [R1+0x2fc] ;  /* 0x0002fc00010d7983 */ /* 0x000f220000300800 */
[----:B-1----:R-:W-:-:S05]  /*1c920*/  IMAD.WIDE R10, R8, 0x2, R4 ;  /* 0x00000002080a7825 */ /* 0x002fca00078e0204 */
[----:B------:R0:W-:Y:S04]  /*1c930*/  STL.64 [R1+0x348], R10 ;  /* 0x0003480a01007387 */ /* 0x0001e80000100a00 */
[----:B0-----:R-:W4:Y:S04]  /*1c940*/  LDL.LU R10, [R1+0x2f8] ;  /* 0x0002f800010a7983 */ /* 0x001f280000300800 */
[----:B------:R-:W4:Y:S01]  /*1c950*/  LDL.LU R11, [R1+0x2f4] ;  /* 0x0002f400010b7983 */ /* 0x000f220000300800 */
[----:B------:R-:W-:-:S05]  /*1c960*/  IMAD.WIDE R8, R9, 0x2, R4 ;  /* 0x0000000209087825 */ /* 0x000fca00078e0204 */
[----:B------:R0:W-:Y:S04]  /*1c970*/  STL.64 [R1+0xc98], R8 ;  /* 0x000c980801007387 */ /* 0x0001e80000100a00 */
[----:B0-----:R-:W4:Y:S04]  /*1c980*/  LDL.LU R8, [R1+0x2f0] ;  /* 0x0002f00001087983 */ /* 0x001f280000300800 */
[----:B------:R-:W4:Y:S01]  /*1c990*/  LDL.LU R9, [R1+0x2ec] ;  /* 0x0002ec0001097983 */ /* 0x000f220000300800 */
[----:B--2---:R-:W-:-:S05]  /*1c9a0*/  IMAD.WIDE R26, R2, 0x2, R4 ;  /* 0x00000002021a7825 */ /* 0x004fca00078e0204 */
[----:B------:R3:W-:Y:S04]  /*1c9b0*/  STL.64 [R1+0x340], R26 ;  /* 0x0003401a01007387 */ /* 0x0007e80000100a00 */
[----:B------:R-:W2:Y:S01]  /*1c9c0*/  LDL.LU R2, [R1+0x2e8] ;  /* 0x0002e80001027983 */ /* 0x000ea20000300800 */
[----:B---3--:R-:W-:-:S03]  /*1c9d0*/  IMAD.WIDE R26, R3, 0x2, R4 ;  /* 0x00000002031a7825 */ /* 0x008fc600078e0204 */
[----:B------:R-:W3:Y:S04]  /*1c9e0*/  LDL.LU R3, [R1+0x3bc] ;  /* 0x0003bc0001037983 */ /* 0x000ee80000300800 */
[----:B------:R0:W-:Y:S02]  /*1c9f0*/  STL.64 [R1+0xca8], R26 ;  /* 0x000ca81a01007387 */ /* 0x0001e40000100a00 */
[----:B0-----:R-:W-:-:S04]  /*1ca00*/  IMAD.WIDE R26, R24, 0x2, R4 ;  /* 0x00000002181a7825 */ /* 0x001fc800078e0204 */
[--C-:B----4-:R-:W-:Y:S01]  /*1ca10*/  IMAD.WIDE R28, R25, 0x2, R4.reuse ;  /* 0x00000002191c7825 */ /* 0x110fe200078e0204 */
[----:B------:R0:W-:Y:S04]  /*1ca20*/  STL.64 [R1+0x338], R26 ;  /* 0x0003381a01007387 */ /* 0x0001e80000100a00 */
[----:B------:R-:W-:Y:S01]  /*1ca30*/  STL.64 [R1+0xcc0], R28 ;  /* 0x000cc01c01007387 */ /* 0x000fe20000100a00 */
[----:B------:R-:W-:-:S04]  /*1ca40*/  IMAD.WIDE R24, R21, 0x2, R4 ;  /* 0x0000000215187825 */ /* 0x000fc800078e0204 */
[--C-:B0-----:R-:W-:Y:S02]  /*1ca50*/  IMAD.WIDE R26, R20, 0x2, R4.reuse ;  /* 0x00000002141a7825 */ /* 0x101fe400078e0204 */
[----:B------:R-:W4:Y:S04]  /*1ca60*/  LDL.LU.64 R20, [R1+0x2e0] ;  /* 0x0002e00001147983 */ /* 0x000f280000300a00 */
[----:B------:R0:W-:Y:S04]  /*1ca70*/  STL.64 [R1+0x330], R26 ;  /* 0x0003301a01007387 */ /* 0x0001e80000100a00 */
[----:B------:R1:W-:Y:S01]  /*1ca80*/  STL.64 [R1+0xcd0], R24 ;  /* 0x000cd01801007387 */ /* 0x0003e20000100a00 */
[----:B0-----:R-:W-:-:S04]  /*1ca90*/  IMAD.WIDE R26, R6, 0x2, R4 ;  /* 0x00000002061a7825 */ /* 0x001fc800078e0204 */
[--C-:B-1----:R-:W-:Y:S02]  /*1caa0*/  IMAD.WIDE R24, R7, 0x2, R4.reuse ;  /* 0x0000000207187825 */ /* 0x102fe400078e0204 */
        /* <DEDUP_REMOVED lines=13> */
[----:B0-----:R-:W-:-:S03]  /*1cb80*/  IMAD.WIDE R26, R22, 0x2, R4 ;  /* 0x00000002161a7825 */ /* 0x001fc600078e0204 */
[----:B-1----:R-:W4:Y:S01]  /*1cb90*/  LDL.LU.64 R24, [R1+0x2d0] ;  /* 0x0002d00001187983 */ /* 0x002f220000300a00 */
[----:B------:R-:W-:-:S03]  /*1cba0*/  IMAD.WIDE R22, R23, 0x2, R4 ;  /* 0x0000000217167825 */ /* 0x000fc600078e0204 */
        /* <DEDUP_REMOVED lines=13> */
[--C-:B------:R-:W-:Y:S01]  /*1cc80*/  IMAD.WIDE R10, R11, 0x2, R4.reuse ;  /* 0x000000020b0a7825 */ /* 0x100fe200078e0204 */
[----:B-1----:R-:W4:Y:S04]  /*1cc90*/  LDL.LU.64 R22, [R1+0x120] ;  /* 0x0001200001167983 */ /* 0x002f280000300a00 */
[----:B------:R0:W-:Y:S04]  /*1cca0*/  STL.64 [R1+0x2f8], R26 ;  /* 0x0002f81a01007387 */ /* 0x0001e80000100a00 */
[----:B------:R1:W-:Y:S01]  /*1ccb0*/  STL.64 [R1+0xd78], R10 ;  /* 0x000d780a01007387 */ /* 0x0003e20000100a00 */
[----:B0-----:R-:W-:-:S04]  /*1ccc0*/  IMAD.WIDE R26, R8, 0x2, R4 ;  /* 0x00000002081a7825 */ /* 0x001fc800078e0204 */
[--C-:B------:R-:W-:Y:S01]  /*1ccd0*/  IMAD.WIDE R8, R9, 0x2, R4.reuse ;  /* 0x0000000209087825 */ /* 0x100fe200078e0204 */
[----:B-1----:R-:W4:Y:S04]  /*1cce0*/  LDL.LU.64 R10, [R1+0x2c0] ;  /* 0x0002c000010a7983 */ /* 0x002f280000300a00 */
[----:B------:R-:W-:Y:S04]  /*1ccf0*/  STL.64 [R1+0x2f0], R26 ;  /* 0x0002f01a01007387 */ /* 0x000fe80000100a00 */
[----:B------:R0:W-:Y:S01]  /*1cd00*/  STL.64 [R1+0xd98], R8 ;  /* 0x000d980801007387 */ /* 0x0001e20000100a00 */
[----:B--2---:R-:W-:-:S03]  /*1cd10*/  IMAD.WIDE R28, R2, 0x2, R4 ;  /* 0x00000002021c7825 */ /* 0x004fc600078e0204 */
[----:B0-----:R-:W2:Y:S04]  /*1cd20*/  LDL.LU.64 R8, [R1+0x118] ;  /* 0x0001180001087983 */ /* 0x001ea80000300a00 */
[----:B------:R-:W-:Y:S01]  /*1cd30*/  STL.64 [R1+0x2e8], R28 ;  /* 0x0002e81c01007387 */ /* 0x000fe20000100a00 */
[----:B---3--:R-:W-:-:S03]  /*1cd40*/  IMAD.WIDE R26, R3, 0x2, R4 ;  /* 0x00000002031a7825 */ /* 0x008fc600078e0204 */
[----:B------:R-:W3:Y:S01]  /*1cd50*/  LDL.LU.64 R2, [R1+0x2b8] ;  /* 0x0002b80001027983 */ /* 0x000ee20000300a00 */
[----:B------:R-:W-:-:S03]  /*1cd60*/  IMAD.WIDE R4, R0, 0x2, R4 ;  /* 0x0000000200047825 */ /* 0x000fc600078e0204 */
[----:B------:R-:W-:Y:S04]  /*1cd70*/  STL.64 [R1+0x3b8], R26 ;  /* 0x0003b81a01007387 */ /* 0x000fe80000100a00 */
[----:B------:R-:W-:Y:S04]  /*1cd80*/  STL.64 [R1+0x2610], R4 ;  /* 0x0026100401007387 */ /* 0x000fe80000100a00 */
[----:B----4-:R0:W-:Y:S01]  /*1cd90*/  STL [R1+0x25f8], R20 ;  /* 0x0025f81401007387 */ /* 0x0101e20000100800 */
[----:B------:R-:W-:-:S03]  /*1cda0*/  IMAD.MOV.U32 R0, RZ, RZ, R21 ;  /* 0x000000ffff007224 */ /* 0x000fc600078e0015 */
[----:B0-----:R-:W4:Y:S04]  /*1cdb0*/  LDL.LU.64 R20, [R1+0x110] ;  /* 0x0001100001147983 */ /* 0x001f280000300a00 */
[----:B------:R0:W-:Y:S04]  /*1cdc0*/  STL [R1+0x25f0], R0 ;  /* 0x0025f00001007387 */ /* 0x0001e80000100800 */
[----:B------:R1:W-:Y:S01]  /*1cdd0*/  STL [R1+0x25f4], R6 ;  /* 0x0025f40601007387 */ /* 0x0003e20000100800 */
[----:B0-----:R-:W-:-:S03]  /*1cde0*/  IMAD.MOV.U32 R0, RZ, RZ, R7 ;  /* 0x000000ffff007224 */ /* 0x001fc600078e0007 */
[----:B-1----:R-:W4:Y:S04]  /*1cdf0*/  LDL.LU.64 R6, [R1+0x2b0] ;  /* 0x0002b00001067983 */ /* 0x002f280000300a00 */
        /* <DEDUP_REMOVED lines=18> */
[----:B0-----:R-:W-:-:S03]  /*1cf20*/  MOV R0, R13 ;  /* 0x0000000d00007202 */ /* 0x001fc60000000f00 */
        /* <DEDUP_REMOVED lines=10> */
[----:B--2---:R1:W-:Y:S01]  /*1cfd0*/  STL [R1+0x25b4], R8 ;  /* 0x0025b40801007387 */ /* 0x0043e20000100800 */
[----:B0-----:R-:W-:-:S03]  /*1cfe0*/  IMAD.MOV.U32 R0, RZ, RZ, R9 ;  /* 0x000000ffff007224 */ /* 0x001fc600078e0009 */
[----:B-1----:R-:W2:Y:S04]  /*1cff0*/  LDL.LU.64 R8, [R1+0x290] ;  /* 0x0002900001087983 */ /* 0x002ea80000300a00 */
[----:B------:R3:W-:Y:S02]  /*1d000*/  STL [R1+0x25a8], R0 ;  /* 0x0025a80001007387 */ /* 0x0007e40000100800 */
[----:B---3--:R-:W-:Y:S02]  /*1d010*/  IMAD.MOV.U32 R0, RZ, RZ, R3 ;  /* 0x000000ffff007224 */ /* 0x008fe400078e0003 */
[----:B------:R0:W-:Y:S04]  /*1d020*/  STL [R1+0x25ac], R2 ;  /* 0x0025ac0201007387 */ /* 0x0001e80000100800 */
[----:B0-----:R-:W3:Y:S04]  /*1d030*/  LDL.LU.64 R2, [R1+0xe8] ;  /* 0x0000e80001027983 */ /* 0x001ee80000300a00 */
[----:B------:R4:W-:Y:S02]  /*1d040*/  STL [R1+0x25a0], R0 ;  /* 0x0025a00001007387 */ /* 0x0009e40000100800 */
[----:B----4-:R-:W-:-:S02]  /*1d050*/  IMAD.MOV.U32 R0, RZ, RZ, R21 ;  /* 0x000000ffff007224 */ /* 0x010fc400078e0015 */
[----:B------:R0:W-:Y:S04]  /*1d060*/  STL [R1+0x25a4], R20 ;  /* 0x0025a41401007387 */ /* 0x0001e80000100800 */
        /* <DEDUP_REMOVED lines=14> */
[----:B------:R-:W-:Y:S04]  /*1d150*/  STL [R1+0x2584], R24 ;  /* 0x0025841801007387 */ /* 0x000fe80000100800 */
[----:B------:R-:W4:Y:S01]  /*1d160*/  LDL.LU.64 R26, [R1+0x278] ;  /* 0x00027800011a7983 */ /* 0x000f220000300a00 */
[----:B0-----:R-:W-:-:S05]  /*1d170*/  IMAD.MOV.U32 R0, RZ, RZ, R25 ;  /* 0x000000ffff007224 */ /* 0x001fca00078e0019 */
        /* <DEDUP_REMOVED lines=33> */
[----:B------:R1:W-:Y:S04]  /*1d390*/  STL [R1+0x253c], R18 ;  /* 0x00253c1201007387 */ /* 0x0003e80000100800 */
[----:B------:R-:W4:Y:S01]  /*1d3a0*/  LDL.LU.64 R24, [R1+0xb0] ;  /* 0x0000b00001187983 */ /* 0x000f220000300a00 */
[----:B0-----:R-:W-:-:S03]  /*1d3b0*/  IMAD.MOV.U32 R0, RZ, RZ, R19 ;  /* 0x000000ffff007224 */ /* 0x001fc600078e0013 */
[----:B------:R-:W-:Y:S04]  /*1d3c0*/  STL [R1+0x2534], R16 ;  /* 0x0025341001007387 */ /* 0x000fe80000100800 */
[----:B------:R0:W-:Y:S04]  /*1d3d0*/  STL [R1+0x2530], R0 ;  /* 0x0025300001007387 */ /* 0x0001e80000100800 */
[----:B-1----:R-:W4:Y:S01]  /*1d3e0*/  LDL.LU.64 R18, [R1+0x250] ;  /* 0x0002500001127983 */ /* 0x002f220000300a00 */
[----:B0-----:R-:W-:-:S03]  /*1d3f0*/  IMAD.MOV.U32 R0, RZ, RZ, R17 ;  /* 0x000000ffff007224 */ /* 0x001fc600078e0011 */
[----:B------:R-:W-:Y:S04]  /*1d400*/  STL [R1+0x252c], R26 ;  /* 0x00252c1a01007387 */ /* 0x000fe80000100800 */
[----:B------:R0:W-:Y:S04]  /*1d410*/  STL [R1+0x2528], R0 ;  /* 0x0025280001007387 */ /* 0x0001e80000100800 */
[----:B------:R-:W4:Y:S01]  /*1d420*/  LDL.LU.64 R16, [R1+0xa8] ;  /* 0x0000a80001107983 */ /* 0x000f220000300a00 */
[----:B0-----:R-:W-:-:S03]  /*1d430*/  IMAD.MOV.U32 R0, RZ, RZ, R27 ;  /* 0x000000ffff007224 */ /* 0x001fc600078e001b */
[----:B------:R-:W-:Y:S04]  /*1d440*/  STL [R1+0x2524], R14 ;  /* 0x0025240e01007387 */ /* 0x000fe80000100800 */
[----:B------:R0:W-:Y:S02]  /*1d450*/  STL [R1+0x2520], R0 ;  /* 0x0025200001007387 */ /* 0x0001e40000100800 */
[----:B0-----:R-:W-:Y:S02]  /*1d460*/  IMAD.MOV.U32 R0, RZ, RZ, R15 ;  /* 0x000000ffff007224 */ /* 0x001fe400078e000f */
[----:B------:R-:W4:Y:S04]  /*1d470*/  LDL.LU.64 R14, [R1+0x248] ;  /* 0x00024800010e7983 */ /* 0x000f280000300a00 */
        /* <DEDUP_REMOVED lines=16> */
[----:B------:R0:W-:Y:S04]  /*1d580*/  STL [R1+0x24f8], R0 ;  /* 0x0024f80001007387 */ /* 0x0001e80000100800 */
[----:B---3--:R1:W-:Y:S01]  /*1d590*/  STL [R1+0x24fc], R2 ;  /* 0x0024fc0201007387 */ /* 0x0083e20000100800 */
[----:B0-----:R-:W-:-:S03]  /*1d5a0*/  IMAD.MOV.U32 R0, RZ, RZ, R3 ;  /* 0x000000ffff007224 */ /* 0x001fc600078e0003 */
[----:B-1----:R-:W3:Y:S04]  /*1d5b0*/  LDL.LU.64 R2, [R1+0x90] ;  /* 0x0000900001027983 */ /* 0x002ee80000300a00 */
[----:B------:R0:W-:Y:S04]  /*1d5c0*/  STL [R1+0x24f0], R0 ;  /* 0x0024f00001007387 */ /* 0x0001e80000100800 */
[----:B----4-:R1:W-:Y:S01]  /*1d5d0*/  STL [R1+0x24f4], R20 ;  /* 0x0024f41401007387 */ /* 0x0103e20000100800 */
[----:B0-----:R-:W-:-:S03]  /*1d5e0*/  IMAD.MOV.U32 R0, RZ, RZ, R21 ;  /* 0x000000ffff007224 */ /* 0x001fc600078e0015 */
[----:B-1----:R-:W4:Y:S04]  /*1d5f0*/  LDL.LU.64 R20, [R1+0x230] ;  /* 0x0002300001147983 */ /* 0x002f280000300a00 */
[----:B------:R0:W-:Y:S04]  /*1d600*/  STL [R1+0x24e8], R0 ;  /* 0x0024e80001007387 */ /* 0x0001e80000100800 */
[----:B------:R1:W-:Y:S01]  /*1d610*/  STL [R1+0x24ec], R6 ;  /* 0x0024ec0601007387 */ /* 0x0003e20000100800 */
        /* <DEDUP_REMOVED lines=10> */
[----:B------:R0:W-:Y:S04]  /*1d6c0*/  STL [R1+0x24d0], R0 ;  /* 0x0024d00001007387 */ /* 0x0001e80000100800 */
[----:B------:R-:W4:Y:S04]  /*1d6d0*/  LDL.LU.64 R26, [R1+0x80] ;  /* 0x00008000011a7983 */ /* 0x000f280000300a00 */
[----:B------:R-:W4:Y:S01]  /*1d6e0*/  LDL.LU.64 R18, [R1+0x220] ;  /* 0x0002200001127983 */ /* 0x000f220000300a00 */
[----:B0-----:R-:W-:-:S05]  /*1d6f0*/  IMAD.MOV.U32 R0, RZ, RZ, R17 ;  /* 0x000000ffff007224 */ /* 0x001fca00078e0011 */
[----:B------:R0:W-:Y:S02]  /*1d700*/  STL [R1+0x24c8], R0 ;  /* 0x0024c80001007387 */ /* 0x0001e40000100800 */
[----:B0-----:R-:W-:Y:S02]  /*1d710*/  IMAD.MOV.U32 R0, RZ, RZ, R15 ;  /* 0x000000ffff007224 */ /* 0x001fe400078e000f */
[----:B------:R-:W-:Y:S04]  /*1d720*/  STL [R1+0x24cc], R14 ;  /* 0x0024cc0e01007387 */ /* 0x000fe80000100800 */
[----:B------:R-:W4:Y:S04]  /*1d730*/  LDL.LU.64 R16, [R1+0x78] ;  /* 0x0000780001107983 */ /* 0x000f280000300a00 */
[----:B------:R0:W-:Y:S02]  /*1d740*/  STL [R1+0x24c0], R0 ;  /* 0x0024c00001007387 */ /* 0x0001e40000100800 */
[----:B0-----:R-:W-:-:S02]  /*1d750*/  MOV R0, R13 ;  /* 0x0000000d00007202 */ /* 0x001fc40000000f00 */
[----:B------:R-:W-:Y:S04]  /*1d760*/  STL [R1+0x24c4], R12 ;  /* 0x0024c40c01007387 */ /* 0x000fe80000100800 */
[----:B------:R-:W4:Y:S04]  /*1d770*/  LDL.LU.64 R14, [R1+0x218] ;  /* 0x00021800010e7983 */ /* 0x000f280000300a00 */
[----:B------:R0:W-:Y:S04]  /*1d780*/  STL [R1+0x24b8], R0 ;  /* 0x0024b80001007387 */ /* 0x0001e80000100800 */
[----:B------:R-:W-:Y:S01]  /*1d790*/  STL [R1+0x24bc], R22 ;  /* 0x0024bc1601007387 */ /* 0x000fe20000100800 */
[----:B0-----:R-:W-:-:S03]  /*1d7a0*/  IMAD.MOV.U32 R0, RZ, RZ, R23 ;  /* 0x000000ffff007224 */ /* 0x001fc600078e0017 */
[----:B------:R-:W4:Y:S04]  /*1d7b0*/  LDL.LU.64 R12, [R1+0x70] ;  /* 0x00007000010c7983 */ /* 0x000f280000300a00 */
[----:B------:R-:W-:Y:S04]  /*1d7c0*/  STL [R1+0x24b4], R10 ;  /* 0x0024b40a01007387 */ /* 0x000fe80000100800 */
[----:B------:R0:W-:Y:S04]  /*1d7d0*/  STL [R1+0x24b0], R0 ;  /* 0x0024b00001007387 */ /* 0x0001e80000100800 */
[----:B------:R-:W4:Y:S01]  /*1d7e0*/  LDL.LU.64 R24, [R1+0x210] ;  /* 0x0002100001187983 */ /* 0x000f220000300a00 */
[----:B0-----:R-:W-:-:S03]  /*1d7f0*/  IMAD.MOV.U32 R0, RZ, RZ, R11 ;  /* 0x000000ffff007224 */ /* 0x001fc600078e000b */
[----:B--2---:R-:W-:Y:S04]  /*1d800*/  STL [R1+0x24ac], R8 ;  /* 0x0024ac0801007387 */ /* 0x004fe80000100800 */
[----:B------:R0:W-:Y:S04]  /*1d810*/  STL [R1+0x24a8], R0 ;  /* 0x0024a80001007387 */ /* 0x0001e80000100800 */
[----:B------:R-:W2:Y:S01]  /*1d820*/  LDL.LU.64 R10, [R1+0x68] ;  /* 0x00006800010a7983 */ /* 0x000ea20000300a00 */
[----:B0-----:R-:W-:-:S03]  /*1d830*/  IMAD.MOV.U32 R0, RZ, RZ, R9 ;  /* 0x000000ffff007224 */ /* 0x001fc600078e0009 */
[----:B---3--:R-:W-:Y:S04]  /*1d840*/  STL [R1+0x24a4], R2 ;  /* 0x0024a40201007387 */ /* 0x008fe80000100800 */
[----:B------:R0:W-:Y:S04]  /*1d850*/  STL [R1+0x24a0], R0 ;  /* 0x0024a00001007387 */ /* 0x0001e80000100800 */
[----:B------:R-:W3:Y:S01]  /*1d860*/  LDL.LU.64 R8, [R1+0x208] ;  /* 0x0002080001087983 */ /* 0x000ee20000300a00 */
[----:B0-----:R-:W-:-:S03]  /*1d870*/  IMAD.MOV.U32 R0, RZ, RZ, R3 ;  /* 0x000000ffff007224 */ /* 0x001fc600078e0003 */
[----:B----4-:R-:W-:Y:S04]  /*1d880*/  STL [R1+0x249c], R20 ;  /* 0x00249c1401007387 */ /* 0x010fe80000100800 */
[----:B------:R0:W-:Y:S04]  /*1d890*/  STL [R1+0x2498], R0 ;  /* 0x0024980001007387 */ /* 0x0001e80000100800 */
[----:B------:R-:W4:Y:S04]  /*1d8a0*/  LDL.LU.64 R2, [R1+0x60] ;  /* 0x0000600001027983 */ /* 0x000f280000300a00 */
[----:B------:R-:W4:Y:S01]  /*1d8b0*/  LDL.LU.64 R22, [R1+0x200] ;  /* 0x0002000001167983 */ /* 0x000f220000300a00 */
[----:B0-----:R-:W-:-:S05]  /*1d8c0*/  IMAD.MOV.U32 R0, RZ, RZ, R21 ;  /* 0x000000ffff007224 */ /* 0x001fca00078e0015 */
[----:B------:R0:W-:Y:S04]  /*1d8d0*/  STL [R1+0x2490], R0 ;  /* 0x0024900001007387 */ /* 0x0001e80000100800 */
[----:B------:R1:W-:Y:S01]  /*1d8e0*/  STL [R1+0x2494], R6 ;  /* 0x0024940601007387 */ /* 0x0003e20000100800 */
[----:B0-----:R-:W-:-:S03]  /*1d8f0*/  IMAD.MOV.U32 R0, RZ, RZ, R7 ;  /* 0x000000ffff007224 */ /* 0x001fc600078e0007 */
[----:B-1----:R-:W4:Y:S04]  /*1d900*/  LDL.LU.64 R6, [R1+0x58] ;  /* 0x0000580001067983 */ /* 0x002f280000300a00 */
[----:B------:R0:W-:Y:S04]  /*1d910*/  STL [R1+0x2488], R0 ;  /* 0x0024880001007387 */ /* 0x0001e80000100800 */
[----:B------:R-:W-:Y:S04]  /*1d920*/  STL [R1+0x248c], R28 ;  /* 0x00248c1c01007387 */ /* 0x000fe80000100800 */
[----:B------:R-:W4:Y:S01]  /*1d930*/  LDL.LU.64 R20, [R1+0x1f8] ;  /* 0x0001f80001147983 */ /* 0x000f220000300a00 */
[----:B0-----:R-:W-:-:S03]  /*1d940*/  IMAD.MOV.U32 R0, RZ, RZ, R29 ;  /* 0x000000ffff007224 */ /* 0x001fc600078e001d */
[----:B------:R-:W-:Y:S04]  /*1d950*/  STL [R1+0x2484], R26 ;  /* 0x0024841a01007387 */ /* 0x000fe80000100800 */
[----:B------:R0:W-:Y:S04]  /*1d960*/  STL [R1+0x2480], R0 ;  /* 0x0024800001007387 */ /* 0x0001e80000100800 */
[----:B------:R-:W-:Y:S01]  /*1d970*/  STL [R1+0x247c], R18 ;  /* 0x00247c1201007387 */ /* 0x000fe20000100800 */
[----:B0-----:R-:W-:-:S05]  /*1d980*/  IMAD.MOV.U32 R0, RZ, RZ, R27 ;  /* 0x000000ffff007224 */ /* 0x001fca00078e001b */
[----:B------:R0:W-:Y:S02]  /*1d990*/  STL [R1+0x2478], R0 ;  /* 0x0024780001007387 */ /* 0x0001e40000100800 */
[----:B0-----:R-:W-:Y:S02]  /*1d9a0*/  IMAD.MOV.U32 R0, RZ, RZ, R19 ;  /* 0x000000ffff007224 */ /* 0x001fe400078e0013 */
[----:B------:R-:W4:Y:S04]  /*1d9b0*/  LDL.LU.64 R18, [R1+0x50] ;  /* 0x0000500001127983 */ /* 0x000f280000300a00 */
[----:B------:R0:W-:Y:S04]  /*1d9c0*/  STL [R1+0x2470], R0 ;  /* 0x0024700001007387 */ /* 0x0001e80000100800 */
[----:B------:R1:W-:Y:S01]  /*1d9d0*/  STL [R1+0x2474], R16 ;  /* 0x0024741001007387 */ /* 0x0003e20000100800 */
[----:B0-----:R-:W-:-:S03]  /*1d9e0*/  IMAD.MOV.U32 R0, RZ, RZ, R17 ;  /* 0x000000ffff007224 */ /* 0x001fc600078e0011 */
[----:B-1----:R-:W4:Y:S04]  /*1d9f0*/  LDL.LU.64 R16, [R1+0x1f0] ;  /* 0x0001f00001107983 */ /* 0x002f280000300a00 */
[----:B------:R0:W-:Y:S04]  /*1da00*/  STL [R1+0x2468], R0 ;  /* 0x0024680001007387 */ /* 0x0001e80000100800 */
[----:B------:R1:W-:Y:S01]  /*1da10*/  STL [R1+0x246c], R14 ;  /* 0x00246c0e01007387 */ /* 0x0003e20000100800 */
[----:B0-----:R-:W-:-:S03]  /*1da20*/  MOV R0, R15 ;  /* 0x0000000f00007202 */ /* 0x001fc60000000f00 */
        /* <DEDUP_REMOVED lines=8> */
[----:B--2---:R-:W-:Y:S04]  /*1dab0*/  STL [R1+0x2454], R10 ;  /* 0x0024540a01007387 */ /* 0x004fe80000100800 */
[----:B------:R0:W-:Y:S02]  /*1dac0*/  STL [R1+0x2450], R0 ;  /* 0x0024500001007387 */ /* 0x0001e40000100800 */
[----:B0-----:R-:W-:Y:S02]  /*1dad0*/  IMAD.MOV.U32 R0, RZ, RZ, R11 ;  /* 0x000000ffff007224 */ /* 0x001fe400078e000b */
[----:B------:R-:W2:Y:S04]  /*1dae0*/  LDL.LU.64 R10, [R1+0x40] ;  /* 0x00004000010a7983 */ /* 0x000ea80000300a00 */
[----:B------:R3:W-:Y:S02]  /*1daf0*/  STL [R1+0x2448], R0 ;  /* 0x0024480001007387 */ /* 0x0007e40000100800 */
[----:B---3--:R-:W-:-:S02]  /*1db00*/  IMAD.MOV.U32 R0, RZ, RZ, R9 ;  /* 0x000000ffff007224 */ /* 0x008fc400078e0009 */
[----:B------:R0:W-:Y:S04]  /*1db10*/  STL [R1+0x244c], R8 ;  /* 0x00244c0801007387 */ /* 0x0001e80000100800 */
[----:B0-----:R-:W3:Y:S04]  /*1db20*/  LDL.LU.64 R8, [R1+0x1e0] ;  /* 0x0001e00001087983 */ /* 0x001ee80000300a00 */
[----:B------:R4:W-:Y:S02]  /*1db30*/  STL [R1+0x2440], R0 ;  /* 0x0024400001007387 */ /* 0x0009e40000100800 */
[----:B----4-:R-:W-:-:S02]  /*1db40*/  IMAD.MOV.U32 R0, RZ, RZ, R3 ;  /* 0x000000ffff007224 */ /* 0x010fc400078e0003 */
[----:B------:R0:W-:Y:S04]  /*1db50*/  STL [R1+0x2444], R2 ;  /* 0x0024440201007387 */ /* 0x0001e80000100800 */
[----:B------:R-:W-:Y:S04]  /*1db60*/  STL [R1+0x243c], R22 ;  /* 0x00243c1601007387 */ /* 0x000fe80000100800 */
[----:B------:R1:W-:Y:S04]  /*1db70*/  STL [R1+0x2438], R0 ;  /* 0x0024380001007387 */ /* 0x0003e80000100800 */
[----:B0-----:R-:W4:Y:S01]  /*1db80*/  LDL.LU.64 R2, [R1+0x38] ;  /* 0x0000380001027983 */ /* 0x001f220000300a00 */
[----:B-1----:R-:W-:-:S03]  /*1db90*/  IMAD.MOV.U32 R0, RZ, RZ, R23 ;  /* 0x000000ffff007224 */ /* 0x002fc600078e0017 */
[----:B------:R-:W-:Y:S04]  /*1dba0*/  STL [R1+0x2434], R6 ;  /* 0x0024340601007387 */ /* 0x000fe80000100800 */
[----:B------:R0:W-:Y:S02]  /*1dbb0*/  STL [R1+0x2430], R0 ;  /* 0x0024300001007387 */ /* 0x0001e40000100800 */
[----:B0-----:R-:W-:Y:S02]  /*1dbc0*/  IMAD.MOV.U32 R0, RZ, RZ, R7 ;  /* 0x000000ffff007224 */ /* 0x001fe400078e0007 */
[----:B------:R-:W-:Y:S04]  /*1dbd0*/  STL [R1+0x242c], R20 ;  /* 0x00242c1401007387 */ /* 0x000fe80000100800 */
[----:B------:R0:W-:Y:S04]  /*1dbe0*/  STL [R1+0x2428], R0 ;  /* 0x0024280001007387 */ /* 0x0001e80000100800 */
[----:B------:R-:W2:Y:S01]  /*1dbf0*/  LDL.LU.64 R6, [R1+0x30] ;  /* 0x0000300001067983 */ /* 0x000ea20000300a00 */
[----:B0-----:R-:W-:-:S03]  /*1dc00*/  IMAD.MOV.U32 R0, RZ, RZ, R21 ;  /* 0x000000ffff007224 */ /* 0x001fc600078e0015 */
[----:B--2---:R0:W-:Y:S04]  /*1dc10*/  STL.64 [R1+0x2680], R6 ;  /* 0x0026800601007387 */ /* 0x0041e80000100a00 */
[----:B0-----:R-:W2:Y:S04]  /*1dc20*/  LDL.LU.64 R6, [R1+0x1d8] ;  /* 0x0001d80001067983 */ /* 0x001ea80000300a00 */
[----:B------:R-:W2:Y:S04]  /*1dc30*/  LDL.LU.64 R28, [R1+0x1d0] ;  /* 0x0001d000011c7983 */ /* 0x000ea80000300a00 */
[----:B------:R0:W-:Y:S04]  /*1dc40*/  STL [R1+0x2420], R0 ;  /* 0x0024200001007387 */ /* 0x0001e80000100800 */
[----:B------:R-:W-:Y:S04]  /*1dc50*/  STL [R1+0x2424], R18 ;  /* 0x0024241201007387 */ /* 0x000fe80000100800 */
[----:B------:R-:W2:Y:S01]  /*1dc60*/  LDL.LU.64 R26, [R1+0x28] ;  /* 0x00002800011a7983 */ /* 0x000ea20000300a00 */
[----:B0-----:R-:W-:-:S05]  /*1dc70*/  IMAD.MOV.U32 R0, RZ, RZ, R19 ;  /* 0x000000ffff007224 */ /* 0x001fca00078e0013 */
[----:B------:R0:W-:Y:S04]  /*1dc80*/  STL [R1+0x2418], R0 ;  /* 0x0024180001007387 */ /* 0x0001e80000100800 */
[----:B------:R-:W-:Y:S04]  /*1dc90*/  STL [R1+0x241c], R16 ;  /* 0x00241c1001007387 */ /* 0x000fe80000100800 */
[----:B------:R-:W2:Y:S01]  /*1dca0*/  LDL.LU.64 R24, [R1+0x1c8] ;  /* 0x0001c80001187983 */ /* 0x000ea20000300a00 */
[----:B0-----:R-:W-:-:S03]  /*1dcb0*/  IMAD.MOV.U32 R0, RZ, RZ, R17 ;  /* 0x000000ffff007224 */ /* 0x001fc600078e0011 */
[----:B------:R-:W2:Y:S04]  /*1dcc0*/  LDL.LU.64 R22, [R1+0x20] ;  /* 0x0000200001167983 */ /* 0x000ea80000300a00 */
[----:B------:R0:W-:Y:S04]  /*1dcd0*/  STL [R1+0x2410], R0 ;  /* 0x0024100001007387 */ /* 0x0001e80000100800 */
[----:B------:R-:W-:Y:S04]  /*1dce0*/  STL [R1+0x2414], R14 ;  /* 0x0024140e01007387 */ /* 0x000fe80000100800 */
[----:B------:R-:W2:Y:S01]  /*1dcf0*/  LDL.LU.64 R4, [R1+0x1c0] ;  /* 0x0001c00001047983 */ /* 0x000ea20000300a00 */
[----:B0-----:R-:W-:-:S03]  /*1dd00*/  MOV R0, R15 ;  /* 0x0000000f00007202 */ /* 0x001fc60000000f00 */
[----:B------:R-:W-:Y:S04]  /*1dd10*/  STL [R1+0x240c], R12 ;  /* 0x00240c0c01007387 */ /* 0x000fe80000100800 */
[----:B------:R0:W-:Y:S04]  /*1dd20*/  STL [R1+0x2408], R0 ;  /* 0x0024080001007387 */ /* 0x0001e80000100800 */
[----:B------:R-:W2:Y:S01]  /*1dd30*/  LDL.LU.64 R20, [R1+0x18] ;  /* 0x0000180001147983 */ /* 0x000ea20000300a00 */
[----:B0-----:R-:W-:-:S03]  /*1dd40*/  IMAD.MOV.U32 R0, RZ, RZ, R13 ;  /* 0x000000ffff007224 */ /* 0x001fc600078e000d */
[----:B------:R-:W2:Y:S04]  /*1dd50*/  LDL.LU.64 R12, [R1+0x1b8] ;  /* 0x0001b800010c7983 */ /* 0x000ea80000300a00 */
[----:B------:R0:W-:Y:S04]  /*1dd60*/  STL [R1+0x2400], R0 ;  /* 0x0024000001007387 */ /* 0x0001e80000100800 */
[----:B------:R-:W-:Y:S04]  /*1dd70*/  STL [R1+0x2404], R10 ;  /* 0x0024040a01007387 */ /* 0x000fe80000100800 */
[----:B------:R-:W2:Y:S01]  /*1dd80*/  LDL.LU.64 R18, [R1+0x10] ;  /* 0x0000100001127983 */ /* 0x000ea20000300a00 */
[----:B0-----:R-:W-:-:S05]  /*1dd90*/  IMAD.MOV.U32 R0, RZ, RZ, R11 ;  /* 0x000000ffff007224 */ /* 0x001fca00078e000b */
[----:B------:R0:W-:Y:S04]  /*1dda0*/  STL [R1+0x23f8], R0 ;  /* 0x0023f80001007387 */ /* 0x0001e80000100800 */
[----:B---3--:R-:W-:Y:S04]  /*1ddb0*/  STL [R1+0x23fc], R8 ;  /* 0x0023fc0801007387 */ /* 0x008fe80000100800 */
[----:B------:R-:W3:Y:S01]  /*1ddc0*/  LDL.LU.64 R16, [R1+0x1b0] ;  /* 0x0001b00001107983 */ /* 0x000ee20000300a00 */
[----:B0-----:R-:W-:-:S03]  /*1ddd0*/  IMAD.MOV.U32 R0, RZ, RZ, R9 ;  /* 0x000000ffff007224 */ /* 0x001fc600078e0009 */
[----:B------:R-:W3:Y:S04]  /*1dde0*/  LDL.LU.64 R14, [R1+0x8] ;  /* 0x00000800010e7983 */ /* 0x000ee80000300a00 */
[----:B------:R0:W-:Y:S04]  /*1ddf0*/  STL [R1+0x23f0], R0 ;  /* 0x0023f00001007387 */ /* 0x0001e80000100800 */
[----:B----4-:R-:W-:Y:S04]  /*1de00*/  STL [R1+0x23f4], R2 ;  /* 0x0023f40201007387 */ /* 0x010fe80000100800 */
[----:B------:R-:W4:Y:S01]  /*1de10*/  LDL.LU.64 R10, [R1+0x1a8] ;  /* 0x0001a800010a7983 */ /* 0x000f220000300a00 */
[----:B0-----:R-:W-:-:S03]  /*1de20*/  IMAD.MOV.U32 R0, RZ, RZ, R3 ;  /* 0x000000ffff007224 */ /* 0x001fc600078e0003 */
[----:B------:R-:W4:Y:S04]  /*1de30*/  LDL.LU.64 R8, [R1] ;  /* 0x0000000001087983 */ /* 0x000f280000300a00 */
[----:B------:R0:W-:Y:S04]  /*1de40*/  STL [R1+0x23e8], R0 ;  /* 0x0023e80001007387 */ /* 0x0001e80000100800 */
[----:B--2---:R1:W-:Y:S01]  /*1de50*/  STL [R1+0x23ec], R6 ;  /* 0x0023ec0601007387 */ /* 0x0043e20000100800 */
[----:B0-----:R-:W-:-:S03]  /*1de60*/  IMAD.MOV.U32 R0, RZ, RZ, R7 ;  /* 0x000000ffff007224 */ /* 0x001fc600078e0007 */
[----:B------:R-:W2:Y:S04]  /*1de70*/  LDL.LU.64 R2, [R1+0x1a0] ;  /* 0x0001a00001027983 */ /* 0x000ea80000300a00 */
[----:B-1----:R-:W3:Y:S04]  /*1de80*/  LDL.LU.64 R6, [R1+0x2680] ;  /* 0x0026800001067983 */ /* 0x002ee80000300a00 */
[----:B---3--:R-:W-:Y:S04]  /*1de90*/  STL [R1+0x23e4], R6 ;  /* 0x0023e40601007387 */ /* 0x008fe80000100800 */
[----:B------:R0:W-:Y:S04]  /*1dea0*/  STL [R1+0x23e0], R0 ;  /* 0x0023e00001007387 */ /* 0x0001e80000100800 */
[----:B------:R-:W-:Y:S01]  /*1deb0*/  STL [R1+0x23dc], R28 ;  /* 0x0023dc1c01007387 */ /* 0x000fe20000100800 */
[----:B0-----:R-:W-:-:S05]  /*1dec0*/  IMAD.MOV.U32 R0, RZ, RZ, R7 ;  /* 0x000000ffff007224 */ /* 0x001fca00078e0007 */
[----:B------:R0:W-:Y:S04]  /*1ded0*/  STL [R1+0x23d8], R0 ;  /* 0x0023d80001007387 */ /* 0x0001e80000100800 */
[----:B------:R-:W3:Y:S01]  /*1dee0*/  LDL.LU.64 R6, [R1+0x198] ;  /* 0x0001980001067983 */ /* 0x000ee20000300a00 */
[----:B0-----:R-:W-:-:S03]  /*1def0*/  IMAD.MOV.U32 R0, RZ, RZ, R29 ;  /* 0x000000ffff007224 */ /* 0x001fc600078e001d */
[----:B------:R-:W3:Y:S04]  /*1df00*/  LDL.LU.64 R28, [R1+0x2678] ;  /* 0x00267800011c7983 */ /* 0x000ee80000300a00 */
[----:B------:R-:W-:Y:S04]  /*1df10*/  STL [R1+0x23d4], R26 ;  /* 0x0023d41a01007387 */ /* 0x000fe80000100800 */
[----:B------:R0:W-:Y:S02]  /*1df20*/  STL [R1+0x23d0], R0 ;  /* 0x0023d00001007387 */ /* 0x0001e40000100800 */
[----:B0-----:R-:W-:-:S02]  /*1df30*/  IMAD.MOV.U32 R0, RZ, RZ, R27 ;  /* 0x000000ffff007224 */ /* 0x001fc400078e001b */
        /* <DEDUP_REMOVED lines=11> */
[----:B0-----:R-:W-:-:S02]  /*1dff0*/  MOV R0, R5 ;  /* 0x0000000500007202 */ /* 0x001fc40000000f00 */
[----:B------:R-:W3:Y:S04]  /*1e000*/  LDL.LU.64 R4, [R1+0x188] ;  /* 0x0001880001047983 */ /* 0x000ee80000300a00 */
[----:B------:R0:W-:Y:S04]  /*1e010*/  STL [R1+0x23b0], R0 ;  /* 0x0023b00001007387 */ /* 0x0001e80000100800 */
[----:B------:R1:W-:Y:S01]  /*1e020*/  STL [R1+0x23b4], R20 ;  /* 0x0023b41401007387 */ /* 0x0003e20000100800 */
[----:B0-----:R-:W-:-:S03]  /*1e030*/  IMAD.MOV.U32 R0, RZ, RZ, R21 ;  /* 0x000000ffff007224 */ /* 0x001fc600078e0015 */
[----:B-1----:R-:W3:Y:S04]  /*1e040*/  LDL.LU.64 R20, [R1+0x2658] ;  /* 0x0026580001147983 */ /* 0x002ee80000300a00 */
[----:B------:R-:W-:Y:S04]  /*1e050*/  STL [R1+0x23ac], R12 ;  /* 0x0023ac0c01007387 */ /* 0x000fe80000100800 */
[----:B------:R0:W-:Y:S02]  /*1e060*/  STL [R1+0x23a8], R0 ;  /* 0x0023a80001007387 */ /* 0x0001e40000100800 */
[----:B0-----:R-:W-:-:S02]  /*1e070*/  IMAD.MOV.U32 R0, RZ, RZ, R13 ;  /* 0x000000ffff007224 */ /* 0x001fc400078e000d */
        /* <DEDUP_REMOVED lines=13> */
[----:B----4-:R-:W-:Y:S04]  /*1e150*/  STL [R1+0x238c], R10 ;  /* 0x00238c0a01007387 */ /* 0x010fe80000100800 */
[----:B------:R0:W-:Y:S02]  /*1e160*/  STL [R1+0x2388], R0 ;  /* 0x0023880001007387 */ /* 0x0001e40000100800 */
[----:B0-----:R-:W-:-:S02]  /*1e170*/  IMAD.MOV.U32 R0, RZ, RZ, R11 ;  /* 0x000000ffff007224 */ /* 0x001fc400078e000b */
[----:B------:R-:W4:Y:S04]  /*1e180*/  LDL.LU.64 R10, [R1+0x2638] ;  /* 0x00263800010a7983 */ /* 0x000f280000300a00 */
[----:B------:R-:W-:Y:S04]  /*1e190*/  STL [R1+0x2384], R8 ;  /* 0x0023840801007387 */ /* 0x000fe80000100800 */
[----:B------:R0:W-:Y:S02]  /*1e1a0*/  STL [R1+0x2380], R0 ;  /* 0x0023800001007387 */ /* 0x0001e40000100800 */
[----:B0-----:R-:W-:-:S02]  /*1e1b0*/  IMAD.MOV.U32 R0, RZ, RZ, R9 ;  /* 0x000000ffff007224 */ /* 0x001fc400078e0009 */
[----:B------:R-:W4:Y:S04]  /*1e1c0*/  LDL.LU.64 R8, [R1+0x2630] ;  /* 0x0026300001087983 */ /* 0x000f280000300a00 */
[----:B--2---:R-:W-:Y:S04]  /*1e1d0*/  STL [R1+0x237c], R2 ;  /* 0x00237c0201007387 */ /* 0x004fe80000100800 */
[----:B------:R0:W-:Y:S02]  /*1e1e0*/  STL [R1+0x2378], R0 ;  /* 0x0023780001007387 */ /* 0x0001e40000100800 */
[----:B0-----:R-:W-:-:S02]  /*1e1f0*/  IMAD.MOV.U32 R0, RZ, RZ, R3 ;  /* 0x000000ffff007224 */ /* 0x001fc400078e0003 */
[----:B------:R-:W2:Y:S04]  /*1e200*/  LDL.LU.64 R2, [R1+0x2628] ;  /* 0x0026280001027983 */ /* 0x000ea80000300a00 */
[----:B--2---:R-:W-:Y:S04]  /*1e210*/  STL [R1+0x2374], R2 ;  /* 0x0023740201007387 */ /* 0x004fe80000100800 */
[----:B------:R3:W-:Y:S04]  /*1e220*/  STL [R1+0x2370], R0 ;  /* 0x0023700001007387 */ /* 0x0007e80000100800 */
[----:B------:R0:W-:Y:S01]  /*1e230*/  STL [R1+0x2368], R3 ;  /* 0x0023680301007387 */ /* 0x0001e20000100800 */
[----:B---3--:R-:W-:-:S03]  /*1e240*/  IMAD.MOV.U32 R0, RZ, RZ, R7 ;  /* 0x000000ffff007224 */ /* 0x008fc600078e0007 */
[----:B0-----:R-:W2:Y:S04]  /*1e250*/  LDL.LU.64 R2, [R1+0x190] ;  /* 0x0001900001027983 */ /* 0x001ea80000300a00 */
[----:B------:R0:W-:Y:S04]  /*1e260*/  STL [R1+0x236c], R6 ;  /* 0x00236c0601007387 */ /* 0x0001e80000100800 */
[----:B0-----:R-:W3:Y:S04]  /*1e270*/  LDL.LU.64 R6, [R1+0x2620] ;  /* 0x0026200001067983 */ /* 0x001ee80000300a00 */
[----:B---3--:R-:W-:Y:S04]  /*1e280*/  STL [R1+0x2364], R6 ;  /* 0x0023640601007387 */ /* 0x008fe80000100800 */
[----:B------:R2:W-:Y:S04]  /*1e290*/  STL [R1+0x2360], R0 ;  /* 0x0023600001007387 */ /* 0x0005e80000100800 */
[----:B------:R0:W-:Y:S01]  /*1e2a0*/  STL [R1+0x2358], R7 ;  /* 0x0023580701007387 */ /* 0x0001e20000100800 */
[----:B--2---:R-:W-:-:S03]  /*1e2b0*/  IMAD.MOV.U32 R0, RZ, RZ, R3 ;  /* 0x000000ffff007224 */ /* 0x004fc600078e0003 */
[----:B0-----:R-:W2:Y:S04]  /*1e2c0*/  LDL.LU.64 R6, [R1+0x178] ;  /* 0x0001780001067983 */ /* 0x001ea80000300a00 */
[----:B------:R-:W-:Y:S04]  /*1e2d0*/  STL [R1+0x235c], R2 ;  /* 0x00235c0201007387 */ /* 0x000fe80000100800 */
[----:B----4-:R-:W-:Y:S04]  /*1e2e0*/  STL [R1+0x2354], R8 ;  /* 0x0023540801007387 */ /* 0x010fe80000100800 */
[----:B------:R0:W-:Y:S04]  /*1e2f0*/  STL [R1+0x2350], R0 ;  /* 0x0023500001007387 */ /* 0x0001e80000100800 */
[----:B------:R1:W-:Y:S01]  /*1e300*/  STL [R1+0x2348], R9 ;  /* 0x0023480901007387 */ /* 0x0003e20000100800 */
[----:B0-----:R-:W-:-:S03]  /*1e310*/  MOV R0, R5 ;  /* 0x0000000500007202 */ /* 0x001fc60000000f00 */
[----:B-1----:R-:W3:Y:S04]  /*1e320*/  LDL.LU.64 R8, [R1+0x160] ;  /* 0x0001600001087983 */ /* 0x002ee80000300a00 */
[----:B------:R-:W4:Y:S04]  /*1e330*/  LDL.LU.64 R2, [R1+0x158] ;  /* 0x0001580001027983 */ /* 0x000f280000300a00 */
[----:B------:R-:W-:Y:S04]  /*1e340*/  STL [R1+0x234c], R4 ;  /* 0x00234c0401007387 */ /* 0x000fe80000100800 */
[----:B------:R-:W-:Y:S04]  /*1e350*/  STL [R1+0x2344], R10 ;  /* 0x0023440a01007387 */ /* 0x000fe80000100800 */
[----:B------:R0:W-:Y:S04]  /*1e360*/  STL [R1+0x2340], R0 ;  /* 0x0023400001007387 */ /* 0x0001e80000100800 */
[----:B------:R1:W-:Y:S01]  /*1e370*/  STL [R1+0x2338], R11 ;  /* 0x0023380b01007387 */ /* 0x0003e20000100800 */
[----:B0-----:R-:W-:-:S03]  /*1e380*/  IMAD.MOV.U32 R0, RZ, RZ, R13 ;  /* 0x000000ffff007224 */ /* 0x001fc600078e000d */
[----:B-1----:R-:W3:Y:S04]  /*1e390*/  LDL.LU.64 R10, [R1+0x168] ;  /* 0x00016800010a7983 */ /* 0x002ee80000300a00 */
[----:B------:R0:W-:Y:S04]  /*1e3a0*/  STL [R1+0x233c], R12 ;  /* 0x00233c0c01007387 */ /* 0x0001e80000100800 */
[----:B------:R-:W4:Y:S04]  /*1e3b0*/  LDL.LU.64 R4, [R1+0x150] ;  /* 0x0001500001047983 */ /* 0x000f280000300a00 */
[----:B0-----:R-:W2:Y:S04]  /*1e3c0*/  LDL.LU.64 R12, [R1+0x2618] ;  /* 0x00261800010c7983 */ /* 0x001ea80000300a00 */
[----:B--2---:R-:W-:Y:S04]  /*1e3d0*/  STL [R1+0x2334], R12 ;  /* 0x0023340c01007387 */ /* 0x004fe80000100800 */
[----:B------:R-:W-:Y:S04]  /*1e3e0*/  STL [R1+0x2330], R0 ;  /* 0x0023300001007387 */ /* 0x000fe80000100800 */
[----:B------:R0:W-:Y:S04]  /*1e3f0*/  STL [R1+0x2328], R13 ;  /* 0x0023280d01007387 */ /* 0x0001e80000100800 */
[----:B0-----:R-:W2:Y:S01]  /*1e400*/  LDL.LU.64 R12, [R1+0x170] ;  /* 0x00017000010c7983 */ /* 0x001ea20000300a00 */
[----:B------:R-:W-:-:S03]  /*1e410*/  IMAD.MOV.U32 R0, RZ, RZ, R7 ;  /* 0x000000ffff007224 */ /* 0x000fc600078e0007 */
[----:B------:R0:W-:Y:S04]  /*1e420*/  STL [R1+0x232c], R6 ;  /* 0x00232c0601007387 */ /* 0x0001e80000100800 */
[----:B0-----:R-:W4:Y:S04]  /*1e430*/  LDL.LU.64 R6, [R1+0x148] ;  /* 0x0001480001067983 */ /* 0x001f280000300a00 */
[----:B------:R2:W-:Y:S04]  /*1e440*/  STL [R1+0x2320], R0 ;  /* 0x0023200001007387 */ /* 0x0005e80000100800 */
[----:B------:R-:W-:Y:S04]  /*1e450*/  STL [R1+0x2324], R14 ;  /* 0x0023240e01007387 */ /* 0x000fe80000100800 */
[----:B------:R-:W-:Y:S01]  /*1e460*/  STL [R1+0x2318], R15 ;  /* 0x0023180f01007387 */ /* 0x000fe20000100800 */
[----:B--2---:R-:W-:-:S03]  /*1e470*/  IMAD.MOV.U32 R0, RZ, RZ, R13 ;  /* 0x000000ffff007224 */ /* 0x004fc600078e000d */
[----:B------:R-:W-:Y:S04]  /*1e480*/  STL [R1+0x231c], R12 ;  /* 0x00231c0c01007387 */ /* 0x000fe80000100800 */
[----:B------:R-:W-:Y:S04]  /*1e490*/  STL [R1+0x2314], R16 ;  /* 0x0023141001007387 */ /* 0x000fe80000100800 */
[----:B------:R3:W-:Y:S04]  /*1e4a0*/  STL [R1+0x2310], R0 ;  /* 0x0023100001007387 */ /* 0x0007e80000100800 */
[----:B------:R-:W-:Y:S01]  /*1e4b0*/  STL [R1+0x2308], R17 ;  /* 0x0023081101007387 */ /* 0x000fe20000100800 */
[----:B---3--:R-:W-:-:S03]  /*1e4c0*/  IMAD.MOV.U32 R0, RZ, RZ, R11 ;  /* 0x000000ffff007224 */ /* 0x008fc600078e000b */
[----:B------:R-:W-:Y:S04]  /*1e4d0*/  STL [R1+0x230c], R10 ;  /* 0x00230c0a01007387 */ /* 0x000fe80000100800 */
[----:B------:R-:W-:Y:S04]  /*1e4e0*/  STL [R1+0x2304], R18 ;  /* 0x0023041201007387 */ /* 0x000fe80000100800 */
[----:B------:R-:W-:Y:S04]  /*1e4f0*/  STL [R1+0x2300], R0 ;  /* 0x0023000001007387 */ /* 0x000fe80000100800 */
[----:B------:R0:W-:Y:S04]  /*1e500*/  STL [R1+0x22f8], R19 ;  /* 0x0022f81301007387 */ /* 0x0001e80000100800 */
[----:B0-----:R-:W2:Y:S04]  /*1e510*/  LDL.LU.64 R18, [R1+0x140] ;  /* 0x0001400001127983 */ /* 0x001ea80000300a00 */
[----:B------:R-:W3:Y:S01]  /*1e520*/  LDL.LU.64 R16, [R1+0x3c8] ;  /* 0x0003c80001107983 */ /* 0x000ee20000300a00 */
[----:B------:R-:W-:-:S03]  /*1e530*/  IMAD.MOV.U32 R0, RZ, RZ, R9 ;  /* 0x000000ffff007224 */ /* 0x000fc600078e0009 */
[----:B------:R-:W-:Y:S04]  /*1e540*/  STL [R1+0x22fc], R8 ;  /* 0x0022fc0801007387 */ /* 0x000fe80000100800 */
[----:B------:R-:W3:Y:S04]  /*1e550*/  LDL.LU.64 R12, [R1+0x3d0] ;  /* 0x0003d000010c7983 */ /* 0x000ee80000300a00 */
[----:B------:R4:W-:Y:S04]  /*1e560*/  STL [R1+0x22f0], R0 ;  /* 0x0022f00001007387 */ /* 0x0009e80000100800 */
[----:B------:R-:W-:Y:S04]  /*1e570*/  STL [R1+0x22f4], R20 ;  /* 0x0022f41401007387 */ /* 0x000fe80000100800 */
[----:B------:R-:W-:Y:S04]  /*1e580*/  STL [R1+0x22e8], R21 ;  /* 0x0022e81501007387 */ /* 0x000fe80000100800 */
[----:B------:R-:W3:Y:S01]  /*1e590*/  LDL.LU.64 R10, [R1+0x3e0] ;  /* 0x0003e000010a7983 */ /* 0x000ee20000300a00 */
[----:B----4-:R-:W-:-:S03]  /*1e5a0*/  IMAD.MOV.U32 R0, RZ, RZ, R3 ;  /* 0x000000ffff007224 */ /* 0x010fc600078e0003 */
[----:B------:R0:W-:Y:S04]  /*1e5b0*/  STL [R1+0x22ec], R2 ;  /* 0x0022ec0201007387 */ /* 0x0001e80000100800 */
[----:B0-----:R-:W4:Y:S04]  /*1e5c0*/  LDL.LU.64 R2, [R1+0x3e8] ;  /* 0x0003e80001027983 */ /* 0x001f280000300a00 */
[----:B------:R0:W-:Y:S04]  /*1e5d0*/  STL [R1+0x22e0], R0 ;  /* 0x0022e00001007387 */ /* 0x0001e80000100800 */
[----:B------:R-:W-:Y:S04]  /*1e5e0*/  STL [R1+0x22e4], R22 ;  /* 0x0022e41601007387 */ /* 0x000fe80000100800 */
[----:B------:R-:W-:Y:S04]  /*1e5f0*/  STL [R1+0x22d8], R23 ;  /* 0x0022d81701007387 */ /* 0x000fe80000100800 */
[----:B------:R-:W4:Y:S01]  /*1e600*/  LDL.LU.64 R20, [R1+0x3f8] ;  /* 0x0003f80001147983 */ /* 0x000f220000300a00 */
[----:B0-----:R-:W-:-:S03]  /*1e610*/  IMAD.MOV.U32 R0, RZ, RZ, R5 ;  /* 0x000000ffff007224 */ /* 0x001fc600078e0005 */
        /* <DEDUP_REMOVED lines=8> */
[----:B------:R-:W4:Y:S04]  /*1e6a0*/  LDL.LU.64 R8, [R1+0x410] ;  /* 0x0004100001087983 */ /* 0x000f280000300a00 */
[----:B------:R1:W-:Y:S04]  /*1e6b0*/  STL [R1+0x22c0], R0 ;  /* 0x0022c00001007387 */ /* 0x0003e80000100800 */
[----:B------:R-:W-:Y:S04]  /*1e6c0*/  STL [R1+0x22c4], R26 ;  /* 0x0022c41a01007387 */ /* 0x000fe80000100800 */
[----:B------:R-:W-:Y:S04]  /*1e6d0*/  STL [R1+0x22b8], R27 ;  /* 0x0022b81b01007387 */ /* 0x000fe80000100800 */
[----:B0-----:R-:W4:Y:S04]  /*1e6e0*/  LDL.LU.64 R6, [R1+0x420] ;  /* 0x0004200001067983 */ /* 0x001f280000300a00 */
[----:B--2---:R0:W-:Y:S01]  /*1e6f0*/  STL [R1+0x22bc], R18 ;  /* 0x0022bc1201007387 */ /* 0x0041e20000100800 */
[----:B-1----:R-:W-:-:S03]  /*1e700*/  IMAD.MOV.U32 R0, RZ, RZ, R19 ;  /* 0x000000ffff007224 */ /* 0x002fc600078e0013 */
[----:B------:R-:W2:Y:S04]  /*1e710*/  LDL.LU.64 R22, [R1+0x428] ;  /* 0x0004280001167983 */ /* 0x000ea80000300a00 */
[----:B------:R3:W-:Y:S04]  /*1e720*/  STL [R1+0x22b0], R0 ;  /* 0x0022b00001007387 */ /* 0x0007e80000100800 */
[----:B------:R-:W-:Y:S04]  /*1e730*/  STL [R1+0x22b4], R28 ;  /* 0x0022b41c01007387 */ /* 0x000fe80000100800 */
[----:B------:R-:W-:Y:S04]  /*1e740*/  STL [R1+0xe0c], R29 ;  /* 0x000e0c1d01007387 */ /* 0x000fe80000100800 */
[----:B0-----:R-:W2:Y:S01]  /*1e750*/  LDL.LU.64 R18, [R1+0x430] ;  /* 0x0004300001127983 */ /* 0x001ea20000300a00 */
[----:B---3--:R-:W-:-:S03]  /*1e760*/  IMAD.MOV.U32 R0, RZ, RZ, R17 ;  /* 0x000000ffff007224 */ /* 0x008fc600078e0011 */
[----:B------:R0:W-:Y:S04]  /*1e770*/  STL [R1+0xe14], R16 ;  /* 0x000e141001007387 */ /* 0x0001e80000100800 */
[----:B0-----:R-:W3:Y:S04]  /*1e780*/  LDL.LU.64 R16, [R1+0x438] ;  /* 0x0004380001107983 */ /* 0x001ee80000300a00 */
[----:B------:R0:W-:Y:S04]  /*1e790*/  STL [R1+0xe10], R0 ;  /* 0x000e100001007387 */ /* 0x0001e80000100800 */
[----:B------:R1:W-:Y:S01]  /*1e7a0*/  STL [R1+0xe1c], R12 ;  /* 0x000e1c0c01007387 */ /* 0x0003e20000100800 */
[----:B0-----:R-:W-:-:S03]  /*1e7b0*/  MOV R0, R13 ;  /* 0x0000000d00007202 */ /* 0x001fc60000000f00 */
[----:B-1----:R-:W3:Y:S04]  /*1e7c0*/  LDL.LU.64 R12, [R1+0x448] ;  /* 0x00044800010c7983 */ /* 0x002ee80000300a00 */
[----:B------:R0:W-:Y:S04]  /*1e7d0*/  STL [R1+0xe18], R0 ;  /* 0x000e180001007387 */ /* 0x0001e80000100800 */
[----:B------:R1:W-:Y:S01]  /*1e7e0*/  STL [R1+0xe24], R10 ;  /* 0x000e240a01007387 */ /* 0x0003e20000100800 */
        /* <DEDUP_REMOVED lines=31> */
[----:B------:R1:W-:Y:S01]  /*1e9e0*/  STL [R1+0xe64], R18 ;  /* 0x000e641201007387 */ /* 0x0003e20000100800 */
[----:B0-----:R-:W-:-:S03]  /*1e9f0*/  IMAD.MOV.U32 R0, RZ, RZ, R19 ;  /* 0x000000ffff007224 */ /* 0x001fc600078e0013 */
[----:B-1----:R-:W2:Y:S04]  /*1ea00*/  LDL.LU.64 R18, [R1+0x4a0] ;  /* 0x0004a00001127983 */ /* 0x002ea80000300a00 */
[----:B------:R0:W-:Y:S04]  /*1ea10*/  STL [R1+0xe60], R0 ;  /* 0x000e600001007387 */ /* 0x0001e80000100800 */
[----:B---3--:R1:W-:Y:S01]  /*1ea20*/  STL [R1+0xe6c], R16 ;  /* 0x000e6c1001007387 */ /* 0x0083e20000100800 */
[----:B0-----:R-:W-:-:S03]  /*1ea30*/  IMAD.MOV.U32 R0, RZ, RZ, R17 ;  /* 0x000000ffff007224 */ /* 0x001fc600078e0011 */
[----:B-1----:R-:W3:Y:S04]  /*1ea40*/  LDL.LU.64 R16, [R1+0x4b0] ;  /* 0x0004b00001107983 */ /* 0x002ee80000300a00 */
        /* <DEDUP_REMOVED lines=1309> */
[----:B--2---:R-:W-:Y:S01]  /*23c20*/  STL [R1+0x18ac], R22 ;  /* 0x0018ac1601007387 */ /* 0x004fe20000100800 */
[----:B0-----:R-:W-:-:S03]  /*23c30*/  IMAD.MOV.U32 R0, RZ, RZ, R23 ;  /* 0x000000ffff007224 */ /* 0x001fc600078e0017 */
[----:B------:R-:W2:Y:S04]  /*23c40*/  LDL.LU.64 R24, [R1+0x1908] ;  /* 0x0019080001187983 */ /* 0x000ea80000300a00 */
        /* <DEDUP_REMOVED lines=33> */
[----:B------:R-:W-:Y:S01]  /*23e60*/  STL [R1+0x18f4], R8 ;  /* 0x0018f40801007387 */ /* 0x000fe20000100800 */
[----:B0-----:R-:W-:-:S03]  /*23e70*/  IMAD.MOV.U32 R0, RZ, RZ, R9 ;  /* 0x000000ffff007224 */ /* 0x001fc600078e0009 */
[----:B------:R-:W4:Y:S04]  /*23e80*/  LDL.LU.64 R14, [R1+0xca8] ;  /* 0x000ca800010e7983 */ /* 0x000f280000300a00 */
[----:B------:R0:W-:Y:S02]  /*23e90*/  STL [R1+0x18f0], R0 ;  /* 0x0018f00001007387 */ /* 0x0001e40000100800 */
[----:B0-----:R-:W-:Y:S02]  /*23ea0*/  IMAD.MOV.U32 R0, RZ, RZ, R7 ;  /* 0x000000ffff007224 */ /* 0x001fe400078e0007 */
[----:B------:R0:W-:Y:S04]  /*23eb0*/  STL [R1+0x18fc], R6 ;  /* 0x0018fc0601007387 */ /* 0x0001e80000100800 */
[----:B------:R-:W4:Y:S04]  /*23ec0*/  LDL.LU.64 R8, [R1+0x1958] ;  /* 0x0019580001087983 */ /* 0x000f280000300a00 */
[----:B------:R1:W-:Y:S04]  /*23ed0*/  STL [R1+0x18f8], R0 ;  /* 0x0018f80001007387 */ /* 0x0003e80000100800 */
[----:B--2---:R-:W-:Y:S04]  /*23ee0*/  STL [R1+0x1904], R24 ;  /* 0x0019041801007387 */ /* 0x004fe80000100800 */
[----:B0-----:R-:W2:Y:S01]  /*23ef0*/  LDL.LU.64 R6, [R1+0x338] ;  /* 0x0003380001067983 */ /* 0x001ea20000300a00 */
[----:B-1----:R-:W-:-:S03]  /*23f00*/  IMAD.MOV.U32 R0, RZ, RZ, R25 ;  /* 0x000000ffff007224 */ /* 0x002fc600078e0019 */
[----:B------:R-:W-:Y:S04]  /*23f10*/  STL [R1+0x190c], R18 ;  /* 0x00190c1201007387 */ /* 0x000fe80000100800 */
[----:B------:R0:W-:Y:S02]  /*23f20*/  STL [R1+0x1900], R0 ;  /* 0x0019000001007387 */ /* 0x0001e40000100800 */
[----:B0-----:R-:W-:Y:S02]  /*23f30*/  IMAD.MOV.U32 R0, RZ, RZ, R19 ;  /* 0x000000ffff007224 */ /* 0x001fe400078e0013 */
[----:B------:R-:W2:Y:S04]  /*23f40*/  LDL.LU.64 R18, [R1+0x1968] ;  /* 0x0019680001127983 */ /* 0x000ea80000300a00 */
        /* <DEDUP_REMOVED lines=35> */
[----:B--2---:R-:W-:Y:S04]  /*24180*/  STL [R1+0x195c], R6 ;  /* 0x00195c0601007387 */ /* 0x004fe80000100800 */
[----:B------:R0:W-:Y:S04]  /*24190*/  STL [R1+0x1950], R0 ;  /* 0x0019500001007387 */ /* 0x0001e80000100800 */
[----:B-1----:R-:W2:Y:S01]  /*241a0*/  LDL.LU.64 R8, [R1+0xce8] ;  /* 0x000ce80001087983 */ /* 0x002ea20000300a00 */
[----:B0-----:R-:W-:-:S03]  /*241b0*/  IMAD.MOV.U32 R0, RZ, RZ, R7 ;  /* 0x000000ffff007224 */ /* 0x001fc600078e0007 */
[----:B------:R-:W2:Y:S04]  /*241c0*/  LDL.LU.64 R6, [R1+0x19b8] ;  /* 0x0019b80001067983 */ /* 0x000ea80000300a00 */
[----:B------:R0:W-:Y:S04]  /*241d0*/  STL [R1+0x1958], R0 ;  /* 0x0019580001007387 */ /* 0x0001e80000100800 */
[----:B------:R1:W-:Y:S04]  /*241e0*/  STL [R1+0x1964], R18 ;  /* 0x0019641201007387 */ /* 0x0003e80000100800 */
[----:B------:R-:W2:Y:S01]  /*241f0*/  LDL.LU.64 R24, [R1+0x320] ;  /* 0x0003200001187983 */ /* 0x000ea20000300a00 */
[----:B0-----:R-:W-:-:S05]  /*24200*/  IMAD.MOV.U32 R0, RZ, RZ, R19 ;  /* 0x000000ffff007224 */ /* 0x001fca00078e0013 */
[----:B------:R0:W-:Y:S04]  /*24210*/  STL [R1+0x1960], R0 ;  /* 0x0019600001007387 */ /* 0x0001e80000100800 */
[----:B---3--:R-:W-:Y:S04]  /*24220*/  STL [R1+0x196c], R16 ;  /* 0x00196c1001007387 */ /* 0x008fe80000100800 */
[----:B-1----:R-:W3:Y:S01]  /*24230*/  LDL.LU.64 R18, [R1+0x19c8] ;  /* 0x0019c80001127983 */ /* 0x002ee20000300a00 */
[----:B0-----:R-:W-:-:S05]  /*24240*/  IMAD.MOV.U32 R0, RZ, RZ, R17 ;  /* 0x000000ffff007224 */ /* 0x001fca00078e0011 */
[----:B------:R0:W-:Y:S02]  /*24250*/  STL [R1+0x1968], R0 ;  /* 0x0019680001007387 */ /* 0x0001e40000100800 */
[----:B0-----:R-:W-:Y:S02]  /*24260*/  MOV R0, R13 ;  /* 0x0000000d00007202 */ /* 0x001fe40000000f00 */
[----:B------:R-:W-:Y:S04]  /*24270*/  STL [R1+0x1974], R12 ;  /* 0x0019740c01007387 */ /* 0x000fe80000100800 */
[----:B------:R-:W3:Y:S04]  /*24280*/  LDL.LU.64 R16, [R1+0xcf8] ;  /* 0x000cf80001107983 */ /* 0x000ee80000300a00 */
[----:B------:R0:W-:Y:S02]  /*24290*/  STL [R1+0x1970], R0 ;  /* 0x0019700001007387 */ /* 0x0001e40000100800 */
[----:B0-----:R-:W-:-:S02]  /*242a0*/  IMAD.MOV.U32 R0, RZ, RZ, R11 ;  /* 0x000000ffff007224 */ /* 0x001fc400078e000b */
[----:B------:R-:W-:Y:S04]  /*242b0*/  STL [R1+0x197c], R10 ;  /* 0x00197c0a01007387 */ /* 0x000fe80000100800 */
[----:B------:R-:W3:Y:S04]  /*242c0*/  LDL.LU.64 R12, [R1+0x19d8] ;  /* 0x0019d800010c7983 */ /* 0x000ee80000300a00 */
[----:B------:R4:W-:Y:S02]  /*242d0*/  STL [R1+0x1978], R0 ;  /* 0x0019780001007387 */ /* 0x0009e40000100800 */
[----:B----4-:R-:W-:-:S02]  /*242e0*/  IMAD.MOV.U32 R0, RZ, RZ, R3 ;  /* 0x000000ffff007224 */ /* 0x010fc400078e0003 */
[----:B------:R-:W-:Y:S04]  /*242f0*/  STL [R1+0x1984], R2 ;  /* 0x0019840201007387 */ /* 0x000fe80000100800 */
[----:B------:R-:W4:Y:S04]  /*24300*/  LDL.LU.64 R10, [R1+0x318] ;  /* 0x00031800010a7983 */ /* 0x000f280000300a00 */
[----:B------:R0:W-:Y:S04]  /*24310*/  STL [R1+0x1980], R0 ;  /* 0x0019800001007387 */ /* 0x0001e80000100800 */
[----:B------:R1:W-:Y:S01]  /*24320*/  STL [R1+0x198c], R22 ;  /* 0x00198c1601007387 */ /* 0x0003e20000100800 */
[----:B0-----:R-:W-:-:S03]  /*24330*/  IMAD.MOV.U32 R0, RZ, RZ, R23 ;  /* 0x000000ffff007224 */ /* 0x001fc600078e0017 */
[----:B------:R-:W4:Y:S04]  /*24340*/  LDL.LU.64 R2, [R1+0x19e8] ;  /* 0x0019e80001027983 */ /* 0x000f280000300a00 */
        /* <DEDUP_REMOVED lines=10> */
[----:B------:R-:W4:Y:S01]  /*243f0*/  LDL.LU.64 R20, [R1+0x310] ;  /* 0x0003100001147983 */ /* 0x000f220000300a00 */
[----:B0-----:R-:W-:-:S03]  /*24400*/  IMAD.MOV.U32 R0, RZ, RZ, R15 ;  /* 0x000000ffff007224 */ /* 0x001fc600078e000f */
[----:B------:R-:W4:Y:S04]  /*24410*/  LDL.LU.64 R14, [R1+0x1a08] ;  /* 0x001a0800010e7983 */ /* 0x000f280000300a00 */
[----:B------:R2:W-:Y:S02]  /*24420*/  STL [R1+0x19a0], R0 ;  /* 0x0019a00001007387 */ /* 0x0005e40000100800 */
[----:B--2---:R-:W-:Y:S02]  /*24430*/  IMAD.MOV.U32 R0, RZ, RZ, R9 ;  /* 0x000000ffff007224 */ /* 0x004fe400078e0009 */
[----:B------:R0:W-:Y:S04]  /*24440*/  STL [R1+0x19ac], R8 ;  /* 0x0019ac0801007387 */ /* 0x0001e80000100800 */
[----:B------:R-:W-:Y:S04]  /*24450*/  STL [R1+0x19b4], R6 ;  /* 0x0019b40601007387 */ /* 0x000fe80000100800 */
[----:B------:R1:W-:Y:S04]  /*24460*/  STL [R1+0x19a8], R0 ;  /* 0x0019a80001007387 */ /* 0x0003e80000100800 */
[----:B0-----:R-:W2:Y:S01]  /*24470*/  LDL.LU.64 R8, [R1+0xd20] ;  /* 0x000d200001087983 */ /* 0x001ea20000300a00 */
[----:B-1----:R-:W-:-:S03]  /*24480*/  IMAD.MOV.U32 R0, RZ, RZ, R7 ;  /* 0x000000ffff007224 */ /* 0x002fc600078e0007 */
[----:B------:R-:W-:Y:S04]  /*24490*/  STL [R1+0x19bc], R24 ;  /* 0x0019bc1801007387 */ /* 0x000fe80000100800 */
[----:B------:R0:W-:Y:S04]  /*244a0*/  STL [R1+0x19b0], R0 ;  /* 0x0019b00001007387 */ /* 0x0001e80000100800 */
[----:B------:R-:W2:Y:S01]  /*244b0*/  LDL.LU.64 R6, [R1+0x1a18] ;  /* 0x001a180001067983 */ /* 0x000ea20000300a00 */
[----:B0-----:R-:W-:-:S03]  /*244c0*/  IMAD.MOV.U32 R0, RZ, RZ, R25 ;  /* 0x000000ffff007224 */ /* 0x001fc600078e0019 */
[----:B---3--:R-:W-:Y:S04]  /*244d0*/  STL [R1+0x19c4], R18 ;  /* 0x0019c41201007387 */ /* 0x008fe80000100800 */
[----:B------:R0:W-:Y:S02]  /*244e0*/  STL [R1+0x19b8], R0 ;  /* 0x0019b80001007387 */ /* 0x0001e40000100800 */
[----:B0-----:R-:W-:Y:S02]  /*244f0*/  IMAD.MOV.U32 R0, RZ, RZ, R19 ;  /* 0x000000ffff007224 */ /* 0x001fe400078e0013 */
[----:B------:R-:W3:Y:S04]  /*24500*/  LDL.LU.64 R18, [R1+0x308] ;  /* 0x0003080001127983 */ /* 0x000ee80000300a00 */
        /* <DEDUP_REMOVED lines=24> */
[----:B------:R-:W-:Y:S01]  /*24690*/  STL [R1+0x19fc], R20 ;  /* 0x0019fc1401007387 */ /* 0x000fe20000100800 */
[----:B0-----:R-:W-:-:S03]  /*246a0*/  IMAD.MOV.U32 R0, RZ, RZ, R21 ;  /* 0x000000ffff007224 */ /* 0x001fc600078e0015 */
[----:B------:R-:W-:Y:S04]  /*246b0*/  STL [R1+0x1a04], R14 ;  /* 0x001a040e01007387 */ /* 0x000fe80000100800 */
[----:B------:R0:W-:Y:S04]  /*246c0*/  STL [R1+0x19f8], R0 ;  /* 0x0019f80001007387 */ /* 0x0001e80000100800 */
[----:B------:R-:W4:Y:S01]  /*246d0*/  LDL.LU.64 R28, [R1+0xd48] ;  /* 0x000d4800011c7983 */ /* 0x000f220000300a00 */
[----:B0-----:R-:W-:-:S03]  /*246e0*/  IMAD.MOV.U32 R0, RZ, RZ, R15 ;  /* 0x000000ffff007224 */ /* 0x001fc600078e000f */
[----:B------:R-:W4:Y:S04]  /*246f0*/  LDL.LU.64 R14, [R1+0x1a58] ;  /* 0x001a5800010e7983 */ /* 0x000f280000300a00 */
[----:B------:R0:W-:Y:S04]  /*24700*/  STL [R1+0x1a00], R0 ;  /* 0x001a000001007387 */ /* 0x0001e80000100800 */
[----:B--2---:R-:W-:Y:S01]  /*24710*/  STL [R1+0x1a0c], R8 ;  /* 0x001a0c0801007387 */ /* 0x004fe20000100800 */
[----:B0-----:R-:W-:-:S03]  /*24720*/  IMAD.MOV.U32 R0, RZ, RZ, R9 ;  /* 0x000000ffff007224 */ /* 0x001fc600078e0009 */
[----:B------:R-:W2:Y:S04]  /*24730*/  LDL.LU.64 R26, [R1+0x2f8] ;  /* 0x0002f800011a7983 */ /* 0x000ea80000300a00 */
[----:B------:R-:W-:Y:S04]  /*24740*/  STL [R1+0x1a14], R6 ;  /* 0x001a140601007387 */ /* 0x000fe80000100800 */
[----:B------:R0:W-:Y:S04]  /*24750*/  STL [R1+0x1a08], R0 ;  /* 0x001a080001007387 */ /* 0x0001e80000100800 */
[----:B------:R-:W2:Y:S01]  /*24760*/  LDL.LU.64 R24, [R1+0x1a68] ;  /* 0x001a680001187983 */ /* 0x000ea20000300a00 */
[----:B0-----:R-:W-:-:S03]  /*24770*/  IMAD.MOV.U32 R0, RZ, RZ, R7 ;  /* 0x000000ffff007224 */ /* 0x001fc600078e0007 */
[----:B------:R-:W2:Y:S04]  /*24780*/  LDL.LU.64 R6, [R1+0xd78] ;  /* 0x000d780001067983 */ /* 0x000ea80000300a00 */
[----:B------:R0:W-:Y:S04]  /*24790*/  STL [R1+0x1a10], R0 ;  /* 0x001a100001007387 */ /* 0x0001e80000100800 */
[----:B---3--:R-:W-:Y:S04]  /*247a0*/  STL [R1+0x1a1c], R18 ;  /* 0x001a1c1201007387 */ /* 0x008fe80000100800 */
[----:B------:R-:W3:Y:S01]  /*247b0*/  LDL.LU.64 R8, [R1+0x1a78] ;  /* 0x001a780001087983 */ /* 0x000ee20000300a00 */
[----:B0-----:R-:W-:-:S03]  /*247c0*/  IMAD.MOV.U32 R0, RZ, RZ, R19 ;  /* 0x000000ffff007224 */ /* 0x001fc600078e0013 */
[----:B------:R-:W-:Y:S04]  /*247d0*/  STL [R1+0x1a24], R16 ;  /* 0x001a241001007387 */ /* 0x000fe80000100800 */
[----:B------:R0:W-:Y:S04]  /*247e0*/  STL [R1+0x1a18], R0 ;  /* 0x001a180001007387 */ /* 0x0001e80000100800 */
[----:B------:R-:W3:Y:S01]  /*247f0*/  LDL.LU.64 R22, [R1+0x2f0] ;  /* 0x0002f00001167983 */ /* 0x000ee20000300a00 */
[----:B0-----:R-:W-:-:S05]  /*24800*/  MOV R0, R17 ;  /* 0x0000001100007202 */ /* 0x001fca0000000f00 */
[----:B------:R0:W-:Y:S04]  /*24810*/  STL [R1+0x1a20], R0 ;  /* 0x001a200001007387 */ /* 0x0001e80000100800 */
[----:B------:R-:W-:Y:S04]  /*24820*/  STL [R1+0x1a2c], R12 ;  /* 0x001a2c0c01007387 */ /* 0x000fe80000100800 */
[----:B------:R-:W3:Y:S01]  /*24830*/  LDL.LU.64 R20, [R1+0x1a88] ;  /* 0x001a880001147983 */ /* 0x000ee20000300a00 */
[----:B0-----:R-:W-:-:S03]  /*24840*/  IMAD.MOV.U32 R0, RZ, RZ, R13 ;  /* 0x000000ffff007224 */ /* 0x001fc600078e000d */
[----:B------:R-:W3:Y:S04]  /*24850*/  LDL.LU.64 R18, [R1+0xd98] ;  /* 0x000d980001127983 */ /* 0x000ee80000300a00 */
[----:B------:R0:W-:Y:S04]  /*24860*/  STL [R1+0x1a28], R0 ;  /* 0x001a280001007387 */ /* 0x0001e80000100800 */
[----:B----4-:R-:W-:Y:S01]  /*24870*/  STL [R1+0x1a34], R10 ;  /* 0x001a340a01007387 */ /* 0x010fe20000100800 */
[----:B0-----:R-:W-:-:S03]  /*24880*/  IMAD.MOV.U32 R0, RZ, RZ, R11 ;  /* 0x000000ffff007224 */ /* 0x001fc600078e000b */
[----:B------:R-:W4:Y:S04]  /*24890*/  LDL.LU.64 R16, [R1+0x1a98] ;  /* 0x001a980001107983 */ /* 0x000f280000300a00 */
[----:B------:R0:W-:Y:S04]  /*248a0*/  STL [R1+0x1a3c], R2 ;  /* 0x001a3c0201007387 */ /* 0x0001e80000100800 */
[----:B------:R1:W-:Y:S04]  /*248b0*/  STL [R1+0x1a30], R0 ;  /* 0x001a300001007387 */ /* 0x0003e80000100800 */
[----:B------:R-:W4:Y:S01]  /*248c0*/  LDL.LU.64 R12, [R1+0x2e8] ;  /* 0x0002e800010c7983 */ /* 0x000f220000300a00 */
[----:B0-----:R-:W-:-:S03]  /*248d0*/  IMAD.MOV.U32 R2, RZ, RZ, R3 ;  /* 0x000000ffff027224 */ /* 0x001fc600078e0003 */
[----:B-1----:R-:W4:Y:S04]  /*248e0*/  LDL.LU R0, [R1+0xd70] ;  /* 0x000d700001007983 */ /* 0x002f280000300800 */
[----:B------:R0:W-:Y:S04]  /*248f0*/  STL [R1+0x1a38], R2 ;  /* 0x001a380201007387 */ /* 0x0001e80000100800 */
[----:B------:R1:W-:Y:S01]  /*24900*/  STL [R1+0x1a44], R4 ;  /* 0x001a440401007387 */ /* 0x0003e20000100800 */
[----:B0-----:R-:W-:-:S03]  /*24910*/  IMAD.MOV.U32 R2, RZ, RZ, R5 ;  /* 0x000000ffff027224 */ /* 0x001fc600078e0005 */
[----:B------:R-:W4:Y:S04]  /*24920*/  LDL.LU R3, [R1+0xd8c] ;  /* 0x000d8c0001037983 */ /* 0x000f280000300800 */
[----:B------:R-:W4:Y:S04]  /*24930*/  LDL.LU.64 R10, [R1+0x1aa8] ;  /* 0x001aa800010a7983 */ /* 0x000f280000300a00 */
[----:B-1----:R-:W4:Y:S04]  /*24940*/  LDL.LU.64 R4, [R1+0x2610] ;  /* 0x0026100001047983 */ /* 0x002f280000300a00 */
[----:B------:R-:W-:Y:S04]  /*24950*/  STL [R1+0x1a4c], R28 ;  /* 0x001a4c1c01007387 */ /* 0x000fe80000100800 */
[----:B------:R0:W-:Y:S04]  /*24960*/  STL [R1+0x1a40], R2 ;  /* 0x001a400201007387 */ /* 0x0001e80000100800 */
[----:B------:R-:W-:Y:S01]  /*24970*/  STL [R1+0x1a54], R14 ;  /* 0x001a540e01007387 */ /* 0x000fe20000100800 */
[----:B0-----:R-:W-:-:S05]  /*24980*/  IMAD.MOV.U32 R2, RZ, RZ, R29 ;  /* 0x000000ffff027224 */ /* 0x001fca00078e001d */
[----:B------:R0:W-:Y:S02]  /*24990*/  STL [R1+0x1a48], R2 ;  /* 0x001a480201007387 */ /* 0x0001e40000100800 */
[----:B0-----:R-:W-:Y:S02]  /*249a0*/  IMAD.MOV.U32 R2, RZ, RZ, R15 ;  /* 0x000000ffff027224 */ /* 0x001fe400078e000f */
[----:B--2---:R-:W-:Y:S04]  /*249b0*/  STL [R1+0x1a5c], R26 ;  /* 0x001a5c1a01007387 */ /* 0x004fe80000100800 */
[----:B------:R0:W-:Y:S04]  /*249c0*/  STL [R1+0x1a50], R2 ;  /* 0x001a500201007387 */ /* 0x0001e80000100800 */
[----:B------:R-:W2:Y:S01]  /*249d0*/  LDL.LU.64 R14, [R1+0x1ab8] ;  /* 0x001ab800010e7983 */ /* 0x000ea20000300a00 */
[----:B0-----:R-:W-:-:S03]  /*249e0*/  IMAD.MOV.U32 R2, RZ, RZ, R27 ;  /* 0x000000ffff027224 */ /* 0x001fc600078e001b */
[----:B------:R-:W-:Y:S04]  /*249f0*/  STL [R1+0x1a64], R24 ;  /* 0x001a641801007387 */ /* 0x000fe80000100800 */
[----:B------:R0:W-:Y:S04]  /*24a00*/  STL [R1+0x1a58], R2 ;  /* 0x001a580201007387 */ /* 0x0001e80000100800 */
[----:B------:R-:W-:Y:S01]  /*24a10*/  STL [R1+0x1a6c], R6 ;  /* 0x001a6c0601007387 */ /* 0x000fe20000100800 */
[----:B0-----:R-:W-:-:S05]  /*24a20*/  IMAD.MOV.U32 R2, RZ, RZ, R25 ;  /* 0x000000ffff027224 */ /* 0x001fca00078e0019 */
[----:B------:R0:W-:Y:S04]  /*24a30*/  STL [R1+0x1a60], R2 ;  /* 0x001a600201007387 */ /* 0x0001e80000100800 */
[----:B---3--:R1:W-:Y:S01]  /*24a40*/  STL [R1+0x1a74], R8 ;  /* 0x001a740801007387 */ /* 0x0083e20000100800 */
[----:B0-----:R-:W-:-:S05]  /*24a50*/  IMAD.MOV.U32 R2, RZ, RZ, R7 ;  /* 0x000000ffff027224 */ /* 0x001fca00078e0007 */
[----:B------:R0:W-:Y:S01]  /*24a60*/  STL [R1+0x1a68], R2 ;  /* 0x001a680201007387 */ /* 0x0001e20000100800 */
[----:B-1----:R-:W1:Y:S03]  /*24a70*/  LDC R8, c[0x0][0x238] ;  /* 0x00008e00ff087b82 */ /* 0x002e660000000800 */
[----:B------:R-:W3:Y:S01]  /*24a80*/  LDL.LU.64 R6, [R1+0x3b8] ;  /* 0x0003b80001067983 */ /* 0x000ee20000300a00 */
[----:B0-----:R-:W-:-:S05]  /*24a90*/  IMAD.MOV.U32 R2, RZ, RZ, R9 ;  /* 0x000000ffff027224 */ /* 0x001fca00078e0009 */
[----:B------:R0:W-:Y:S04]  /*24aa0*/  STL [R1+0x1a70], R2 ;  /* 0x001a700201007387 */ /* 0x0001e80000100800 */
[----:B------:R-:W-:Y:S01]  /*24ab0*/  STL [R1+0x1a7c], R22 ;  /* 0x001a7c1601007387 */ /* 0x000fe20000100800 */
[----:B0-----:R-:W-:-:S03]  /*24ac0*/  MOV R2, R23 ;  /* 0x0000001700027202 */ /* 0x001fc60000000f00 */
[----:B------:R-:W-:Y:S04]  /*24ad0*/  STL [R1+0x1a84], R20 ;  /* 0x001a841401007387 */ /* 0x000fe80000100800 */
[----:B------:R0:W-:Y:S04]  /*24ae0*/  STL [R1+0x1a78], R2 ;  /* 0x001a780201007387 */ /* 0x0001e80000100800 */
[----:B------:R-:W-:Y:S01]  /*24af0*/  STL [R1+0x1a8c], R18 ;  /* 0x001a8c1201007387 */ /* 0x000fe20000100800 */
[----:B0-----:R-:W-:-:S05]  /*24b00*/  IMAD.MOV.U32 R2, RZ, RZ, R21 ;  /* 0x000000ffff027224 */ /* 0x001fca00078e0015 */
[----:B------:R0:W-:Y:S02]  /*24b10*/  STL [R1+0x1a80], R2 ;  /* 0x001a800201007387 */ /* 0x0001e40000100800 */
[----:B0-----:R-:W-:Y:S02]  /*24b20*/  IMAD.MOV.U32 R2, RZ, RZ, R19 ;  /* 0x000000ffff027224 */ /* 0x001fe400078e0013 */
[----:B----4-:R-:W-:Y:S04]  /*24b30*/  STL [R1+0x1a94], R16 ;  /* 0x001a941001007387 */ /* 0x010fe80000100800 */
[----:B------:R0:W-:Y:S02]  /*24b40*/  STL [R1+0x1a88], R2 ;  /* 0x001a880201007387 */ /* 0x0001e40000100800 */
[----:B0-----:R-:W-:-:S05]  /*24b50*/  IMAD.MOV.U32 R2, RZ, RZ, R17 ;  /* 0x000000ffff027224 */ /* 0x001fca00078e0011 */
[----:B------:R0:W-:Y:S02]  /*24b60*/  STL [R1+0x1a90], R2 ;  /* 0x001a900201007387 */ /* 0x0001e40000100800 */
[----:B0-----:R-:W-:Y:S02]  /*24b70*/  IMAD.MOV.U32 R2, RZ, RZ, R13 ;  /* 0x000000ffff027224 */ /* 0x001fe400078e000d */
[----:B------:R0:W-:Y:S01]  /*24b80*/  STL [R1+0x1a9c], R12 ;  /* 0x001a9c0c01007387 */ /* 0x0001e20000100800 */
[----:B------:R-:W-:-:S03]  /*24b90*/  IMAD R0, R0, UR5, RZ ;  /* 0x0000000500007c24 */ /* 0x000fc6000f8e02ff */
[----:B------:R4:W-:Y:S02]  /*24ba0*/  STL [R1+0x1a98], R2 ;  /* 0x001a980201007387 */ /* 0x0009e40000100800 */
[----:B0-----:R-:W-:-:S04]  /*24bb0*/  LEA R12, P1, R0, UR8, 0x1 ;  /* 0x00000008000c7c11 */ /* 0x001fc8000f8208ff */
[----:B------:R-:W-:Y:S01]  /*24bc0*/  LEA.HI.X.SX32 R13, R0, UR9, 0x1, P1 ;  /* 0x00000009000d7c11 */ /* 0x000fe200088f0eff */
[----:B----4-:R-:W-:Y:S02]  /*24bd0*/  IMAD R2, R3, UR5, RZ ;  /* 0x0000000503027c24 */ /* 0x010fe4000f8e02ff */
[----:B------:R-:W-:Y:S01]  /*24be0*/  IMAD.MOV.U32 R3, RZ, RZ, R11 ;  /* 0x000000ffff037224 */ /* 0x000fe200078e000b */
[----:B------:R0:W-:Y:S04]  /*24bf0*/  STL [R1+0x1aa4], R10 ;  /* 0x001aa40a01007387 */ /* 0x0001e80000100800 */
[----:B------:R-:W-:Y:S04]  /*24c00*/  STL [R1+0x1aa0], R3 ;  /* 0x001aa00301007387 */ /* 0x000fe80000100800 */
[----:B------:R1:W-:Y:S01]  /*24c10*/  STL [R1+0x1aac], R4 ;  /* 0x001aac0401007387 */ /* 0x0003e20000100800 */
[----:B0-----:R-:W-:-:S03]  /*24c20*/  LEA R10, P0, R2, UR8, 0x1 ;  /* 0x00000008020a7c11 */ /* 0x001fc6000f8008ff */
[----:B------:R0:W-:Y:S01]  /*24c30*/  STL [R1+0x1aa8], R5 ;  /* 0x001aa80501007387 */ /* 0x0001e20000100800 */
[----:B------:R-:W-:Y:S01]  /*24c40*/  LEA.HI.X.SX32 R11, R2, UR9, 0x1, P0 ;  /* 0x00000009020b7c11 */ /* 0x000fe200080f0eff */
[----:B-1----:R-:W-:-:S04]  /*24c50*/  IMAD R4, R8, 0x7f, RZ ;  /* 0x0000007f08047824 */ /* 0x002fc800078e02ff */
[----:B------:R-:W-:-:S04]  /*24c60*/  IMAD.WIDE R2, R4, 0x2, R12 ;  /* 0x0000000204027825 */ /* 0x000fc800078e020c */
[----:B0-----:R-:W-:-:S04]  /*24c70*/  IMAD.WIDE R4, R4, 0x2, R10 ;  /* 0x0000000204047825 */ /* 0x001fc800078e020a */
[----:B--2---:R-:W-:Y:S01]  /*24c80*/  IMAD.MOV.U32 R0, RZ, RZ, R15 ;  /* 0x000000ffff007224 */ /* 0x004fe200078e000f */
[----:B------:R-:W-:Y:S04]  /*24c90*/  STL [R1+0x1ab4], R14 ;  /* 0x001ab40e01007387 */ /* 0x000fe80000100800 */
[----:B------:R-:W-:Y:S04]  /*24ca0*/  STL.64 [R1+0xd78], R12 ;  /* 0x000d780c01007387 */ /* 0x000fe80000100a00 */
[----:B------:R0:W-:Y:S02]  /*24cb0*/  STL [R1+0x1ab0], R0 ;  /* 0x001ab00001007387 */ /* 0x0001e40000100800 */
[----:B0-----:R-:W-:-:S02]  /*24cc0*/  IMAD R0, R8, 0x7e, RZ ;  /* 0x0000007e08007824 */ /* 0x001fc400078e02ff */
[----:B---3--:R0:W-:Y:S04]  /*24cd0*/  STL [R1+0x1abc], R6 ;  /* 0x001abc0601007387 */ /* 0x0081e80000100800 */
[----:B------:R-:W-:Y:S04]  /*24ce0*/  STL.64 [R1+0xd80], R10 ;  /* 0x000d800a01007387 */ /* 0x000fe80000100a00 */
[----:B------:R-:W-:Y:S01]  /*24cf0*/  STL [R1+0x1ac4], R2 ;  /* 0x001ac40201007387 */ /* 0x000fe20000100800 */
[----:B0-----:R-:W-:-:S05]  /*24d00*/  IMAD.MOV.U32 R6, RZ, RZ, R7 ;  /* 0x000000ffff067224 */ /* 0x001fca00078e0007 */
[----:B------:R0:W-:Y:S04]  /*24d10*/  STL [R1+0x1ab8], R6 ;  /* 0x001ab80601007387 */ /* 0x0001e80000100800 */
[----:B------:R1:W-:Y:S04]  /*24d20*/  STL [R1+0x1ac0], R3 ;  /* 0x001ac00301007387 */ /* 0x0003e80000100800 */
[----:B------:R-:W-:Y:S01]  /*24d30*/  STL [R1+0x1acc], R4 ;  /* 0x001acc0401007387 */ /* 0x000fe20000100800 */
[----:B0-----:R-:W-:Y:S02]  /*24d40*/  IMAD R6, R8, 0x7d, RZ ;  /* 0x0000007d08067824 */ /* 0x001fe400078e02ff */
[C---:B-1----:R-:W-:Y:S01]  /*24d50*/  IMAD.WIDE R2, R0.reuse, 0x2, R12 ;  /* 0x0000000200027825 */ /* 0x042fe200078e020c */
[----:B------:R0:W-:Y:S04]  /*24d60*/  STL [R1+0x1ac8], R5 ;  /* 0x001ac80501007387 */ /* 0x0001e80000100800 */
[----:B------:R-:W-:Y:S04]  /*24d70*/  STL [R1+0x1ad4], R2 ;  /* 0x001ad40201007387 */ /* 0x000fe80000100800 */
[----:B------:R1:W-:Y:S01]  /*24d80*/  STL [R1+0x1ad0], R3 ;  /* 0x001ad00301007387 */ /* 0x0003e20000100800 */
[----:B0-----:R-:W-:-:S04]  /*24d90*/  IMAD.WIDE R4, R0, 0x2, R10 ;  /* 0x0000000200047825 */ /* 0x001fc800078e020a */
[----:B------:R-:W-:Y:S01]  /*24da0*/  IMAD R0, R8, 0x7c, RZ ;  /* 0x0000007c08007824 */ /* 0x000fe200078e02ff */
[----:B------:R-:W-:Y:S01]  /*24db0*/  STL [R1+0x1adc], R4 ;  /* 0x001adc0401007387 */ /* 0x000fe20000100800 */
[----:B-1----:R-:W-:-:S03]  /*24dc0*/  IMAD.WIDE R2, R6, 0x2, R12 ;  /* 0x0000000206027825 */ /* 0x002fc600078e020c */
[----:B------:R0:W-:Y:S01]  /*24dd0*/  STL [R1+0x1ad8], R5 ;  /* 0x001ad80501007387 */ /* 0x0001e20000100800 */
[----:B------:R-:W-:-:S03]  /*24de0*/  IMAD.WIDE R6, R6, 0x2, R10 ;  /* 0x0000000206067825 */ /* 0x000fc600078e020a */
[----:B------:R-:W-:Y:S04]  /*24df0*/  STL [R1+0x1ae4], R2 ;  /* 0x001ae40201007387 */ /* 0x000fe80000100800 */
[----:B------:R1:W-:Y:S04]  /*24e00*/  STL [R1+0x1ae0], R3 ;  /* 0x001ae00301007387 */ /* 0x0003e80000100800 */
[----:B------:R2:W-:Y:S01]  /*24e10*/  STL [R1+0x1aec], R6 ;  /* 0x001aec0601007387 */ /* 0x0005e20000100800 */
[----:B0-----:R-:W-:-:S04]  /*24e20*/  IMAD.WIDE R4, R0, 0x2, R10 ;  /* 0x0000000200047825 */ /* 0x001fc800078e020a */
[----:B-1----:R-:W-:Y:S01]  /*24e30*/  IMAD.WIDE R2, R0, 0x2, R12 ;  /* 0x0000000200027825 */ /* 0x002fe200078e020c */
[----:B------:R-:W-:Y:S03]  /*24e40*/  STL [R1+0x1ae8], R7 ;  /* 0x001ae80701007387 */ /* 0x000fe60000100800 */
[C---:B--2---:R-:W-:Y:S01]  /*24e50*/  IMAD R6, R8.reuse, 0x7b, RZ ;  /* 0x0000007b08067824 */ /* 0x044fe200078e02ff */
[----:B------:R-:W-:Y:S04]  /*24e60*/  STL [R1+0x1af4], R2 ;  /* 0x001af40201007387 */ /* 0x000fe80000100800 */
[----:B------:R0:W-:Y:S01]  /*24e70*/  STL [R1+0x1af0], R3 ;  /* 0x001af00301007387 */ /* 0x0001e20000100800 */
[----:B------:R-:W-:-:S03]  /*24e80*/  IMAD R0, R8, 0x7a, RZ ;  /* 0x0000007a08007824 */ /* 0x000fc600078e02ff */
[----:B------:R-:W-:Y:S01]  /*24e90*/  STL [R1+0x1afc], R4 ;  /* 0x001afc0401007387 */ /* 0x000fe20000100800 */
[----:B0-----:R-:W-:-:S03]  /*24ea0*/  IMAD.WIDE R2, R6, 0x2, R12 ;  /* 0x0000000206027825 */ /* 0x001fc600078e020c */
        /* <DEDUP_REMOVED lines=403> */
[----:B------:R-:W-:-:S03]  /*267e0*/  IMAD.SHL.U32 R0, R8, 0x40, RZ ;  /* 0x0000004008007824 */ /* 0x000fc600078e00ff */
        /* <DEDUP_REMOVED lines=389> */
[----:B------:R-:W-:Y:S01]  /*28040*/  STL [R1+0x2214], R2 ;  /* 0x0022140201007387 */ /* 0x000fe20000100800 */
[----:B------:R-:W-:-:S03]  /*28050*/  SHF.L.U32 R0, R8, 0x3, RZ ;  /* 0x0000000308007819 */ /* 0x000fc600000006ff */
[----:B------:R0:W-:Y:S04]  /*28060*/  STL [R1+0x2210], R3 ;  /* 0x0022100301007387 */ /* 0x0001e80000100800 */
        /* <DEDUP_REMOVED lines=47> */
[----:B------:R1:W-:Y:S01]  /*28360*/  STL [R1+0x2280], R3 ;  /* 0x0022800301007387 */ /* 0x0003e20000100800 */
[----:B0-----:R-:W-:-:S03]  /*28370*/  IMAD.WIDE R4, R0, 0x2, R10 ;  /* 0x0000000200047825 */ /* 0x001fc600078e020a */
[----:B------:R-:W-:Y:S01]  /*28380*/  STL [R1+0x228c], R6 ;  /* 0x00228c0601007387 */ /* 0x000fe20000100800 */
[----:B-1----:R-:W-:-:S03]  /*28390*/  IMAD.WIDE R2, R0, 0x2, R12 ;  /* 0x0000000200027825 */ /* 0x002fc600078e020c */
[----:B------:R0:W-:Y:S04]  /*283a0*/  STL [R1+0x2288], R7 ;  /* 0x0022880701007387 */ /* 0x0001e80000100800 */
[----:B------:R-:W-:Y:S04]  /*283b0*/  STL [R1+0x2294], R2 ;  /* 0x0022940201007387 */ /* 0x000fe80000100800 */
[----:B------:R1:W-:Y:S01]  /*283c0*/  STL [R1+0x2290], R3 ;  /* 0x0022900301007387 */ /* 0x0003e20000100800 */
[----:B0-----:R-:W-:-:S03]  /*283d0*/  IMAD.WIDE R6, R8, 0x2, R12 ;  /* 0x0000000208067825 */ /* 0x001fc600078e020c */
[----:B------:R-:W-:Y:S04]  /*283e0*/  STL [R1+0x229c], R4 ;  /* 0x00229c0401007387 */ /* 0x000fe80000100800 */
[----:B------:R-:W-:Y:S01]  /*283f0*/  STL [R1+0x2298], R5 ;  /* 0x0022980501007387 */ /* 0x000fe20000100800 */
[----:B-1----:R-:W-:-:S03]  /*28400*/  IMAD.WIDE R2, R8, 0x2, R10 ;  /* 0x0000000208027825 */ /* 0x002fc600078e020a */
[----:B------:R-:W-:Y:S04]  /*28410*/  STL [R1+0x22a4], R6 ;  /* 0x0022a40601007387 */ /* 0x000fe80000100800 */
[----:B------:R-:W-:Y:S04]  /*28420*/  STL [R1+0x22a0], R7 ;  /* 0x0022a00701007387 */ /* 0x000fe80000100800 */
[----:B------:R-:W-:Y:S04]  /*28430*/  STL [R1+0x22ac], R2 ;  /* 0x0022ac0201007387 */ /* 0x000fe80000100800 */
[----:B------:R0:W-:Y:S04]  /*28440*/  STL [R1+0x22a8], R3 ;  /* 0x0022a80301007387 */ /* 0x0001e80000100800 */
[----:B------:R1:W-:Y:S04]  /*28450*/  STL [R1+0xd8c], RZ ;  /* 0x000d8cff01007387 */ /* 0x0003e80000100800 */
        /* <DEDUP_REMOVED lines=350> */
[----:B------:R1:W-:Y:S01]  /*29a40*/  STL [R1+0x418], RZ ;  /* 0x000418ff01007387 */ /* 0x0003e20000100800 */
[----:B------:R-:W2:Y:S03]  /*29a50*/  S2R R9, SR_TID.X ;  /* 0x0000000000097919 */ /* 0x000ea60000002100 */
        /* <DEDUP_REMOVED lines=29> */
[----:B--2---:R-:W-:-:S03]  /*29c30*/  LOP3.LUT R9, R9, 0x3f, RZ, 0xc0, !PT ;  /* 0x0000003f09097812 */ /* 0x004fc600078ec0ff */
[----:B------:R1:W-:Y:S04]  /*29c40*/  STL [R1+0x380], RZ ;  /* 0x000380ff01007387 */ /* 0x0003e80000100800 */
[----:B------:R1:W-:Y:S04]  /*29c50*/  STL [R1+0x384], RZ ;  /* 0x000384ff01007387 */ /* 0x0003e80000100800 */
[----:B------:R1:W-:Y:S04]  /*29c60*/  STL [R1+0x388], RZ ;  /* 0x000388ff01007387 */ /* 0x0003e80000100800 */
[----:B------:R1:W-:Y:S04]  /*29c70*/  STL [R1+0x38c], RZ ;  /* 0x00038cff01007387 */ /* 0x0003e80000100800 */
[----:B------:R1:W-:Y:S01]  /*29c80*/  STL [R1+0xab0], RZ ;  /* 0x000ab0ff01007387 */ /* 0x0003e20000100800 */
[----:B0-----:R-:W-:-:S02]  /*29c90*/  IMAD.SHL.U32 R3, R9, 0x2, RZ ;  /* 0x0000000209037824 */ /* 0x001fc400078e00ff */
[----:B------:R-:W0:Y:S01]  /*29ca0*/  LDC R9, c[0x0][0x23c] ;  /* 0x00008f00ff097b82 */ /* 0x000e220000000800 */
        /* <DEDUP_REMOVED lines=14> */
[----:B0-----:R-:W-:-:S02]  /*29d90*/  IMAD.SHL.U32 R2, R9, 0x80, RZ ;  /* 0x0000008009027824 */ /* 0x001fc400078e00ff */
[----:B------:R-:W-:-:S03]  /*29da0*/  IMAD.SHL.U32 R8, R8, 0x80, RZ ;  /* 0x0000008008087824 */ /* 0x000fc600078e00ff */
[----:B------:R-:W-:Y:S01]  /*29db0*/  SHF.R.S32.HI R0, RZ, 0x1f, R2 ;  /* 0x0000001fff007819 */ /* 0x000fe20000011402 */
[----:B------:R1:W-:Y:S01]  /*29dc0*/  STL [R1+0x9ec], RZ ;  /* 0x0009ecff01007387 */ /* 0x0003e20000100800 */
[----:B------:R-:W0:Y:S01]  /*29dd0*/  LDC R11, c[0x0][0x230] ;  /* 0x00008c00ff0b7b82 */ /* 0x000e220000000800 */
[----:B------:R-:W-:Y:S02]  /*29de0*/  SHF.R.S32.HI R5, RZ, 0x1f, R8 ;  /* 0x0000001fff057819 */ /* 0x000fe40000011408 */
[----:B------:R1:W-:Y:S01]  /*29df0*/  STL [R1+0x9a0], RZ ;  /* 0x0009a0ff01007387 */ /* 0x0003e20000100800 */
[----:B------:R-:W-:Y:S02]  /*29e00*/  SHF.L.U64.HI R0, R2, 0x1, R0 ;  /* 0x0000000102007819 */ /* 0x000fe40000010200 */
[----:B------:R-:W-:Y:S01]  /*29e10*/  SHF.L.U64.HI R2, R8, 0x1, R5 ;  /* 0x0000000108027819 */ /* 0x000fe20000010205 */
[----:B------:R1:W-:Y:S01]  /*29e20*/  STL [R1+0x9a4], RZ ;  /* 0x0009a4ff01007387 */ /* 0x0003e20000100800 */
[----:B------:R-:W-:-:S02]  /*29e30*/  LOP3.LUT R5, R3, 0x20, RZ, 0x3c, !PT ;  /* 0x0000002003057812 */ /* 0x000fc400078e3cff */
[C---:B------:R-:W-:Y:S01]  /*29e40*/  LOP3.LUT R6, R3.reuse, 0x10, RZ, 0x3c, !PT ;  /* 0x0000001003067812 */ /* 0x040fe200078e3cff */
[----:B------:R1:W-:Y:S01]  /*29e50*/  STL [R1+0x9a8], RZ ;  /* 0x0009a8ff01007387 */ /* 0x0003e20000100800 */
[----:B------:R-:W-:-:S03]  /*29e60*/  LOP3.LUT R5, R3, 0x50, RZ, 0x3c, !PT ;  /* 0x0000005003057812 */ /* 0x000fc600078e3cff */
[----:B------:R1:W-:Y:S04]  /*29e70*/  STL [R1+0x9ac], RZ ;  /* 0x0009acff01007387 */ /* 0x0003e80000100800 */
[----:B------:R1:W-:Y:S04]  /*29e80*/  STL [R1+0x970], RZ ;  /* 0x000970ff01007387 */ /* 0x0003e80000100800 */
[----:B------:R1:W-:Y:S01]  /*29e90*/  STL [R1+0x974], RZ ;  /* 0x000974ff01007387 */ /* 0x0003e20000100800 */
[----:B0-----:R-:W-:-:S03]  /*29ea0*/  VIADD R11, R11, 0x7f ;  /* 0x0000007f0b0b7836 */ /* 0x001fc60000000000 */
[----:B------:R1:W-:Y:S02]  /*29eb0*/  STL [R1+0x978], RZ ;  /* 0x000978ff01007387 */ /* 0x0003e40000100800 */
[----:B------:R-:W-:Y:S02]  /*29ec0*/  SHF.R.S32.HI R9, RZ, 0x1f, R11 ;  /* 0x0000001fff097819 */ /* 0x000fe4000001140b */
[----:B------:R1:W-:Y:S02]  /*29ed0*/  STL [R1+0x97c], RZ ;  /* 0x00097cff01007387 */ /* 0x0003e40000100800 */
[----:B------:R-:W-:Y:S02]  /*29ee0*/  LEA.HI R9, R9, R11, RZ, 0x7 ;  /* 0x0000000b09097211 */ /* 0x000fe400078f38ff */
[----:B------:R1:W-:Y:S02]  /*29ef0*/  STL [R1+0x940], RZ ;  /* 0x000940ff01007387 */ /* 0x0003e40000100800 */
[----:B------:R-:W-:-:S02]  /*29f00*/  SHF.R.S32.HI R4, RZ, 0x7, R9 ;  /* 0x00000007ff047819 */ /* 0x000fc40000011409 */
[----:B------:R1:W-:Y:S01]  /*29f10*/  STL [R1+0x944], RZ ;  /* 0x000944ff01007387 */ /* 0x0003e20000100800 */
[C---:B------:R-:W-:Y:S02]  /*29f20*/  LOP3.LUT R4, R3.reuse, 0x30, RZ, 0x3c, !PT ;  /* 0x0000003003047812 */ /* 0x040fe400078e3cff */
[C---:B------:R-:W-:Y:S01]  /*29f30*/  LOP3.LUT R4, R3.reuse, 0x40, RZ, 0x3c, !PT ;  /* 0x0000004003047812 */ /* 0x040fe200078e3cff */
[----:B------:R1:W-:Y:S01]  /*29f40*/  STL [R1+0x948], RZ ;  /* 0x000948ff01007387 */ /* 0x0003e20000100800 */
[C---:B------:R-:W-:Y:S02]  /*29f50*/  LOP3.LUT R4, R3.reuse, 0x60, RZ, 0x3c, !PT ;  /* 0x0000006003047812 */ /* 0x040fe400078e3cff */
[----:B------:R-:W-:Y:S01]  /*29f60*/  LOP3.LUT R4, R3, 0x70, RZ, 0x3c, !PT ;  /* 0x0000007003047812 */ /* 0x000fe200078e3cff */
        /* <DEDUP_REMOVED lines=70> */
[----:B------:R-:W0:Y:S03]  /*2a3d0*/  S2R R10, SR_TID.X ;  /* 0x00000000000a7919 */ /* 0x000e260000002100 */
        /* <DEDUP_REMOVED lines=8> */
[C---:B0-----:R-:W-:Y:S01]  /*2a460*/  LOP3.LUT R9, R10.reuse, 0x7, RZ, 0xc0, !PT ;  /* 0x000000070a097812 */ /* 0x041fe200078ec0ff */
[----:B------:R-:W-:-:S02]  /*2a470*/  IMAD.SHL.U32 R13, R10, 0x2, RZ ;  /* 0x000000020a0d7824 */ /* 0x000fc400078e00ff */
[----:B------:R1:W-:Y:S01]  /*2a480*/  STL [R1+0x874], RZ ;  /* 0x000874ff01007387 */ /* 0x0003e20000100800 */
[C---:B------:R-:W-:Y:S02]  /*2a490*/  IMAD.SHL.U32 R12, R10.reuse, 0x80, RZ ;  /* 0x000000800a0c7824 */ /* 0x040fe400078e00ff */
[----:B------:R-:W-:Y:S01]  /*2a4a0*/  IMAD R9, R9, 0x110, RZ ;  /* 0x0000011009097824 */ /* 0x000fe200078e02ff */
[----:B------:R1:W-:Y:S01]  /*2a4b0*/  STL [R1+0x878], RZ ;  /* 0x000878ff01007387 */ /* 0x0003e20000100800 */
[----:B------:R-:W-:-:S03]  /*2a4c0*/  IMAD.SHL.U32 R10, R10, 0x40, RZ ;  /* 0x000000400a0a7824 */ /* 0x000fc600078e00ff */
[----:B------:R1:W-:Y:S01]  /*2a4d0*/  STL [R1+0x87c], RZ ;  /* 0x00087cff01007387 */ /* 0x0003e20000100800 */
[C-C-:B------:R-:W-:Y:S02]  /*2a4e0*/  LOP3.LUT R11, R9.reuse, 0x10, R13.reuse, 0x78, !PT ;  /* 0x00000010090b7812 */ /* 0x140fe400078e780d */
[----:B------:R-:W-:Y:S01]  /*2a4f0*/  LOP3.LUT R9, R9, 0x30, R13, 0x78, !PT ;  /* 0x0000003009097812 */ /* 0x000fe200078e780d */
[----:B------:R1:W-:Y:S01]  /*2a500*/  STL [R1+0x880], RZ ;  /* 0x000880ff01007387 */ /* 0x0003e20000100800 */
[----:B------:R-:W-:Y:S02]  /*2a510*/  LOP3.LUT R11, R11, 0x800, R12, 0xf8, !PT ;  /* 0x000008000b0b7812 */ /* 0x000fe400078ef80c */
[----:B------:R-:W-:Y:S01]  /*2a520*/  LOP3.LUT R9, R9, 0x800, R10, 0xf8, !PT ;  /* 0x0000080009097812 */ /* 0x000fe200078ef80a */
[----:B------:R1:W-:Y:S01]  /*2a530*/  STL [R1+0x884], RZ ;  /* 0x000884ff01007387 */ /* 0x0003e20000100800 */
[C---:B------:R-:W-:Y:S02]  /*2a540*/  LOP3.LUT R4, R11.reuse, 0x20, RZ, 0x3c, !PT ;  /* 0x000000200b047812 */ /* 0x040fe400078e3cff */
[C---:B------:R-:W-:Y:S01]  /*2a550*/  LOP3.LUT R6, R11.reuse, 0x40, RZ, 0x3c, !PT ;  /* 0x000000400b067812 */ /* 0x040fe200078e3cff */
[----:B------:R1:W-:Y:S01]  /*2a560*/  STL [R1+0x888], RZ ;  /* 0x000888ff01007387 */ /* 0x0003e20000100800 */
[----:B------:R-:W-:-:S02]  /*2a570*/  LOP3.LUT R5, R11, 0x60, RZ, 0x3c, !PT ;  /* 0x000000600b057812 */ /* 0x000fc400078e3cff */
        /* <DEDUP_REMOVED lines=17> */
[----:B------:R1:W-:Y:S02]  /*2a690*/  STL [R1+0x8bc], RZ ;  /* 0x0008bcff01007387 */ /* 0x0003e40000100800 */
.L_x_1:
[----:B------:R-:W2:Y:S01]  /*2a6a0*/  LDL.64 R6, [R1+0xd80] ;  /* 0x000d800001067983 */ /* 0x000ea20000100a00 */
[----:B0-----:R-:W0:Y:S03]  /*2a6b0*/  LDC R4, c[0x0][0x230] ;  /* 0x00008c00ff047b82 */ /* 0x001e260000000800 */
[----:B--2---:R2:W-:Y:S04]  /*2a6c0*/  STL [R1+0x68c0], R7 ;  /* 0x0068c00701007387 */ /* 0x0045e80000100800 */
[----:B--2---:R-:W0:Y:S04]  /*2a6d0*/  LDL R7, [R1+0xd8c] ;  /* 0x000d8c0001077983 */ /* 0x004e280000100800 */
        /* <DEDUP_REMOVED lines=74> */
[----:B------:R-:W-:Y:S01]  /*2ab80*/  STL [R1+0x681c], R15 ;  /* 0x00681c0f01007387 */ /* 0x000fe20000100800 */
[----:B0-----:R-:W-:-:S03]  /*2ab90*/  IMAD R4, R7, -0x80, R4 ;  /* 0xffffff8007047824 */ /* 0x001fc600078e0204 */
        /* <DEDUP_REMOVED lines=118> */
[----:B-----5:R-:W-:Y:S04]  /*2b300*/  STL [R1+0x65b8], R29 ;  /* 0x0065b81d01007387 */ /* 0x020fe80000100800 */
        /* <DEDUP_REMOVED lines=78> */
[----:B------:R-:W3:Y:S01]  /*2b7f0*/  LDL.LU R7, [R1+0x68c0] ;  /* 0x0068c00001077983 */ /* 0x000ee20000300800 */
[----:B------:R-:W-:-:S02]  /*2b800*/  ISETP.GT.AND P0, PT, R4, RZ, PT ;  /* 0x000000ff0400720c */ /* 0x000fc40003f04270 */
[----:B0-----:R-:W-:Y:S02]  /*2b810*/  PRMT R15, RZ, 0x7610, R15 ;  /* 0x00007610ff0f7816 */ /* 0x001fe4000000000f */
[----:B--2---:R-:W-:Y:S02]  /*2b820*/  PRMT R14, RZ, 0x7610, R14 ;  /* 0x00007610ff0e7816 */ /* 0x004fe4000000000e */
[----:B------:R-:W-:-:S07]  /*2b830*/  ISETP.GT.AND P1, PT, R4, 0x1, PT ;  /* 0x000000010400780c */ /* 0x000fce0003f24270 */
[----:B---3--:R-:W2:Y:S04]  /*2b840*/  @P0 LDG.E.U16 R15, desc[UR6][R6.64] ;  /* 0x00000006060f0981 */ /* 0x008ea8000c1e1500 */
[----:B--2---:R0:W-:Y:S04]  /*2b850*/  STL [R1+0x2fc], R15 ;  /* 0x0002fc0f01007387 */ /* 0x0041e80000100800 */
[----:B0-----:R-:W2:Y:S04]  /*2b860*/  LDL.LU R15, [R1+0x68bc] ;  /* 0x0068bc00010f7983 */ /* 0x001ea80000300800 */
[----:B------:R-:W3:Y:S01]  /*2b870*/  LDL.64 R6, [R1+0xd78] ;  /* 0x000d780001067983 */ /* 0x000ee20000100a00 */
[----:B------:R-:W-:-:S02]  /*2b880*/  ISETP.GT.AND P2, PT, R4, 0x2, PT ;  /* 0x000000020400780c */ /* 0x000fc40003f44270 */
[----:B--2---:R-:W-:Y:S01]  /*2b890*/  PRMT R15, RZ, 0x7610, R15 ;  /* 0x00007610ff0f7816 */ /* 0x004fe2000000000f */
[----:B---3--:R-:W2:Y:S04]  /*2b8a0*/  @P0 LDG.E.U16 R14, desc[UR6][R6.64] ;  /* 0x00000006060e0981 */ /* 0x008ea8000c1e1500 */
[----:B--2---:R0:W-:Y:S04]  /*2b8b0*/  STL [R1+0x2f8], R14 ;  /* 0x0002f80e01007387 */ /* 0x0041e80000100800 */
[----:B0-----:R-:W2:Y:S04]  /*2b8c0*/  LDL.LU R14, [R1+0x68b8] ;  /* 0x0068b800010e7983 */ /* 0x001ea80000300800 */
[----:B------:R-:W3:Y:S04]  /*2b8d0*/  LDL R6, [R1+0x22a8] ;  /* 0x0022a80001067983 */ /* 0x000ee80000100800 */
[----:B------:R-:W3:Y:S01]  /*2b8e0*/  LDL R7, [R1+0x22ac] ;  /* 0x0022ac0001077983 */ /* 0x000ee20000100800 */
[----:B--2---:R-:W-:-:S02]  /*2b8f0*/  PRMT R14, RZ, 0x7610, R14 ;  /* 0x00007610ff0e7816 */ /* 0x004fc4000000000e */
[----:B---3--:R-:W-:-:S04]  /*2b900*/  @P1 LOP3.LUT R7, R7, R6, RZ, 0x3c, !PT ;  /* 0x0000000607071212 */ /* 0x008fc800078e3cff */
[----:B------:R-:W-:-:S04]  /*2b910*/  @P1 LOP3.LUT R6, R7, R6, RZ, 0x3c, !PT ;  /* 0x0000000607061212 */ /* 0x000fc800078e3cff */
[----:B------:R-:W-:-:S05]  /*2b920*/  @P1 LOP3.LUT R7, R7, R6, RZ, 0x3c, !PT ;  /* 0x0000000607071212 */ /* 0x000fca00078e3cff */
[----:B------:R-:W2:Y:S04]  /*2b930*/  @P1 LDG.E.U16 R15, desc[UR6][R6.64] ;  /* 0x00000006060f1981 */ /* 0x000ea8000c1e1500 */
[----:B--2---:R0:W-:Y:S04]  /*2b940*/  STL [R1+0x2f4], R15 ;  /* 0x0002f40f01007387 */ /* 0x0041e80000100800 */
[----:B0-----:R-:W2:Y:S04]  /*2b950*/  LDL.LU R15, [R1+0x68b4] ;  /* 0x0068b400010f7983 */ /* 0x001ea80000300800 */
[----:B------:R-:W3:Y:S04]  /*2b960*/  LDL R6, [R1+0x22a0] ;  /* 0x0022a00001067983 */ /* 0x000ee80000100800 */
[----:B------:R-:W3:Y:S01]  /*2b970*/  LDL R7, [R1+0x22a4] ;  /* 0x0022a40001077983 */ /* 0x000ee20000100800 */
[----:B------:R-:W-:-:S02]  /*2b980*/  ISETP.GT.AND P0, PT, R4, 0x3, PT ;  /* 0x000000030400780c */ /* 0x000fc40003f04270 */
[----:B--2---:R-:W-:Y:S02]  /*2b990*/  PRMT R15, RZ, 0x7610, R15 ;  /* 0x00007610ff0f7816 */ /* 0x004fe4000000000f */
        /* <DEDUP_REMOVED lines=530> */
[----:B------:R-:W-:-:S02]  /*2dac0*/  PRMT R0, RZ, 0x7610, R0 ;  /* 0x00007610ff007816 */ /* 0x000fc40000000000 */
[----:B------:R-:W-:Y:S02]  /*2dad0*/  ISETP.GT.AND P1, PT, R4, 0x1f, PT ;  /* 0x0000001f0400780c */ /* 0x000fe40003f24270 */
        /* <DEDUP_REMOVED lines=10> */
[----:B---3--:R-:W-:-:S04]  /*2db80*/  @P0 LOP3.LUT R7, R7, R6, RZ, 0x3c, !PT ;  /* 0x0000000607070212 */ /* 0x008fc800078e3cff */
[----:B------:R-:W-:-:S04]  /*2db90*/  @P0 LOP3.LUT R6, R7, R6, RZ, 0x3c, !PT ;  /* 0x0000000607060212 */ /* 0x000fc800078e3cff */
[----:B------:R-:W-:-:S05]  /*2dba0*/  @P0 LOP3.LUT R7, R7, R6, RZ, 0x3c, !PT ;  /* 0x0000000607070212 */ /* 0x000fca00078e3cff */
[----:B------:R-:W3:Y:S04]  /*2dbb0*/  @P0 LDG.E.U16 R15, desc[UR6][R6.64] ;  /* 0x00000006060f0981 */ /* 0x000ee8000c1e1500 */
[----:B---3--:R0:W-:Y:S04]  /*2dbc0*/  STL [R1+0x1fc], R15 ;  /* 0x0001fc0f01007387 */ /* 0x0081e80000100800 */
[----:B0-----:R-:W3:Y:S04]  /*2dbd0*/  LDL.LU R15, [R1+0x67cc] ;  /* 0x0067cc00010f7983 */ /* 0x001ee80000300800 */
[----:B------:R-:W4:Y:S04]  /*2dbe0*/  LDL R6, [R1+0x20d0] ;  /* 0x0020d00001067983 */ /* 0x000f280000100800 */
[----:B------:R-:W4:Y:S01]  /*2dbf0*/  LDL R7, [R1+0x20d4] ;  /* 0x0020d40001077983 */ /* 0x000f220000100800 */
[----:B--2---:R-:W-:-:S02]  /*2dc00*/  PRMT R14, RZ, 0x7610, R14 ;  /* 0x00007610ff0e7816 */ /* 0x004fc4000000000e */
[----:B----4-:R-:W-:-:S04]  /*2dc10*/  @P0 LOP3.LUT R7, R7, R6, RZ, 0x3c, !PT ;  /* 0x0000000607070212 */ /* 0x010fc800078e3cff */
[----:B------:R-:W-:-:S04]  /*2dc20*/  @P0 LOP3.LUT R6, R7, R6, RZ, 0x3c, !PT ;  /* 0x0000000607060212 */ /* 0x000fc800078e3cff */
[----:B------:R-:W-:-:S05]  /*2dc30*/  @P0 LOP3.LUT R7, R7, R6, RZ, 0x3c, !PT ;  /* 0x0000000607070212 */ /* 0x000fca00078e3cff */
[----:B------:R-:W2:Y:S04]  /*2dc40*/  @P0 LDG.E.U16 R0, desc[UR6][R6.64] ;  /* 0x0000000606000981 */ /* 0x000ea8000c1e1500 */
[----:B------:R-:W4:Y:S04]  /*2dc50*/  LDL R6, [R1+0x20c8] ;  /* 0x0020c80001067983 */ /* 0x000f280000100800 */
[----:B------:R-:W4:Y:S01]  /*2dc60*/  LDL R7, [R1+0x20cc] ;  /* 0x0020cc0001077983 */ /* 0x000f220000100800 */
[----:B---3--:R-:W-:Y:S02]  /*2dc70*/  PRMT R15, RZ, 0x7610, R15 ;  /* 0x00007610ff0f7816 */ /* 0x008fe4000000000f */
[----:B------:R-:W-:Y:S01]  /*2dc80*/  ISETP.GT.AND P0, PT, R4, 0x21, PT ;  /* 0x000000210400780c */ /* 0x000fe20003f04270 */
[----:B--2---:R-:W-:Y:S01]  /*2dc90*/  STL [R1+0x64ac], R0 ;  /* 0x0064ac0001007387 */ /* 0x004fe20000100800 */
[----:B----4-:R-:W-:-:S04]  /*2dca0*/  @P1 LOP3.LUT R7, R7, R6, RZ, 0x3c, !PT ;  /* 0x0000000607071212 */ /* 0x010fc800078e3cff */
        /* <DEDUP_REMOVED lines=1213> */
[----:B------:R-:W-:Y:S02]  /*32880*/  PRMT R17, RZ, 0x7610, R17 ;  /* 0x00007610ff117816 */ /* 0x000fe40000000011 */
        /* <DEDUP_REMOVED lines=9> */
[----:B------:R-:W3:Y:S02]  /*32920*/  LDL R7, [R1+0x1cc4] ;  /* 0x001cc40001077983 */ /* 0x000ee40000100800 */
[----:B---3--:R-:W-:-:S04]  /*32930*/  @P2 LOP3.LUT R7, R7, R6, RZ, 0x3c, !PT ;  /* 0x0000000607072212 */ /* 0x008fc800078e3cff */
[----:B------:R-:W-:-:S04]  /*32940*/  @P2 LOP3.LUT R6, R7, R6, RZ, 0x3c, !PT ;  /* 0x0000000607062212 */ /* 0x000fc800078e3cff */
[----:B------:R-:W-:-:S05]  /*32950*/  @P2 LOP3.LUT R7, R7, R6, RZ, 0x3c, !PT ;  /* 0x0000000607072212 */ /* 0x000fca00078e3cff */
[----:B------:R-:W3:Y:S04]  /*32960*/  @P2 LDG.E.U16 R14, desc[UR6][R6.64] ;  /* 0x00000006060e2981 */ /* 0x000ee8000c1e1500 */
[----:B---3--:R0:W-:Y:S04]  /*32970*/  STL [R1+0x304], R14 ;  /* 0x0003040e01007387 */ /* 0x0081e80000100800 */
[----:B0-----:R-:W3:Y:S04]  /*32980*/  LDL.LU R14, [R1+0x65c8] ;  /* 0x0065c800010e7983 */ /* 0x001ee80000300800 */
[----:B------:R-:W4:Y:S04]  /*32990*/  LDL R6, [R1+0x1cb8] ;  /* 0x001cb80001067983 */ /* 0x000f280000100800 */
[----:B------:R-:W4:Y:S02]  /*329a0*/  LDL R7, [R1+0x1cbc] ;  /* 0x001cbc0001077983 */ /* 0x000f240000100800 */
[----:B----4-:R-:W-:-:S04]  /*329b0*/  @P0 LOP3.LUT R7, R7, R6, RZ, 0x3c, !PT ;  /* 0x0000000607070212 */ /* 0x010fc800078e3cff */
[----:B------:R-:W-:-:S04]  /*329c0*/  @P0 LOP3.LUT R6, R7, R6, RZ, 0x3c, !PT ;  /* 0x0000000607060212 */ /* 0x000fc800078e3cff */
[----:B------:R-:W-:-:S05]  /*329d0*/  @P0 LOP3.LUT R7, R7, R6, RZ, 0x3c, !PT ;  /* 0x0000000607070212 */ /* 0x000fca00078e3cff */
[----:B------:R-:W4:Y:S04]  /*329e0*/  @P0 LDG.E.U16 R20, desc[UR6][R6.64] ;  /* 0x0000000606140981 */ /* 0x000f28000c1e1500 */
[----:B----4-:R0:W-:Y:S04]  /*329f0*/  STL [R1+0x60], R20 ;  /* 0x0000601401007387 */ /* 0x0101e80000100800 */
[----:B0-----:R-:W4:Y:S04]  /*32a00*/  LDL.LU R20, [R1+0x65c4] ;  /* 0x0065c40001147983 */ /* 0x001f280000300800 */
[----:B------:R-:W2:Y:S04]  /*32a10*/  LDL R6, [R1+0x1cb0] ;  /* 0x001cb00001067983 */ /* 0x000ea80000100800 */
[----:B------:R-:W2:Y:S01]  /*32a20*/  LDL R7, [R1+0x1cb4] ;  /* 0x001cb40001077983 */ /* 0x000ea20000100800 */
[----:B------:R-:W-:-:S02]  /*32a30*/  PRMT R3, RZ, 0x7610, R3 ;  /* 0x00007610ff037816 */ /* 0x000fc40000000003 */
[----:B------:R-:W-:Y:S02]  /*32a40*/  PRMT R29, RZ, 0x7610, R29 ;  /* 0x00007610ff1d7816 */ /* 0x000fe4000000001d */
[----:B------:R-:W-:Y:S02]  /*32a50*/  ISETP.GT.AND P2, PT, R4, 0x62, PT ;  /* 0x000000620400780c */ /* 0x000fe40003f44270 */
[----:B--2---:R-:W-:-:S04]  /*32a60*/  @P0 LOP3.LUT R7, R7, R6, RZ, 0x3c, !PT ;  /* 0x0000000607070212 */ /* 0x004fc800078e3cff */
        /* <DEDUP_REMOVED lines=15> */
[----:B------:R-:W-:-:S02]  /*32b60*/  PRMT R28, RZ, 0x7610, R28 ;  /* 0x00007610ff1c7816 */ /* 0x000fc4000000001c */
[----:B------:R-:W-:Y:S02]  /*32b70*/  PRMT R16, RZ, 0x7610, R16 ;  /* 0x00007610ff107816 */ /* 0x000fe40000000010 */
[----:B------:R-:W-:Y:S02]  /*32b80*/  ISETP.GT.AND P0, PT, R4, 0x63, PT ;  /* 0x000000630400780c */ /* 0x000fe40003f04270 */
        /* <DEDUP_REMOVED lines=37> */
[----:B------:R-:W2:Y:S02]  /*32de0*/  LDL R7, [R1+0x1c84] ;  /* 0x001c840001077983 */ /* 0x000ea40000100800 */
        /* <DEDUP_REMOVED lines=12> */
[----:B------:R-:W4:Y:S04]  /*32eb0*/  LDL R6, [R1+0x1c70] ;  /* 0x001c700001067983 */ /* 0x000f280000100800 */
[----:B------:R-:W4:Y:S04]  /*32ec0*/  LDL R7, [R1+0x1c74] ;  /* 0x001c740001077983 */ /* 0x000f280000100800 */
[----:B---3--:R0:W-:Y:S04]  /*32ed0*/  STL [R1+0x40], R15 ;  /* 0x0000400f01007387 */ /* 0x0081e80000100800 */
[----:B0-----:R-:W3:Y:S01]  /*32ee0*/  LDL R15, [R1+0x1c3c] ;  /* 0x001c3c00010f7983 */ /* 0x001ee20000100800 */
[----:B----4-:R-:W-:-:S02]  /*32ef0*/  @P1 LOP3.LUT R7, R7, R6, RZ, 0x3c, !PT ;  /* 0x0000000607071212 */ /* 0x010fc400078e3cff */
[----:B------:R-:W-:Y:S02]  /*32f00*/  PRMT R12, RZ, 0x7610, R12 ;  /* 0x00007610ff0c7816 */ /* 0x000fe4000000000c */
[----:B------:R-:W-:Y:S02]  /*32f10*/  PRMT R11, RZ, 0x7610, R11 ;  /* 0x00007610ff0b7816 */ /* 0x000fe4000000000b */
[C---:B------:R-:W-:Y:S02]  /*32f20*/  ISETP.GT.AND P0, PT, R4.reuse, 0x66, PT ;  /* 0x000000660400780c */ /* 0x040fe40003f04270 */
[C---:B------:R-:W-:Y:S02]  /*32f30*/  @P1 LOP3.LUT R6, R7.reuse, R6, RZ, 0x3c, !PT ;  /* 0x0000000607061212 */ /* 0x040fe400078e3cff */
[----:B------:R-:W-:Y:S02]  /*32f40*/  ISETP.GT.AND P3, PT, R4, 0x68, PT ;  /* 0x000000680400780c */ /* 0x000fe40003f64270 */
        /* <DEDUP_REMOVED lines=16> */
[----:B------:R-:W-:Y:S02]  /*33050*/  PRMT R23, RZ, 0x7610, R23 ;  /* 0x00007610ff177816 */ /* 0x000fe40000000017 */
        /* <DEDUP_REMOVED lines=15> */
[----:B------:R-:W2:Y:S01]  /*33150*/  LDL R7, [R1+0x1c38] ;  /* 0x001c380001077983 */ /* 0x000ea20000100800 */
[----:B------:R-:W-:-:S03]  /*33160*/  @P3 IMAD.MOV.U32 R6, RZ, RZ, R15 ;  /* 0x000000ffff063224 */ /* 0x000fc600078e000f */
[----:B------:R-:W3:Y:S04]  /*33170*/  LDL R15, [R1+0x1c10] ;  /* 0x001c1000010f7983 */ /* 0x000ee80000100800 */
[----:B--2---:R0:W2:Y:S04]  /*33180*/  @P3 LDG.E.U16 R14, desc[UR6][R6.64] ;  /* 0x00000006060e3981 */ /* 0x0040a8000c1e1500 */
[----:B------:R-:W0:Y:S04]  /*33190*/  LDL R6, [R1+0x1c30] ;  /* 0x001c300001067983 */ /* 0x000e280000100800 */
[----:B------:R-:W0:Y:S02]  /*331a0*/  LDL R7, [R1+0x1c34] ;  /* 0x001c340001077983 */ /* 0x000e240000100800 */
[----:B0-----:R-:W-:-:S04]  /*331b0*/  @P3 LOP3.LUT R7, R7, R6, RZ, 0x3c, !PT ;  /* 0x0000000607073212 */ /* 0x001fc800078e3cff */
[----:B------:R-:W-:-:S04]  /*331c0*/  @P3 LOP3.LUT R6, R7, R6, RZ, 0x3c, !PT ;  /* 0x0000000607063212 */ /* 0x000fc800078e3cff */
[----:B------:R-:W-:-:S05]  /*331d0*/  @P3 LOP3.LUT R7, R7, R6, RZ, 0x3c, !PT ;  /* 0x0000000607073212 */ /* 0x000fca00078e3cff */
[----:B------:R-:W4:Y:S04]  /*331e0*/  @P3 LDG.E.U16 R23, desc[UR6][R6.64] ;  /* 0x0000000606173981 */ /* 0x000f28000c1e1500 */
[----:B--2---:R0:W-:Y:S04]  /*331f0*/  STL [R1+0x30], R14 ;  /* 0x0000300e01007387 */ /* 0x0041e80000100800 */
[----:B0-----:R-:W2:Y:S04]  /*33200*/  LDL R14, [R1+0x1c14] ;  /* 0x001c1400010e7983 */ /* 0x001ea80000100800 */
[----:B----4-:R0:W-:Y:S04]  /*33210*/  STL [R1+0x2c], R23 ;  /* 0x00002c1701007387 */ /* 0x0101e80000100800 */
[----:B0-----:R-:W4:Y:S04]  /*33220*/  LDL.LU R23, [R1+0x6594] ;  /* 0x0065940001177983 */ /* 0x001f280000300800 */
[----:B------:R-:W3:Y:S04]  /*33230*/  LDL R6, [R1+0x1c28] ;  /* 0x001c280001067983 */ /* 0x000ee80000100800 */
[----:B------:R-:W3:Y:S01]  /*33240*/  LDL R7, [R1+0x1c2c] ;  /* 0x001c2c0001077983 */ /* 0x000ee20000100800 */
[----:B------:R-:W-:-:S02]  /*33250*/  PRMT R10, RZ, 0x7610, R10 ;  /* 0x00007610ff0a7816 */ /* 0x000fc4000000000a */
[----:B---3--:R-:W-:-:S04]  /*33260*/  @P1 LOP3.LUT R7, R7, R6, RZ, 0x3c, !PT ;  /* 0x0000000607071212 */ /* 0x008fc800078e3cff */
[----:B------:R-:W-:-:S04]  /*33270*/  @P1 LOP3.LUT R6, R7, R6, RZ, 0x3c, !PT ;  /* 0x0000000607061212 */ /* 0x000fc800078e3cff */
[----:B------:R-:W-:-:S05]  /*33280*/  @P1 LOP3.LUT R7, R7, R6, RZ, 0x3c, !PT ;  /* 0x0000000607071212 */ /* 0x000fca00078e3cff */
[----:B------:R-:W3:Y:S04]  /*33290*/  @P1 LDG.E.U16 R10, desc[UR6][R6.64] ;  /* 0x00000006060a1981 */ /* 0x000ee8000c1e1500 */
[----:B---3--:R0:W-:Y:S04]  /*332a0*/  STL [R1+0x28], R10 ;  /* 0x0000280a01007387 */ /* 0x0081e80000100800 */
[----:B0-----:R-:W3:Y:S04]  /*332b0*/  LDL.LU R10, [R1+0x6590] ;  /* 0x00659000010a7983 */ /* 0x001ee80000300800 */
[----:B------:R-:W2:Y:S04]  /*332c0*/  LDL R6, [R1+0x1c20] ;  /* 0x001c200001067983 */ /* 0x000ea80000100800 */
[----:B------:R-:W2:Y:S01]  /*332d0*/  LDL R7, [R1+0x1c24] ;  /* 0x001c240001077983 */ /* 0x000ea20000100800 */
[----:B------:R-:W-:-:S02]  /*332e0*/  PRMT R9, RZ, 0x7610, R9 ;  /* 0x00007610ff097816 */ /* 0x000fc40000000009 */
[----:B--2---:R-:W-:-:S04]  /*332f0*/  @P1 LOP3.LUT R7, R7, R6, RZ, 0x3c, !PT ;  /* 0x0000000607071212 */ /* 0x004fc800078e3cff */
[----:B------:R-:W-:-:S04]  /*33300*/  @P1 LOP3.LUT R6, R7, R6, RZ, 0x3c, !PT ;  /* 0x0000000607061212 */ /* 0x000fc800078e3cff */
[----:B------:R-:W-:-:S05]  /*33310*/  @P1 LOP3.LUT R7, R7, R6, RZ, 0x3c, !PT ;  /* 0x0000000607071212 */ /* 0x000fca00078e3cff */
[----:B------:R-:W2:Y:S01]  /*33320*/  @P1 LDG.E.U16 R9, desc[UR6][R6.64] ;  /* 0x0000000606091981 */ /* 0x000ea2000c1e1500 */
[----:B------:R-:W-:-:S03]  /*33330*/  ISETP.GT.AND P2, PT, R4, 0x6a, PT ;  /* 0x0000006a0400780c */ /* 0x000fc60003f44270 */
[----:B--2---:R0:W-:Y:S04]  /*33340*/  STL [R1+0x24], R9 ;  /* 0x0000240901007387 */ /* 0x0041e80000100800 */
[----:B0-----:R-:W2:Y:S04]  /*33350*/  LDL.LU R9, [R1+0x658c] ;  /* 0x00658c0001097983 */ /* 0x001ea80000300800 */
[----:B------:R-:W4:Y:S04]  /*33360*/  LDL R6, [R1+0x1c18] ;  /* 0x001c180001067983 */ /* 0x000f280000100800 */
[----:B------:R-:W4:Y:S01]  /*33370*/  LDL R7, [R1+0x1c1c] ;  /* 0x001c1c0001077983 */ /* 0x000f220000100800 */
[----:B------:R-:W-:-:S02]  /*33380*/  PRMT R24, RZ, 0x7610, R24 ;  /* 0x00007610ff187816 */ /* 0x000fc40000000018 */
[----:B------:R-:W-:Y:S02]  /*33390*/  PRMT R22, RZ, 0x7610, R22 ;  /* 0x00007610ff167816 */ /* 0x000fe40000000016 */
[----:B----4-:R-:W-:-:S04]  /*333a0*/  @P2 LOP3.LUT R7, R7, R6, RZ, 0x3c, !PT ;  /* 0x0000000607072212 */ /* 0x010fc800078e3cff */
[----:B------:R-:W-:-:S04]  /*333b0*/  @P2 LOP3.LUT R6, R7, R6, RZ, 0x3c, !PT ;  /* 0x0000000607062212 */ /* 0x000fc800078e3cff */
[----:B------:R-:W-:-:S05]  /*333c0*/  @P2 LOP3.LUT R7, R7, R6, RZ, 0x3c, !PT ;  /* 0x0000000607072212 */ /* 0x000fca00078e3cff */
[----:B------:R0:W4:Y:S02]  /*333d0*/  @P2 LDG.E.U16 R24, desc[UR6][R6.64] ;  /* 0x0000000606182981 */ /* 0x000124000c1e1500 */
[----:B0-----:R-:W-:Y:S01]  /*333e0*/  @P2 MOV R6, R14 ;  /* 0x0000000e00062202 */ /* 0x001fe20000000f00 */
[----:B------:R-:W-:-:S05]  /*333f0*/  @P2 IMAD.MOV.U32 R7, RZ, RZ, R15 ;  /* 0x000000ffff072224 */ /* 0x000fca00078e000f */
[----:B------:R-:W3:Y:S04]  /*33400*/  @P2 LDG.E.U16 R22, desc[UR6][R6.64] ;  /* 0x0000000606162981 */ /* 0x000ee8000c1e1500 */
[----:B----4-:R0:W-:Y:S04]  /*33410*/  STL [R1+0x20], R24 ;  /* 0x0000201801007387 */ /* 0x0101e80000100800 */
[----:B0-----:R-:W4:Y:S04]  /*33420*/  LDL.LU R24, [R1+0x6588] ;  /* 0x0065880001187983 */ /* 0x001f280000300800 */
[----:B------:R-:W2:Y:S04]  /*33430*/  LDL R15, [R1+0x1b38] ;  /* 0x001b3800010f7983 */ /* 0x000ea80000100800 */
[----:B------:R-:W4:Y:S04]  /*33440*/  LDL R14, [R1+0x1b3c] ;  /* 0x001b3c00010e7983 */ /* 0x000f280000100800 */
[----:B---3--:R0:W-:Y:S04]  /*33450*/  STL [R1+0x1c], R22 ;  /* 0x00001c1601007387 */ /* 0x0081e80000100800 */
[----:B0-----:R-:W3:Y:S04]  /*33460*/  LDL.LU R22, [R1+0x6584] ;  /* 0x0065840001167983 */ /* 0x001ee80000300800 */
[----:B------:R-:W2:Y:S04]  /*33470*/  LDL R6, [R1+0x1c08] ;  /* 0x001c080001067983 */ /* 0x000ea80000100800 */
[----:B------:R-:W2:Y:S01]  /*33480*/  LDL R7, [R1+0x1c0c] ;  /* 0x001c0c0001077983 */ /* 0x000ea20000100800 */
[----:B------:R-:W-:-:S02]  /*33490*/  ISETP.GT.AND P3, PT, R4, 0x6b, PT ;  /* 0x0000006b0400780c */ /* 0x000fc40003f64270 */
[----:B------:R-:W-:-:S11]  /*334a0*/  PRMT R21, RZ, 0x7610, R21 ;  /* 0x00007610ff157816 */ /* 0x000fd60000000015 */
[----:B--2---:R-:W-:-:S04]  /*334b0*/  @P3 LOP3.LUT R7, R7, R6, RZ, 0x3c, !PT ;  /* 0x0000000607073212 */ /* 0x004fc800078e3cff */
[----:B------:R-:W-:-:S04]  /*334c0*/  @P3 LOP3.LUT R6, R7, R6, RZ, 0x3c, !PT ;  /* 0x0000000607063212 */ /* 0x000fc800078e3cff */
[----:B------:R-:W-:-:S05]  /*334d0*/  @P3 LOP3.LUT R7, R7, R6, RZ, 0x3c, !PT ;  /* 0x0000000607073212 */ /* 0x000fca00078e3cff */
[----:B------:R-:W2:Y:S04]  /*334e0*/  @P3 LDG.E.U16 R21, desc[UR6][R6.64] ;  /* 0x0000000606153981 */ /* 0x000ea8000c1e1500 */
[----:B--2---:R0:W-:Y:S04]  /*334f0*/  STL [R1+0x18], R21 ;  /* 0x0000181501007387 */ /* 0x0041e80000100800 */
[----:B0-----:R-:W2:Y:S04]  /*33500*/  LDL.LU R21, [R1+0x6580] ;  /* 0x0065800001157983 */ /* 0x001ea80000300800 */
[----:B------:R-:W4:Y:S04]  /*33510*/  LDL R6, [R1+0x1c00] ;  /* 0x001c000001067983 */ /* 0x000f280000100800 */
[----:B------:R-:W4:Y:S01]  /*33520*/  LDL R7, [R1+0x1c04] ;  /* 0x001c040001077983 */ /* 0x000f220000100800 */
[----:B------:R-:W-:-:S02]  /*33530*/  PRMT R8, RZ, 0x7610, R8 ;  /* 0x00007610ff087816 */ /* 0x000fc40000000008 */
[----:B----4-:R-:W-:-:S04]  /*33540*/  @P3 LOP3.LUT R7, R7, R6, RZ, 0x3c, !PT ;  /* 0x0000000607073212 */ /* 0x010fc800078e3cff */
[----:B------:R-:W-:-:S04]  /*33550*/  @P3 LOP3.LUT R6, R7, R6, RZ, 0x3c, !PT ;  /* 0x0000000607063212 */ /* 0x000fc800078e3cff */
[----:B------:R-:W-:-:S05]  /*33560*/  @P3 LOP3.LUT R7, R7, R6, RZ, 0x3c, !PT ;  /* 0x0000000607073212 */ /* 0x000fca00078e3cff */
[----:B------:R-:W4:Y:S01]  /*33570*/  @P3 LDG.E.U16 R8, desc[UR6][R6.64] ;  /* 0x0000000606083981 */ /* 0x000f22000c1e1500 */
[----:B------:R-:W-:-:S03]  /*33580*/  ISETP.GT.AND P1, PT, R4, 0x70, PT ;  /* 0x000000700400780c */ /* 0x000fc60003f24270 */
        /* <DEDUP_REMOVED lines=14> */
[----:B------:R-:W-:Y:S02]  /*33670*/  ISETP.GT.AND P4, PT, R4, 0x78, PT ;  /* 0x000000780400780c */ /* 0x000fe40003f84270 */
[----:B--2---:R-:W-:-:S04]  /*33680*/  @P1 LOP3.LUT R7, R7, R6, RZ, 0x3c, !PT ;  /* 0x0000000607071212 */ /* 0x004fc800078e3cff */
[----:B------:R-:W-:-:S04]  /*33690*/  @P1 LOP3.LUT R6, R7, R6, RZ, 0x3c, !PT ;  /* 0x0000000607061212 */ /* 0x000fc800078e3cff */
[----:B------:R-:W-:-:S05]  /*336a0*/  @P1 LOP3.LUT R7, R7, R6, RZ, 0x3c, !PT ;  /* 0x0000000607071212 */ /* 0x000fca00078e3cff */
[----:B------:R0:W2:Y:S01]  /*336b0*/  @P1 LDG.E.U16 R18, desc[UR6][R6.64] ;  /* 0x0000000606121981 */ /* 0x0000a2000c1e1500 */
[----:B------:R-:W-:Y:S01]  /*336c0*/  PRMT R20, RZ, 0x7610, R20 ;  /* 0x00007610ff147816 */ /* 0x000fe20000000014 */
[----:B0-----:R-:W-:Y:S02]  /*336d0*/  @P4 IMAD.MOV.U32 R6, RZ, RZ, R14 ;  /* 0x000000ffff064224 */ /* 0x001fe400078e000e */
[----:B------:R-:W-:-:S05]  /*336e0*/  @P4 IMAD.MOV.U32 R7, RZ, RZ, R15 ;  /* 0x000000ffff074224 */ /* 0x000fca00078e000f */
[----:B------:R-:W4:Y:S04]  /*336f0*/  @P4 LDG.E.U16 R20, desc[UR6][R6.64] ;  /* 0x0000000606144981 */ /* 0x000f28000c1e1500 */
[----:B--2---:R0:W-:Y:S04]  /*33700*/  STL [R1], R18 ;  /* 0x0000001201007387 */ /* 0x0041e80000100800 */
[----:B0-----:R-:W2:Y:S04]  /*33710*/  LDL.LU R18, [R1+0x6574] ;  /* 0x0065740001127983 */ /* 0x001ea80000300800 */
[----:B------:R-:W3:Y:S04]  /*33720*/  LDL R6, [R1+0x1b30] ;  /* 0x001b300001067983 */ /* 0x000ee80000100800 */
[----:B------:R-:W3:Y:S01]  /*33730*/  LDL R7, [R1+0x1b34] ;  /* 0x001b340001077983 */ /* 0x000ee20000100800 */
[----:B------:R-:W-:-:S03]  /*33740*/  PRMT R17, RZ, 0x7610, R17 ;  /* 0x00007610ff117816 */ /* 0x000fc60000000011 */
[----:B------:R-:W2:Y:S04]  /*33750*/  LDL R15, [R1+0x1ba8] ;  /* 0x001ba800010f7983 */ /* 0x000ea80000100800 */
[----:B------:R-:W2:Y:S04]  /*33760*/  LDL R14, [R1+0x1bac] ;  /* 0x001bac00010e7983 */ /* 0x000ea80000100800 */
[----:B----4-:R-:W-:Y:S01]  /*33770*/  STL [R1+0x6560], R20 ;  /* 0x0065601401007387 */ /* 0x010fe20000100800 */
[----:B---3--:R-:W-:-:S04]  /*33780*/  @P4 LOP3.LUT R7, R7, R6, RZ, 0x3c, !PT ;  /* 0x0000000607074212 */ /* 0x008fc800078e3cff */
[----:B------:R-:W-:-:S04]  /*33790*/  @P4 LOP3.LUT R6, R7, R6, RZ, 0x3c, !PT ;  /* 0x0000000607064212 */ /* 0x000fc800078e3cff */
[----:B------:R-:W-:-:S05]  /*337a0*/  @P4 LOP3.LUT R7, R7, R6, RZ, 0x3c, !PT ;  /* 0x0000000607074212 */ /* 0x000fca00078e3cff */
[----:B------:R0:W3:Y:S04]  /*337b0*/  @P4 LDG.E.U16 R17, desc[UR6][R6.64] ;  /* 0x0000000606114981 */ /* 0x0000e8000c1e1500 */
[----:B------:R-:W0:Y:S04]  /*337c0*/  LDL R6, [R1+0x1bf8] ;  /* 0x001bf80001067983 */ /* 0x000e280000100800 */
[----:B------:R-:W0:Y:S01]  /*337d0*/  LDL R7, [R1+0x1bfc] ;  /* 0x001bfc0001077983 */ /* 0x000e220000100800 */
[----:B------:R-:W-:Y:S02]  /*337e0*/  ISETP.GT.AND P2, PT, R4, 0x6c, PT ;  /* 0x0000006c0400780c */ /* 0x000fe40003f44270 */
[----:B------:R-:W-:-:S11]  /*337f0*/  PRMT R5, RZ, 0x7610, R5 ;  /* 0x00007610ff057816 */ /* 0x000fd60000000005 */
[----:B0-----:R-:W-:-:S04]  /*33800*/  @P2 LOP3.LUT R7, R7, R6, RZ, 0x3c, !PT ;  /* 0x0000000607072212 */ /* 0x001fc800078e3cff */
[----:B------:R-:W-:-:S04]  /*33810*/  @P2 LOP3.LUT R6, R7, R6, RZ, 0x3c, !PT ;  /* 0x0000000607062212 */ /* 0x000fc800078e3cff */
[----:B------:R-:W-:-:S05]  /*33820*/  @P2 LOP3.LUT R7, R7, R6, RZ, 0x3c, !PT ;  /* 0x0000000607072212 */ /* 0x000fca00078e3cff */
[----:B------:R-:W4:Y:S04]  /*33830*/  @P2 LDG.E.U16 R5, desc[UR6][R6.64] ;  /* 0x0000000606052981 */ /* 0x000f28000c1e1500 */
[----:B---3--:R-:W-:Y:S04]  /*33840*/  STL [R1+0x6564], R17 ;  /* 0x0065641101007387 */ /* 0x008fe80000100800 */
[----:B----4-:R0:W-:Y:S04]  /*33850*/  STL [R1+0x10], R5 ;  /* 0x0000100501007387 */ /* 0x0101e80000100800 */
[----:B0-----:R-:W3:Y:S04]  /*33860*/  LDL.LU R5, [R1+0x6570] ;  /* 0x0065700001057983 */ /* 0x001ee80000300800 */
[----:B------:R-:W4:Y:S04]  /*33870*/  LDL R6, [R1+0x1bf0] ;  /* 0x001bf00001067983 */ /* 0x000f280000100800 */
[----:B------:R-:W4:Y:S01]  /*33880*/  LDL R7, [R1+0x1bf4] ;  /* 0x001bf40001077983 */ /* 0x000f220000100800 */
[----:B------:R-:W-:-:S02]  /*33890*/  PRMT R0, RZ, 0x7610, R0 ;  /* 0x00007610ff007816 */ /* 0x000fc40000000000 */
[----:B----4-:R-:W-:-:S04]  /*338a0*/  @P2 LOP3.LUT R7, R7, R6, RZ, 0x3c, !PT ;  /* 0x0000000607072212 */ /* 0x010fc800078e3cff */
[----:B------:R-:W-:-:S04]  /*338b0*/  @P2 LOP3.LUT R6, R7, R6, RZ, 0x3c, !PT ;  /* 0x0000000607062212 */ /* 0x000fc800078e3cff */
[----:B------:R-:W-:-:S05]  /*338c0*/  @P2 LOP3.LUT R7, R7, R6, RZ, 0x3c, !PT ;  /* 0x0000000607072212 */ /* 0x000fca00078e3cff */
[----:B------:R0:W4:Y:S04]  /*338d0*/  @P2 LDG.E.U16 R0, desc[UR6][R6.64] ;  /* 0x0000000606002981 */ /* 0x000128000c1e1500 */
[----:B------:R-:W0:Y:S04]  /*338e0*/  LDL R6, [R1+0x1be8] ;  /* 0x001be80001067983 */ /* 0x000e280000100800 */
[----:B------:R-:W0:Y:S01]  /*338f0*/  LDL R7, [R1+0x1bec] ;  /* 0x001bec0001077983 */ /* 0x000e220000100800 */
[----:B------:R-:W-:Y:S02]  /*33900*/  ISETP.GT.AND P1, PT, R4, 0x6d, PT ;  /* 0x0000006d0400780c */ /* 0x000fe40003f24270 */
[----:B------:R-:W-:-:S02]  /*33910*/  PRMT R3, RZ, 0x7610, R3 ;  /* 0x00007610ff037816 */ /* 0x000fc40000000003 */
[----:B------:R-:W-:-:S09]  /*33920*/  ISETP.GT.AND P3, PT, R4, 0x71, PT ;  /* 0x000000710400780c */ /* 0x000fd20003f64270 */
[----:B0-----:R-:W-:-:S04]  /*33930*/  @P1 LOP3.LUT R7, R7, R6, RZ, 0x3c, !PT ;  /* 0x0000000607071212 */ /* 0x001fc800078e3cff */
[----:B------:R-:W-:-:S04]  /*33940*/  @P1 LOP3.LUT R6, R7, R6, RZ, 0x3c, !PT ;  /* 0x0000000607061212 */ /* 0x000fc800078e3cff */
[----:B------:R-:W-:-:S05]  /*33950*/  @P1 LOP3.LUT R7, R7, R6, RZ, 0x3c, !PT ;  /* 0x0000000607071212 */ /* 0x000fca00078e3cff */
[----:B------:R2:W3:Y:S01]  /*33960*/  @P1 LDG.E.U16 R3, desc[UR6][R6.64] ;  /* 0x0000000606031981 */ /* 0x0004e2000c1e1500 */
[----:B------:R-:W-:-:S03]  /*33970*/  PRMT R29, RZ, 0x7610, R29 ;  /* 0x00007610ff1d7816 */ /* 0x000fc6000000001d */
[----:B----4-:R-:W-:Y:S01]  /*33980*/  STL [R1+0x6508], R0 ;  /* 0x0065080001007387 */ /* 0x010fe20000100800 */
[----:B--2---:R-:W-:Y:S02]  /*33990*/  @P3 IMAD.MOV.U32 R6, RZ, RZ, R14 ;  /* 0x000000ffff063224 */ /* 0x004fe400078e000e */
[----:B------:R-:W-:-:S05]  /*339a0*/  @P3 IMAD.MOV.U32 R7, RZ, RZ, R15 ;  /* 0x000000ffff073224 */ /* 0x000fca00078e000f */
[----:B------:R-:W2:Y:S04]  /*339b0*/  @P3 LDG.E.U16 R29, desc[UR6][R6.64] ;  /* 0x00000006061d3981 */ /* 0x000ea8000c1e1500 */
[----:B---3--:R-:W-:Y:S04]  /*339c0*/  STL [R1+0x8], R3 ;  /* 0x0000080301007387 */ /* 0x008fe80000100800 */
[----:B------:R-:W3:Y:S04]  /*339d0*/  LDL R6, [R1+0x1ba0] ;  /* 0x001ba00001067983 */ /* 0x000ee80000100800 */
[----:B------:R-:W3:Y:S01]  /*339e0*/  LDL R7, [R1+0x1ba4] ;  /* 0x001ba40001077983 */ /* 0x000ee20000100800 */
[----:B------:R-:W-:-:S03]  /*339f0*/  PRMT R28, RZ, 0x7610, R28 ;  /* 0x00007610ff1c7816 */ /* 0x000fc6000000001c */
[----:B------:R-:W4:Y:S04]  /*33a00*/  LDL R15, [R1+0x1b98] ;  /* 0x001b9800010f7983 */ /* 0x000f280000100800 */
[----:B------:R-:W4:Y:S04]  /*33a10*/  LDL R14, [R1+0x1b9c] ;  /* 0x001b9c00010e7983 */ /* 0x000f280000100800 */
[----:B--2---:R0:W-:Y:S01]  /*33a20*/  STL [R1+0x6550], R29 ;  /* 0x0065501d01007387 */ /* 0x0041e20000100800 */
[----:B------:R-:W-:Y:S02]  /*33a30*/  ISETP.GT.AND P4, PT, R4, 0x79, PT ;  /* 0x000000790400780c */ /* 0x000fe40003f84270 */
[----:B------:R-:W-:Y:S01]  /*33a40*/  PRMT R16, RZ, 0x7610, R16 ;  /* 0x00007610ff107816 */ /* 0x000fe20000000010 */
[----:B0-----:R-:W2:Y:S01]  /*33a50*/  LDL R29, [R1+0x1b94] ;  /* 0x001b9400011d7983 */ /* 0x001ea20000100800 */
[----:B---3--:R-:W-:-:S04]  /*33a60*/  @P3 LOP3.LUT R7, R7, R6, RZ, 0x3c, !PT ;  /* 0x0000000607073212 */ /* 0x008fc800078e3cff */
[----:B------:R-:W-:-:S04]  /*33a70*/  @P3 LOP3.LUT R6, R7, R6, RZ, 0x3c, !PT ;  /* 0x0000000607063212 */ /* 0x000fc800078e3cff */
[----:B------:R-:W-:-:S05]  /*33a80*/  @P3 LOP3.LUT R7, R7, R6, RZ, 0x3c, !PT ;  /* 0x0000000607073212 */ /* 0x000fca00078e3cff */
[----:B------:R0:W3:Y:S04]  /*33a90*/  @P3 LDG.E.U16 R28, desc[UR6][R6.64] ;  /* 0x00000006061c3981 */ /* 0x0000e8000c1e1500 */
[----:B------:R-:W0:Y:S04]  /*33aa0*/  LDL R6, [R1+0x1b28] ;  /* 0x001b280001067983 */ /* 0x000e280000100800 */
[----:B------:R-:W0:Y:S02]  /*33ab0*/  LDL R7, [R1+0x1b2c] ;  /* 0x001b2c0001077983 */ /* 0x000e240000100800 */
[----:B0-----:R-:W-:-:S04]  /*33ac0*/  @P4 LOP3.LUT R7, R7, R6, RZ, 0x3c, !PT ;  /* 0x0000000607074212 */ /* 0x001fc800078e3cff */
[----:B------:R-:W-:-:S04]  /*33ad0*/  @P4 LOP3.LUT R6, R7, R6, RZ, 0x3c, !PT ;  /* 0x0000000607064212 */ /* 0x000fc800078e3cff */
[----:B------:R-:W-:Y:S01]  /*33ae0*/  @P4 LOP3.LUT R7, R7, R6, RZ, 0x3c, !PT ;  /* 0x0000000607074212 */ /* 0x000fe200078e3cff */
[----:B---3--:R0:W-:Y:S04]  /*33af0*/  STL [R1+0x6554], R28 ;  /* 0x0065541c01007387 */ /* 0x0081e80000100800 */
[----:B------:R3:W2:Y:S01]  /*33b00*/  @P4 LDG.E.U16 R16, desc[UR6][R6.64] ;  /* 0x0000000606104981 */ /* 0x0006a2000c1e1500 */
[----:B------:R-:W-:Y:S02]  /*33b10*/  ISETP.GT.AND P2, PT, R4, 0x72, PT ;  /* 0x000000720400780c */ /* 0x000fe40003f44270 */
[----:B------:R-:W-:Y:S02]  /*33b20*/  PRMT R13, RZ, 0x7610, R13 ;  /* 0x00007610ff0d7816 */ /* 0x000fe4000000000d */
[----:B------:R-:W-:Y:S01]  /*33b30*/  PRMT R27, RZ, 0x7610, R27 ;  /* 0x00007610ff1b7816 */ /* 0x000fe2000000001b */
[----:B0-----:R-:W2:Y:S04]  /*33b40*/  LDL R28, [R1+0x1b90] ;  /* 0x001b9000011c7983 */ /* 0x001ea80000100800 */
[----:B------:R-:W3:Y:S04]  /*33b50*/  LDL R6, [R1+0x1b20] ;  /* 0x001b200001067983 */ /* 0x000ee80000100800 */
[----:B------:R-:W3:Y:S02]  /*33b60*/  LDL R7, [R1+0x1b24] ;  /* 0x001b240001077983 */ /* 0x000ee40000100800 */
[----:B---3--:R-:W-:-:S04]  /*33b70*/  @P4 LOP3.LUT R7, R7, R6, RZ, 0x3c, !PT ;  /* 0x0000000607074212 */ /* 0x008fc800078e3cff */
[----:B------:R-:W-:-:S04]  /*33b80*/  @P4 LOP3.LUT R6, R7, R6, RZ, 0x3c, !PT ;  /* 0x0000000607064212 */ /* 0x000fc800078e3cff */
[----:B------:R-:W-:-:S05]  /*33b90*/  @P4 LOP3.LUT R7, R7, R6, RZ, 0x3c, !PT ;  /* 0x0000000607074212 */ /* 0x000fca00078e3cff */
[----:B------:R4:W3:Y:S02]  /*33ba0*/  @P4 LDG.E.U16 R13, desc[UR6][R6.64] ;  /* 0x00000006060d4981 */ /* 0x0008e4000c1e1500 */
[----:B----4-:R-:W-:Y:S02]  /*33bb0*/  @P2 IMAD.MOV.U32 R6, RZ, RZ, R14 ;  /* 0x000000ffff062224 */ /* 0x010fe400078e000e */
[----:B------:R-:W-:-:S05]  /*33bc0*/  @P2 IMAD.MOV.U32 R7, RZ, RZ, R15 ;  /* 0x000000ffff072224 */ /* 0x000fca00078e000f */
[----:B------:R0:W4:Y:S01]  /*33bd0*/  @P2 LDG.E.U16 R27, desc[UR6][R6.64] ;  /* 0x00000006061b2981 */ /* 0x000122000c1e1500 */
[----:B------:R-:W-:-:S03]  /*33be0*/  PRMT R26, RZ, 0x7610, R26 ;  /* 0x00007610ff1a7816 */ /* 0x000fc6000000001a */
[----:B--2---:R-:W-:Y:S01]  /*33bf0*/  STL [R1+0x6558], R16 ;  /* 0x0065581001007387 */ /* 0x004fe20000100800 */
[----:B0-----:R-:W-:Y:S02]  /*33c00*/  @P2 IMAD.MOV.U32 R6, RZ, RZ, R29 ;  /* 0x000000ffff062224 */ /* 0x001fe400078e001d */
[----:B------:R-:W-:-:S05]  /*33c10*/  @P2 IMAD.MOV.U32 R7, RZ, RZ, R28 ;  /* 0x000000ffff072224 */ /* 0x000fca00078e001c */
[----:B------:R0:W2:Y:S04]  /*33c20*/  @P2 LDG.E.U16 R26, desc[UR6][R6.64] ;  /* 0x00000006061a2981 */ /* 0x0000a8000c1e1500 */
[----:B---3--:R-:W-:Y:S04]  /*33c30*/  STL [R1+0x655c], R13 ;  /* 0x00655c0d01007387 */ /* 0x008fe80000100800 */
[----:B------:R-:W3:Y:S04]  /*33c40*/  LDL R15, [R1+0x1b10] ;  /* 0x001b1000010f7983 */ /* 0x000ee80000100800 */
[----:B------:R-:W2:Y:S04]  /*33c50*/  LDL R14, [R1+0x1b14] ;  /* 0x001b1400010e7983 */ /* 0x000ea80000100800 */
[----:B----4-:R-:W-:Y:S04]  /*33c60*/  STL [R1+0x653c], R27 ;  /* 0x00653c1b01007387 */ /* 0x010fe80000100800 */
[----:B------:R-:W0:Y:S04]  /*33c70*/  LDL R6, [R1+0x1b18] ;  /* 0x001b180001067983 */ /* 0x000e280000100800 */
[----:B------:R-:W0:Y:S01]  /*33c80*/  LDL R7, [R1+0x1b1c] ;  /* 0x001b1c0001077983 */ /* 0x000e220000100800 */
[----:B------:R-:W-:-:S02]  /*33c90*/  ISETP.GT.AND P3, PT, R4, 0x7a, PT ;  /* 0x0000007a0400780c */ /* 0x000fc40003f64270 */
[----:B------:R-:W-:Y:S02]  /*33ca0*/  PRMT R12, RZ, 0x7610, R12 ;  /* 0x00007610ff0c7816 */ /* 0x000fe4000000000c */
[----:B------:R-:W-:Y:S01]  /*33cb0*/  PRMT R11, RZ, 0x7610, R11 ;  /* 0x00007610ff0b7816 */ /* 0x000fe2000000000b */
[----:B------:R-:W4:Y:S04]  /*33cc0*/  LDL R29, [R1+0x1b88] ;  /* 0x001b8800011d7983 */ /* 0x000f280000100800 */
[----:B------:R-:W4:Y:S04]  /*33cd0*/  LDL R28, [R1+0x1b8c] ;  /* 0x001b8c00011c7983 */ /* 0x000f280000100800 */
[----:B0-----:R-:W-:-:S04]  /*33ce0*/  @P3 LOP3.LUT R7, R7, R6, RZ, 0x3c, !PT ;  /* 0x0000000607073212 */ /* 0x001fc800078e3cff */
[----:B------:R-:W-:-:S04]  /*33cf0*/  @P3 LOP3.LUT R6, R7, R6, RZ, 0x3c, !PT ;  /* 0x0000000607063212 */ /* 0x000fc800078e3cff */
[----:B------:R-:W-:-:S05]  /*33d00*/  @P3 LOP3.LUT R7, R7, R6, RZ, 0x3c, !PT ;  /* 0x0000000607073212 */ /* 0x000fca00078e3cff */
[----:B------:R2:W4:Y:S02]  /*33d10*/  @P3 LDG.E.U16 R12, desc[UR6][R6.64] ;  /* 0x00000006060c3981 */ /* 0x000524000c1e1500 */
[----:B--2---:R-:W-:Y:S01]  /*33d20*/  @P3 MOV R6, R14 ;  /* 0x0000000e00063202 */ /* 0x004fe20000000f00 */
[----:B---3--:R-:W-:-:S05]  /*33d30*/  @P3 IMAD.MOV.U32 R7, RZ, RZ, R15 ;  /* 0x000000ffff073224 */ /* 0x008fca00078e000f */
[----:B------:R4:W2:Y:S04]  /*33d40*/  @P3 LDG.E.U16 R11, desc[UR6][R6.64] ;  /* 0x00000006060b3981 */ /* 0x0008a8000c1e1500 */
[----:B------:R0:W-:Y:S04]  /*33d50*/  STL [R1+0x6540], R26 ;  /* 0x0065401a01007387 */ /* 0x0001e80000100800 */
[----:B0-----:R-:W3:Y:S01]  /*33d60*/  LDL R26, [R1+0x1b84] ;  /* 0x001b8400011a7983 */ /* 0x001ee20000100800 */
[----:B------:R-:W-:Y:S02]  /*33d70*/  ISETP.GT.AND P2, PT, R4, 0x73, PT ;  /* 0x000000730400780c */ /* 0x000fe40003f44270 */
[----:B------:R-:W-:-:S11]  /*33d80*/  PRMT R25, RZ, 0x7610, R25 ;  /* 0x00007610ff197816 */ /* 0x000fd60000000019 */
[----:B----4-:R-:W-:Y:S02]  /*33d90*/  @P2 IMAD.MOV.U32 R6, RZ, RZ, R28 ;  /* 0x000000ffff062224 */ /* 0x010fe400078e001c */
[----:B------:R-:W-:-:S05]  /*33da0*/  @P2 IMAD.MOV.U32 R7, RZ, RZ, R29 ;  /* 0x000000ffff072224 */ /* 0x000fca00078e001d */
[----:B------:R3:W4:Y:S04]  /*33db0*/  @P2 LDG.E.U16 R25, desc[UR6][R6.64] ;  /* 0x0000000606192981 */ /* 0x000728000c1e1500 */
[----:B------:R-:W-:Y:S04]  /*33dc0*/  STL [R1+0x6544], R12 ;  /* 0x0065440c01007387 */ /* 0x000fe80000100800 */
[----:B------:R-:W4:Y:S04]  /*33dd0*/  LDL R15, [R1+0x1b08] ;  /* 0x001b0800010f7983 */ /* 0x000f280000100800 */
[----:B------:R-:W4:Y:S04]  /*33de0*/  LDL R14, [R1+0x1b0c] ;  /* 0x001b0c00010e7983 */ /* 0x000f280000100800 */
[----:B--2---:R0:W-:Y:S01]  /*33df0*/  STL [R1+0x6548], R11 ;  /* 0x0065480b01007387 */ /* 0x0041e20000100800 */
[----:B------:R-:W-:-:S03]  /*33e00*/  PRMT R23, RZ, 0x7610, R23 ;  /* 0x00007610ff177816 */ /* 0x000fc60000000017 */
[----:B------:R-:W2:Y:S04]  /*33e10*/  LDL R29, [R1+0x1b00] ;  /* 0x001b0000011d7983 */ /* 0x000ea80000100800 */
[----:B------:R-:W2:Y:S04]  /*33e20*/  LDL R28, [R1+0x1b04] ;  /* 0x001b0400011c7983 */ /* 0x000ea80000100800 */
[----:B0-----:R-:W2:Y:S01]  /*33e30*/  LDL R11, [R1+0x1b80] ;  /* 0x001b8000010b7983 */ /* 0x001ea20000100800 */
[----:B---3--:R-:W-:-:S03]  /*33e40*/  @P2 IMAD.MOV.U32 R6, RZ, RZ, R26 ;  /* 0x000000ffff062224 */ /* 0x008fc600078e001a */
[----:B----4-:R0:W-:Y:S04]  /*33e50*/  STL [R1+0x6524], R25 ;  /* 0x0065241901007387 */ /* 0x0101e80000100800 */
[----:B------:R-:W3:Y:S01]  /*33e60*/  LDL R26, [R1+0x1be0] ;  /* 0x001be000011a7983 */ /* 0x000ee20000100800 */
[----:B--2---:R-:W-:-:S03]  /*33e70*/  @P2 IMAD.MOV.U32 R7, RZ, RZ, R11 ;  /* 0x000000ffff072224 */ /* 0x004fc600078e000b */
[----:B------:R-:W2:Y:S04]  /*33e80*/  LDL R11, [R1+0x1be4] ;  /* 0x001be400010b7983 */ /* 0x000ea80000100800 */
[----:B------:R4:W2:Y:S01]  /*33e90*/  @P2 LDG.E.U16 R23, desc[UR6][R6.64] ;  /* 0x0000000606172981 */ /* 0x0008a2000c1e1500 */
[----:B------:R-:W-:Y:S02]  /*33ea0*/  ISETP.GT.AND P3, PT, R4, 0x7b, PT ;  /* 0x0000007b0400780c */ /* 0x000fe40003f64270 */
[----:B------:R-:W-:-:S11]  /*33eb0*/  PRMT R10, RZ, 0x7610, R10 ;  /* 0x00007610ff0a7816 */ /* 0x000fd6000000000a */
[----:B----4-:R-:W-:Y:S02]  /*33ec0*/  @P3 IMAD.MOV.U32 R6, RZ, RZ, R14 ;  /* 0x000000ffff063224 */ /* 0x010fe400078e000e */
[----:B------:R-:W-:-:S05]  /*33ed0*/  @P3 IMAD.MOV.U32 R7, RZ, RZ, R15 ;  /* 0x000000ffff073224 */ /* 0x000fca00078e000f */
[----:B------:R4:W2:Y:S01]  /*33ee0*/  @P3 LDG.E.U16 R10, desc[UR6][R6.64] ;  /* 0x00000006060a3981 */ /* 0x0008a2000c1e1500 */
[----:B------:R-:W-:Y:S01]  /*33ef0*/  PRMT R9, RZ, 0x7610, R9 ;  /* 0x00007610ff097816 */ /* 0x000fe20000000009 */
[----:B----4-:R-:W-:Y:S02]  /*33f00*/  @P3 IMAD.MOV.U32 R6, RZ, RZ, R28 ;  /* 0x000000ffff063224 */ /* 0x010fe400078e001c */
[----:B------:R-:W-:-:S05]  /*33f10*/  @P3 IMAD.MOV.U32 R7, RZ, RZ, R29 ;  /* 0x000000ffff073224 */ /* 0x000fca00078e001d */
[----:B------:R3:W4:Y:S01]  /*33f20*/  @P3 LDG.E.U16 R9, desc[UR6][R6.64] ;  /* 0x0000000606093981 */ /* 0x000722000c1e1500 */
[----:B------:R-:W-:Y:S02]  /*33f30*/  PRMT R24, RZ, 0x7610, R24 ;  /* 0x00007610ff187816 */ /* 0x000fe40000000018 */
[----:B---3--:R-:W-:Y:S01]  /*33f40*/  @P1 MOV R7, R26 ;  /* 0x0000001a00071202 */ /* 0x008fe20000000f00 */
[----:B--2---:R2:W-:Y:S04]  /*33f50*/  STL [R1+0x6528], R23 ;  /* 0x0065281701007387 */ /* 0x0045e80000100800 */
[----:B------:R-:W3:Y:S04]  /*33f60*/  LDL R15, [R1+0x1b78] ;  /* 0x001b7800010f7983 */ /* 0x000ee80000100800 */
[----:B------:R-:W3:Y:S01]  /*33f70*/  LDL R14, [R1+0x1b7c] ;  /* 0x001b7c00010e7983 */ /* 0x000ee20000100800 */
[----:B------:R-:W-:-:S05]  /*33f80*/  @P1 IMAD.MOV.U32 R6, RZ, RZ, R11 ;  /* 0x000000ffff061224 */ /* 0x000fca00078e000b */
[----:B------:R3:W3:Y:S01]  /*33f90*/  @P1 LDG.E.U16 R24, desc[UR6][R6.64] ;  /* 0x0000000606181981 */ /* 0x0006e2000c1e1500 */
[----:B------:R-:W-:Y:S02]  /*33fa0*/  ISETP.GT.AND P2, PT, R4, 0x74, PT ;  /* 0x000000740400780c */ /* 0x000fe40003f44270 */
[----:B------:R-:W-:Y:S01]  /*33fb0*/  PRMT R22, RZ, 0x7610, R22 ;  /* 0x00007610ff167816 */ /* 0x000fe20000000016 */
[----:B------:R1:W-:Y:S04]  /*33fc0*/  STL [R1+0x652c], R10 ;  /* 0x00652c0a01007387 */ /* 0x0003e80000100800 */
[----:B0-----:R-:W3:Y:S04]  /*33fd0*/  LDL R25, [R1+0x1b70] ;  /* 0x001b700001197983 */ /* 0x001ee80000100800 */
[----:B--2---:R-:W2:Y:S04]  /*33fe0*/  LDL R23, [R1+0x1b74] ;  /* 0x001b740001177983 */ /* 0x004ea80000100800 */
[----:B----4-:R-:W-:Y:S04]  /*33ff0*/  STL [R1+0x6530], R9 ;  /* 0x0065300901007387 */ /* 0x010fe80000100800 */
[----:B------:R-:W4:Y:S04]  /*34000*/  LDL R11, [R1+0x1af8] ;  /* 0x001af800010b7983 */ /* 0x000f280000100800 */
[----:B-1----:R-:W4:Y:S01]  /*34010*/  LDL R10, [R1+0x1afc] ;  /* 0x001afc00010a7983 */ /* 0x002f220000100800 */
[----:B---3--:R-:W-:-:S02]  /*34020*/  @P2 IMAD.MOV.U32 R7, RZ, RZ, R15 ;  /* 0x000000ffff072224 */ /* 0x008fc400078e000f */
[----:B------:R-:W-:-:S05]  /*34030*/  @P2 IMAD.MOV.U32 R6, RZ, RZ, R14 ;  /* 0x000000ffff062224 */ /* 0x000fca00078e000e */
[----:B------:R0:W3:Y:S04]  /*34040*/  @P2 LDG.E.U16 R22, desc[UR6][R6.64] ;  /* 0x0000000606162981 */ /* 0x0000e8000c1e1500 */
[----:B------:R-:W-:Y:S04]  /*34050*/  STL [R1+0x64cc], R24 ;  /* 0x0064cc1801007387 */ /* 0x000fe80000100800 */
[----:B------:R-:W3:Y:S04]  /*34060*/  LDL R15, [R1+0x1af0] ;  /* 0x001af000010f7983 */ /* 0x000ee80000100800 */
[----:B------:R-:W3:Y:S01]  /*34070*/  LDL R14, [R1+0x1af4] ;  /* 0x001af400010e7983 */ /* 0x000ee20000100800 */
[----:B0-----:R-:W-:-:S02]  /*34080*/  @P2 IMAD.MOV.U32 R7, RZ, RZ, R25 ;  /* 0x000000ffff072224 */ /* 0x001fc400078e0019 */
[----:B--2---:R-:W-:Y:S01]  /*34090*/  @P2 IMAD.MOV.U32 R6, RZ, RZ, R23 ;  /* 0x000000ffff062224 */ /* 0x004fe200078e0017 */
[----:B------:R-:W-:Y:S02]  /*340a0*/  ISETP.GT.AND P3, PT, R4, 0x7c, PT ;  /* 0x0000007c0400780c */ /* 0x000fe40003f64270 */
[----:B------:R-:W-:Y:S02]  /*340b0*/  PRMT R21, RZ, 0x7610, R21 ;  /* 0x00007610ff157816 */ /* 0x000fe40000000015 */
[----:B------:R-:W-:-:S04]  /*340c0*/  PRMT R8, RZ, 0x7610, R8 ;  /* 0x00007610ff087816 */ /* 0x000fc80000000008 */
[----:B------:R4:W2:Y:S05]  /*340d0*/  @P2 LDG.E.U16 R21, desc[UR6][R6.64] ;  /* 0x0000000606152981 */ /* 0x0008aa000c1e1500 */
[----:B----4-:R-:W-:Y:S02]  /*340e0*/  @P3 IMAD.MOV.U32 R6, RZ, RZ, R10 ;  /* 0x000000ffff063224 */ /* 0x010fe400078e000a */
[----:B------:R-:W-:-:S05]  /*340f0*/  @P3 IMAD.MOV.U32 R7, RZ, RZ, R11 ;  /* 0x000000ffff073224 */ /* 0x000fca00078e000b */
[----:B------:R0:W4:Y:S02]  /*34100*/  @P3 LDG.E.U16 R8, desc[UR6][R6.64] ;  /* 0x0000000606083981 */ /* 0x000124000c1e1500 */
[----:B0-----:R-:W-:Y:S02]  /*34110*/  PRMT R7, RZ, 0x7610, R7 ;  /* 0x00007610ff077816 */ /* 0x001fe40000000007 */
[----:B---3--:R-:W-:Y:S04]  /*34120*/  STL [R1+0x650c], R22 ;  /* 0x00650c1601007387 */ /* 0x008fe80000100800 */
[----:B------:R-:W3:Y:S04]  /*34130*/  LDL R25, [R1+0x1b68] ;  /* 0x001b680001197983 */ /* 0x000ee80000100800 */
[----:B------:R-:W3:Y:S04]  /*34140*/  LDL R23, [R1+0x1b6c] ;  /* 0x001b6c0001177983 */ /* 0x000ee80000100800 */
[----:B------:R3:W3:Y:S01]  /*34150*/  @P3 LDG.E.U16 R7, desc[UR6][R14.64] ;  /* 0x000000060e073981 */ /* 0x0006e2000c1e1500 */
[----:B------:R-:W-:-:S02]  /*34160*/  ISETP.GT.AND P1, PT, R4, 0x75, PT ;  /* 0x000000750400780c */ /* 0x000fc40003f24270 */
[----:B------:R-:W-:Y:S01]  /*34170*/  PRMT R19, RZ, 0x7610, R19 ;  /* 0x00007610ff137816 */ /* 0x000fe20000000013 */
[----:B--2---:R-:W-:Y:S04]  /*34180*/  STL [R1+0x6510], R21 ;  /* 0x0065101501007387 */ /* 0x004fe80000100800 */
[----:B------:R-:W2:Y:S04]  /*34190*/  LDL R11, [R1+0x1b60] ;  /* 0x001b6000010b7983 */ /* 0x000ea80000100800 */
[----:B------:R-:W2:Y:S04]  /*341a0*/  LDL R10, [R1+0x1b64] ;  /* 0x001b6400010a7983 */ /* 0x000ea80000100800 */
[----:B----4-:R-:W-:Y:S04]  /*341b0*/  STL [R1+0x6514], R8 ;  /* 0x0065140801007387 */ /* 0x010fe80000100800 */
[----:B------:R-:W4:Y:S04]  /*341c0*/  LDL R28, [R1+0x1ae8] ;  /* 0x001ae800011c7983 */ /* 0x000f280000100800 */
[----:B------:R-:W4:Y:S01]  /*341d0*/  LDL R26, [R1+0x1aec] ;  /* 0x001aec00011a7983 */ /* 0x000f220000100800 */
[----:B---3--:R-:W-:-:S02]  /*341e0*/  @P1 IMAD.MOV.U32 R15, RZ, RZ, R25 ;  /* 0x000000ffff0f1224 */ /* 0x008fc400078e0019 */
[----:B------:R-:W-:-:S05]  /*341f0*/  @P1 IMAD.MOV.U32 R14, RZ, RZ, R23 ;  /* 0x000000ffff0e1224 */ /* 0x000fca00078e0017 */
[----:B------:R2:W3:Y:S04]  /*34200*/  @P1 LDG.E.U16 R19, desc[UR6][R14.64] ;  /* 0x000000060e131981 */ /* 0x0004e8000c1e1500 */
[----:B------:R0:W-:Y:S04]  /*34210*/  STL [R1+0x6518], R7 ;  /* 0x0065180701007387 */ /* 0x0001e80000100800 */
[----:B------:R-:W3:Y:S04]  /*34220*/  LDL R25, [R1+0x1ae0] ;  /* 0x001ae00001197983 */ /* 0x000ee80000100800 */
[----:B0-----:R-:W3:Y:S01]  /*34230*/  LDL R7, [R1+0x1ae4] ;  /* 0x001ae40001077983 */ /* 0x001ee20000100800 */
[----:B------:R-:W-:-:S02]  /*34240*/  ISETP.GT.AND P2, PT, R4, 0x7d, PT ;  /* 0x0000007d0400780c */ /* 0x000fc40003f44270 */
[----:B------:R-:W-:Y:S01]  /*34250*/  PRMT R18, RZ, 0x7610, R18 ;  /* 0x00007610ff127816 */ /* 0x000fe20000000012 */
[----:B--2---:R-:W-:Y:S02]  /*34260*/  @P1 IMAD.MOV.U32 R15, RZ, RZ, R11 ;  /* 0x000000ffff0f1224 */ /* 0x004fe400078e000b */
[----:B------:R-:W-:Y:S01]  /*34270*/  @P1 IMAD.MOV.U32 R14, RZ, RZ, R10 ;  /* 0x000000ffff0e1224 */ /* 0x000fe200078e000a */
[----:B------:R-:W-:-:S04]  /*34280*/  PRMT R6, RZ, 0x7610, R6 ;  /* 0x00007610ff067816 */ /* 0x000fc80000000006 */
[----:B------:R4:W2:Y:S01]  /*34290*/  @P1 LDG.E.U16 R18, desc[UR6][R14.64] ;  /* 0x000000060e121981 */ /* 0x0008a2000c1e1500 */
[----:B------:R-:W-:Y:S02]  /*342a0*/  PRMT R5, RZ, 0x7610, R5 ;  /* 0x00007610ff057816 */ /* 0x000fe40000000005 */
[----:B----4-:R-:W-:Y:S01]  /*342b0*/  @P2 IMAD.MOV.U32 R15, RZ, RZ, R28 ;  /* 0x000000ffff0f2224 */ /* 0x010fe200078e001c */
[----:B------:R-:W-:-:S05]  /*342c0*/  @P2 MOV R14, R26 ;  /* 0x0000001a000e2202 */ /* 0x000fca0000000f00 */
[----:B------:R0:W4:Y:S04]  /*342d0*/  @P2 LDG.E.U16 R6, desc[UR6][R14.64] ;  /* 0x000000060e062981 */ /* 0x000128000c1e1500 */
[----:B---3--:R-:W-:Y:S04]  /*342e0*/  STL [R1+0x64d0], R19 ;  /* 0x0064d01301007387 */ /* 0x008fe80000100800 */
[----:B------:R-:W3:Y:S04]  /*342f0*/  LDL R23, [R1+0x1c50] ;  /* 0x001c500001177983 */ /* 0x000ee80000100800 */
[----:B------:R-:W3:Y:S01]  /*34300*/  LDL R21, [R1+0x1c54] ;  /* 0x001c540001157983 */ /* 0x000ee20000100800 */
[----:B0-----:R-:W-:-:S03]  /*34310*/  @P2 IMAD.MOV.U32 R15, RZ, RZ, R25 ;  /* 0x000000ffff0f2224 */ /* 0x001fc600078e0019 */
[----:B------:R-:W3:Y:S04]  /*34320*/  LDL R11, [R1+0x1c48] ;  /* 0x001c4800010b7983 */ /* 0x000ee80000100800 */
[----:B------:R-:W3:Y:S01]  /*34330*/  LDL R10, [R1+0x1c4c] ;  /* 0x001c4c00010a7983 */ /* 0x000ee20000100800 */
[----:B------:R-:W-:-:S05]  /*34340*/  @P2 IMAD.MOV.U32 R14, RZ, RZ, R7 ;  /* 0x000000ffff0e2224 */ /* 0x000fca00078e0007 */
[----:B------:R3:W3:Y:S01]  /*34350*/  @P2 LDG.E.U16 R5, desc[UR6][R14.64] ;  /* 0x000000060e052981 */ /* 0x0006e2000c1e1500 */
[----:B------:R-:W-:Y:S02]  /*34360*/  PRMT R16, RZ, 0x7610, R16 ;  /* 0x00007610ff107816 */ /* 0x000fe40000000010 */
[----:B------:R-:W-:Y:S01]  /*34370*/  ISETP.GT.AND P1, PT, R4, 0x67, PT ;  /* 0x000000670400780c */ /* 0x000fe20003f24270 */
[----:B--2---:R0:W-:Y:S04]  /*34380*/  STL [R1+0x64d4], R18 ;  /* 0x0064d41201007387 */ /* 0x0041e80000100800 */
[----:B----4-:R-:W-:Y:S04]  /*34390*/  STL [R1+0x64d8], R6 ;  /* 0x0064d80601007387 */ /* 0x010fe80000100800 */
[----:B------:R-:W2:Y:S04]  /*343a0*/  LDL R28, [R1+0x1c40] ;  /* 0x001c4000011c7983 */ /* 0x000ea80000100800 */
[----:B------:R-:W4:Y:S01]  /*343b0*/  LDL R7, [R1+0x1c44] ;  /* 0x001c440001077983 */ /* 0x000f220000100800 */
[----:B---3--:R-:W-:-:S02]  /*343c0*/  @P0 IMAD.MOV.U32 R15, RZ, RZ, R23 ;  /* 0x000000ffff0f0224 */ /* 0x008fc400078e0017 */
[----:B------:R-:W-:-:S05]  /*343d0*/  @P0 IMAD.MOV.U32 R14, RZ, RZ, R21 ;  /* 0x000000ffff0e0224 */ /* 0x000fca00078e0015 */
[----:B------:R1:W3:Y:S04]  /*343e0*/  @P0 LDG.E.U16 R16, desc[UR6][R14.64] ;  /* 0x000000060e100981 */ /* 0x0002e8000c1e1500 */
[----:B------:R0:W-:Y:S01]  /*343f0*/  STL [R1+0x64dc], R5 ;  /* 0x0064dc0501007387 */ /* 0x0001e20000100800 */
[----:B-1----:R-:W-:Y:S02]  /*34400*/  @P1 IMAD.MOV.U32 R14, RZ, RZ, R10 ;  /* 0x000000ffff0e1224 */ /* 0x002fe400078e000a */
[----:B------:R-:W-:Y:S01]  /*34410*/  @P1 IMAD.MOV.U32 R15, RZ, RZ, R11 ;  /* 0x000000ffff0f1224 */ /* 0x000fe200078e000b */
[----:B------:R-:W2:Y:S04]  /*34420*/  LDL R26, [R1+0x1bd8] ;  /* 0x001bd800011a7983 */ /* 0x000ea80000100800 */
[----:B------:R-:W2:Y:S04]  /*34430*/  LDL R25, [R1+0x1bdc] ;  /* 0x001bdc0001197983 */ /* 0x000ea80000100800 */
[----:B------:R-:W2:Y:S04]  /*34440*/  LDL R23, [R1+0x1bd0] ;  /* 0x001bd00001177983 */ /* 0x000ea80000100800 */
[----:B------:R-:W2:Y:S04]  /*34450*/  LDL R21, [R1+0x1bd4] ;  /* 0x001bd40001157983 */ /* 0x000ea80000100800 */
[----:B0-----:R-:W2:Y:S01]  /*34460*/  LDL R18, [R1+0x1bc8] ;  /* 0x001bc80001127983 */ /* 0x001ea20000100800 */
[----:B------:R-:W-:-:S06]  /*34470*/  PRMT R5, RZ, 0x7610, R5 ;  /* 0x00007610ff057816 */ /* 0x000fcc0000000005 */
[----:B------:R4:W2:Y:S02]  /*34480*/  @P1 LDG.E.U16 R5, desc[UR6][R14.64] ;  /* 0x000000060e051981 */ /* 0x0008a4000c1e1500 */
[----:B----4-:R-:W-:Y:S02]  /*34490*/  @P1 IMAD.MOV.U32 R14, RZ, RZ, R7 ;  /* 0x000000ffff0e1224 */ /* 0x010fe400078e0007 */
[----:B---3--:R0:W-:Y:S04]  /*344a0*/  STL [R1+0x2b4], R16 ;  /* 0x0002b41001007387 */ /* 0x0081e80000100800 */
[----:B------:R-:W3:Y:S04]  /*344b0*/  LDL R10, [R1+0x1bc4] ;  /* 0x001bc400010a7983 */ /* 0x000ee80000100800 */
[----:B------:R-:W4:Y:S04]  /*344c0*/  LDL R11, [R1+0x1bc0] ;  /* 0x001bc000010b7983 */ /* 0x000f280000100800 */
[----:B------:R-:W4:Y:S04]  /*344d0*/  LDL R7, [R1+0x1b58] ;  /* 0x001b580001077983 */ /* 0x000f280000100800 */
[----:B0-----:R-:W3:Y:S04]  /*344e0*/  LDL R16, [R1+0x1bcc] ;  /* 0x001bcc0001107983 */ /* 0x001ee80000100800 */
[----:B--2---:R0:W-:Y:S04]  /*344f0*/  STL [R1+0x2ac], R5 ;  /* 0x0002ac0501007387 */ /* 0x0041e80000100800 */
[----:B0-----:R-:W2:Y:S01]  /*34500*/  LDL R5, [R1+0x1b5c] ;  /* 0x001b5c0001057983 */ /* 0x001ea20000100800 */
[----:B------:R-:W-:-:S02]  /*34510*/  ISETP.GT.AND P0, PT, R4, 0x6e, PT ;  /* 0x0000006e0400780c */ /* 0x000fc40003f04270 */
[----:B------:R-:W-:Y:S01]  /*34520*/  PRMT R27, RZ, 0x7610, R27 ;  /* 0x00007610ff1b7816 */ /* 0x000fe2000000001b */
[----:B------:R-:W-:Y:S01]  /*34530*/  @P1 IMAD.MOV.U32 R15, RZ, RZ, R28 ;  /* 0x000000ffff0f1224 */ /* 0x000fe200078e001c */
[----:B------:R-:W-:-:S04]  /*34540*/  PRMT R24, RZ, 0x7610, R24 ;  /* 0x00007610ff187816 */ /* 0x000fc80000000018 */
[----:B------:R0:W2:Y:S01]  /*34550*/  @P1 LDG.E.U16 R27, desc[UR6][R14.64] ;  /* 0x000000060e1b1981 */ /* 0x0000a2000c1e1500 */
[----:B------:R-:W-:Y:S02]  /*34560*/  ISETP.GT.AND P1, PT, R4, 0x6f, PT ;  /* 0x0000006f0400780c */ /* 0x000fe40003f24270 */
[----:B------:R-:W-:Y:S02]  /*34570*/  PRMT R19, RZ, 0x7610, R19 ;  /* 0x00007610ff137816 */ /* 0x000fe40000000013 */
[----:B0-----:R-:W-:Y:S01]  /*34580*/  @P0 IMAD.MOV.U32 R14, RZ, RZ, R25 ;  /* 0x000000ffff0e0224 */ /* 0x001fe200078e0019 */
[----:B------:R-:W-:-:S05]  /*34590*/  @P0 MOV R15, R26 ;  /* 0x0000001a000f0202 */ /* 0x000fca0000000f00 */
[----:B------:R0:W2:Y:S01]  /*345a0*/  @P0 LDG.E.U16 R24, desc[UR6][R14.64] ;  /* 0x000000060e180981 */ /* 0x0000a2000c1e1500 */
[----:B------:R-:W-:Y:S01]  /*345b0*/  PRMT R13, RZ, 0x7610, R13 ;  /* 0x00007610ff0d7816 */ /* 0x000fe2000000000d */
[----:B0-----:R-:W-:Y:S02]  /*345c0*/  @P0 IMAD.MOV.U32 R14, RZ, RZ, R21 ;  /* 0x000000ffff0e0224 */ /* 0x001fe400078e0015 */
[----:B------:R-:W-:-:S05]  /*345d0*/  @P0 IMAD.MOV.U32 R15, RZ, RZ, R23 ;  /* 0x000000ffff0f0224 */ /* 0x000fca00078e0017 */
[----:B------:R0:W2:Y:S01]  /*345e0*/  @P0 LDG.E.U16 R19, desc[UR6][R14.64] ;  /* 0x000000060e130981 */ /* 0x0000a2000c1e1500 */
[----:B------:R-:W-:Y:S01]  /*345f0*/  PRMT R8, RZ, 0x7610, R8 ;  /* 0x00007610ff087816 */ /* 0x000fe20000000008 */
[----:B0-----:R-:W-:Y:S02]  /*34600*/  @P1 IMAD.MOV.U32 R15, RZ, RZ, R18 ;  /* 0x000000ffff0f1224 */ /* 0x001fe400078e0012 */
[----:B---3--:R-:W-:-:S05]  /*34610*/  @P1 IMAD.MOV.U32 R14, RZ, RZ, R16 ;  /* 0x000000ffff0e1224 */ /* 0x008fca00078e0010 */
[----:B------:R0:W3:Y:S02]  /*34620*/  @P1 LDG.E.U16 R13, desc[UR6][R14.64] ;  /* 0x000000060e0d1981 */ /* 0x0000e4000c1e1500 */
[----:B0-----:R-:W-:Y:S02]  /*34630*/  @P1 IMAD.MOV.U32 R14, RZ, RZ, R10 ;  /* 0x000000ffff0e1224 */ /* 0x001fe400078e000a */
[----:B----4-:R-:W-:-:S05]  /*34640*/  @P1 IMAD.MOV.U32 R15, RZ, RZ, R11 ;  /* 0x000000ffff0f1224 */ /* 0x010fca00078e000b */
[----:B------:R2:W4:Y:S01]  /*34650*/  @P1 LDG.E.U16 R8, desc[UR6][R14.64] ;  /* 0x000000060e081981 */ /* 0x000522000c1e1500 */
[----:B------:R-:W-:Y:S02]  /*34660*/  ISETP.GT.AND P0, PT, R4, 0x76, PT ;  /* 0x000000760400780c */ /* 0x000fe40003f04270 */
[----:B------:R-:W-:-:S11]  /*34670*/  PRMT R2, RZ, 0x7610, R2 ;  /* 0x00007610ff027816 */ /* 0x000fd60000000002 */
[----:B--2---:R-:W-:Y:S02]  /*34680*/  @P0 IMAD.MOV.U32 R14, RZ, RZ, R5 ;  /* 0x000000ffff0e0224 */ /* 0x004fe400078e0005 */
[----:B------:R-:W-:-:S05]  /*34690*/  @P0 IMAD.MOV.U32 R15, RZ, RZ, R7 ;  /* 0x000000ffff0f0224 */ /* 0x000fca00078e0007 */
[----:B------:R-:W2:Y:S04]  /*346a0*/  @P0 LDG.E.U16 R2, desc[UR6][R14.64] ;  /* 0x000000060e020981 */ /* 0x000ea8000c1e1500 */
[----:B----4-:R0:W-:Y:S04]  /*346b0*/  STL [R1+0x288], R8 ;  /* 0x0002880801007387 */ /* 0x0101e80000100800 */
[----:B------:R-:W4:Y:S04]  /*346c0*/  LDL R7, [R1+0x1b54] ;  /* 0x001b540001077983 */ /* 0x000f280000100800 */
[----:B------:R-:W4:Y:S04]  /*346d0*/  LDL R5, [R1+0x1b4c] ;  /* 0x001b4c0001057983 */ /* 0x000f280000100800 */
[----:B------:R-:W4:Y:S04]  /*346e0*/  LDL R21, [R1+0x1b48] ;  /* 0x001b480001157983 */ /* 0x000f280000100800 */
[----:B0-----:R-:W4:Y:S04]  /*346f0*/  LDL R8, [R1+0x1b50] ;  /* 0x001b500001087983 */ /* 0x001f280000100800 */
[----:B------:R0:W-:Y:S04]  /*34700*/  STL [R1+0x294], R19 ;  /* 0x0002941301007387 */ /* 0x0001e80000100800 */
[----:B------:R-:W4:Y:S04]  /*34710*/  LDL R18, [R1+0x1b44] ;  /* 0x001b440001127983 */ /* 0x000f280000100800 */
[----:B------:R-:W4:Y:S04]  /*34720*/  LDL R16, [R1+0x1ad8] ;  /* 0x001ad80001107983 */ /* 0x000f280000100800 */
[----:B0-----:R-:W4:Y:S04]  /*34730*/  LDL R19, [R1+0x1b40] ;  /* 0x001b400001137983 */ /* 0x001f280000100800 */
[----:B---3--:R0:W-:Y:S04]  /*34740*/  STL [R1+0x28c], R13 ;  /* 0x00028c0d01007387 */ /* 0x0081e80000100800 */
[----:B0-----:R-:W3:Y:S04]  /*34750*/  LDL R13, [R1+0x1adc] ;  /* 0x001adc00010d7983 */ /* 0x001ee80000100800 */
[----:B--2---:R-:W-:Y:S04]  /*34760*/  STL [R1+0x62ec], R2 ;  /* 0x0062ec0201007387 */ /* 0x004fe80000100800 */
        /* <DEDUP_REMOVED lines=56> */
[----:B------:R-:W-:-:S03]  /*34af0*/  ISETP.GT.AND P1, PT, R4, 0x77, PT ;  /* 0x000000770400780c */ /* 0x000fc60003f24270 */
[----:B------:R0:W-:Y:S04]  /*34b00*/  STL [R1+0x64b0], R2 ;  /* 0x0064b00201007387 */ /* 0x0001e80000100800 */
[----:B------:R-:W2:Y:S04]  /*34b10*/  LDL R11, [R1+0x1ad0] ;  /* 0x001ad000010b7983 */ /* 0x000ea80000100800 */
[----:B------:R-:W2:Y:S01]  /*34b20*/  LDL R10, [R1+0x1ad4] ;  /* 0x001ad400010a7983 */ /* 0x000ea20000100800 */
[----:B------:R-:W-:-:S03]  /*34b30*/  PRMT R22, RZ, 0x7610, R22 ;  /* 0x00007610ff167816 */ /* 0x000fc60000000016 */
[----:B0-----:R-:W2:Y:S01]  /*34b40*/  LDL R2, [R1+0x1ac4] ;  /* 0x001ac40001027983 */ /* 0x001ea20000100800 */
[----:B----4-:R-:W-:-:S03]  /*34b50*/  @P0 IMAD.MOV.U32 R14, RZ, RZ, R7 ;  /* 0x000000ffff0e0224 */ /* 0x010fc600078e0007 */
[----:B------:R-:W4:Y:S01]  /*34b60*/  LDL R7, [R1+0x1acc] ;  /* 0x001acc0001077983 */ /* 0x000f220000100800 */
[----:B------:R-:W-:-:S03]  /*34b70*/  @P0 IMAD.MOV.U32 R15, RZ, RZ, R8 ;  /* 0x000000ffff0f0224 */ /* 0x000fc600078e0008 */
[----:B------:R-:W4:Y:S04]  /*34b80*/  LDL R8, [R1+0x1ac8] ;  /* 0x001ac80001087983 */ /* 0x000f280000100800 */
[----:B------:R0:W4:Y:S02]  /*34b90*/  @P0 LDG.E.U16 R22, desc[UR6][R14.64] ;  /* 0x000000060e160981 */ /* 0x000124000c1e1500 */
[----:B0-----:R-:W-:Y:S02]  /*34ba0*/  @P1 MOV R14, R5 ;  /* 0x00000005000e1202 */ /* 0x001fe40000000f00 */
[----:B------:R-:W4:Y:S01]  /*34bb0*/  LDL R5, [R1+0x1ac0] ;  /* 0x001ac00001057983 */ /* 0x000f220000100800 */
[----:B------:R-:W-:Y:S01]  /*34bc0*/  PRMT R20, RZ, 0x7610, R20 ;  /* 0x00007610ff147816 */ /* 0x000fe20000000014 */
[----:B------:R-:W-:Y:S01]  /*34bd0*/  @P1 IMAD.MOV.U32 R15, RZ, RZ, R21 ;  /* 0x000000ffff0f1224 */ /* 0x000fe200078e0015 */
[----:B------:R-:W-:-:S02]  /*34be0*/  ISETP.GT.AND P0, PT, R4, 0x7e, PT ;  /* 0x0000007e0400780c */ /* 0x000fc40003f04270 */
[----:B------:R-:W-:Y:S02]  /*34bf0*/  PRMT R17, RZ, 0x7610, R17 ;  /* 0x00007610ff117816 */ /* 0x000fe40000000011 */
[----:B------:R0:W4:Y:S01]  /*34c00*/  @P1 LDG.E.U16 R20, desc[UR6][R14.64] ;  /* 0x000000060e141981 */ /* 0x000122000c1e1500 */
[----:B------:R-:W-:Y:S01]  /*34c10*/  PRMT R12, RZ, 0x7610, R12 ;  /* 0x00007610ff0c7816 */ /* 0x000fe2000000000c */
[----:B0-----:R-:W-:Y:S02]  /*34c20*/  @P1 IMAD.MOV.U32 R14, RZ, RZ, R18 ;  /* 0x000000ffff0e1224 */ /* 0x001fe400078e0012 */
[----:B------:R-:W-:-:S05]  /*34c30*/  @P1 IMAD.MOV.U32 R15, RZ, RZ, R19 ;  /* 0x000000ffff0f1224 */ /* 0x000fca00078e0013 */
[----:B------:R3:W4:Y:S01]  /*34c40*/  @P1 LDG.E.U16 R17, desc[UR6][R14.64] ;  /* 0x000000060e111981 */ /* 0x000722000c1e1500 */
[----:B------:R-:W-:Y:S02]  /*34c50*/  ISETP.GT.AND P1, PT, R4, 0x7f, PT ;  /* 0x0000007f0400780c */ /* 0x000fe40003f24270 */
[----:B------:R-:W-:Y:S01]  /*34c60*/  PRMT R9, RZ, 0x7610, R9 ;  /* 0x00007610ff097816 */ /* 0x000fe20000000009 */
[----:B---3--:R-:W-:Y:S02]  /*34c70*/  @P0 IMAD.MOV.U32 R14, RZ, RZ, R13 ;  /* 0x000000ffff0e0224 */ /* 0x008fe400078e000d */
[----:B------:R-:W-:-:S05]  /*34c80*/  @P0 IMAD.MOV.U32 R15, RZ, RZ, R16 ;  /* 0x000000ffff0f0224 */ /* 0x000fca00078e0010 */
[----:B------:R2:W3:Y:S01]  /*34c90*/  @P0 LDG.E.U16 R12, desc[UR6][R14.64] ;  /* 0x000000060e0c0981 */ /* 0x0004e2000c1e1500 */
[----:B------:R-:W-:Y:S02]  /*34ca0*/  PRMT R6, RZ, 0x7610, R6 ;  /* 0x00007610ff067816 */ /* 0x000fe40000000006 */
[----:B------:R-:W-:Y:S01]  /*34cb0*/  PRMT R0, RZ, 0x7610, R0 ;  /* 0x00007610ff007816 */ /* 0x000fe20000000000 */
[----:B--2---:R-:W-:Y:S02]  /*34cc0*/  @P0 IMAD.MOV.U32 R15, RZ, RZ, R11 ;  /* 0x000000ffff0f0224 */ /* 0x004fe400078e000b */
[----:B------:R-:W-:-:S05]  /*34cd0*/  @P0 IMAD.MOV.U32 R14, RZ, RZ, R10 ;  /* 0x000000ffff0e0224 */ /* 0x000fca00078e000a */
[----:B------:R4:W2:Y:S02]  /*34ce0*/  @P0 LDG.E.U16 R9, desc[UR6][R14.64] ;  /* 0x000000060e090981 */ /* 0x0008a4000c1e1500 */
[----:B----4-:R-:W-:Y:S02]  /*34cf0*/  @P1 IMAD.MOV.U32 R14, RZ, RZ, R7 ;  /* 0x000000ffff0e1224 */ /* 0x010fe400078e0007 */
[----:B------:R-:W-:-:S05]  /*34d00*/  @P1 IMAD.MOV.U32 R15, RZ, RZ, R8 ;  /* 0x000000ffff0f1224 */ /* 0x000fca00078e0008 */
[----:B------:R0:W4:Y:S02]  /*34d10*/  @P1 LDG.E.U16 R6, desc[UR6][R14.64] ;  /* 0x000000060e061981 */ /* 0x000124000c1e1500 */
[----:B0-----:R-:W-:Y:S01]  /*34d20*/  @P1 IMAD.MOV.U32 R14, RZ, RZ, R2 ;  /* 0x000000ffff0e1224 */ /* 0x001fe200078e0002 */
[----:B------:R-:W-:-:S05]  /*34d30*/  @P1 MOV R15, R5 ;  /* 0x00000005000f1202 */ /* 0x000fca0000000f00 */
[----:B------:R-:W3:Y:S01]  /*34d40*/  @P1 LDG.E.U16 R0, desc[UR6][R14.64] ;  /* 0x000000060e001981 */ /* 0x000ee2000c1e1500 */
[----:B------:R-:W0:Y:S03]  /*34d50*/  S2R R24, SR_TID.X ;  /* 0x0000000000187919 */ /* 0x000e260000002100 */
[----:B------:R-:W-:Y:S04]  /*34d60*/  STL [R1+0x274], R20 ;  /* 0x0002741401007387 */ /* 0x000fe80000100800 */
[----:B------:R-:W-:Y:S01]  /*34d70*/  STL [R1+0x64b4], R14 ;  /* 0x0064b40e01007387 */ /* 0x000fe20000100800 */
[----:B------:R-:W1:Y:S01]  /*34d80*/  S2R R3, SR_TID.X ;  /* 0x0000000000037919 */ /* 0x000e620000002100 */
[----:B------:R-:W-:Y:S06]  /*34d90*/  BAR.SYNC.DEFER_BLOCKING 0x0 ;  /* 0x0000000000007b1d */ /* 0x000fec0000010000 */
[----:B---3--:R-:W-:Y:S04]  /*34da0*/  STL [R1+0x23c], R0 ;  /* 0x00023c0001007387 */ /* 0x008fe80000100800 */
[----:B------:R-:W-:Y:S04]  /*34db0*/  STL [R1+0x64a8], R15 ;  /* 0x0064a80f01007387 */ /* 0x000fe80000100800 */
[----:B------:R-:W-:Y:S04]  /*34dc0*/  STL [R1+0x27c], R22 ;  /* 0x00027c1601007387 */ /* 0x000fe80000100800 */
[----:B0-----:R-:W-:Y:S04]  /*34dd0*/  STL [R1+0x6534], R24 ;  /* 0x0065341801007387 */ /* 0x001fe80000100800 */
[----:B------:R0:W-:Y:S04]  /*34de0*/  STL [R1+0x26c], R17 ;  /* 0x00026c1101007387 */ /* 0x0001e80000100800 */
[----:B0-----:R-:W3:Y:S04]  /*34df0*/  LDL.LU R17, [R1+0x2c4] ;  /* 0x0002c40001117983 */ /* 0x001ee80000300800 */
[----:B---3--:R0:W-:Y:S04]  /*34e00*/  STL [R1+0x6568], R17 ;  /* 0x0065681101007387 */ /* 0x0081e80000100800 */
[----:B0-----:R-:W3:Y:S01]  /*34e10*/  LDL.LU R17, [R1+0x2f8] ;  /* 0x0002f80001117983 */ /* 0x001ee20000300800 */
[----:B------:R-:W0:Y:S01]  /*34e20*/  S2R R20, SR_TID.X ;  /* 0x0000000000147919 */ /* 0x000e220000002100 */
[----:B------:R-:W-:-:S02]  /*34e30*/  LOP3.LUT R15, R24, 0x3f, RZ, 0xc0, !PT ;  /* 0x0000003f180f7812 */ /* 0x000fc400078ec0ff */
[----:B-1----:R-:W-:Y:S02]  /*34e40*/  LOP3.LUT R3, R3, 0x3f, RZ, 0xc0, !PT ;  /* 0x0000003f03037812 */ /* 0x002fe400078ec0ff */
[----:B0-----:R-:W-:Y:S01]  /*34e50*/  LOP3.LUT R20, R20, 0x3f, RZ, 0xc0, !PT ;  /* 0x0000003f14147812 */ /* 0x001fe200078ec0ff */
[----:B---3--:R0:W-:Y:S04]  /*34e60*/  STL [R1+0x656c], R17 ;  /* 0x00656c1101007387 */ /* 0x0081e80000100800 */
[----:B0-----:R-:W3:Y:S01]  /*34e70*/  LDL.LU R17, [R1+0x2fc] ;  /* 0x0002fc0001117983 */ /* 0x001ee20000300800 */
[----:B------:R-:W-:-:S03]  /*34e80*/  LOP3.LUT R0, R20, 0x40, RZ, 0xfc, !PT ;  /* 0x0000004014007812 */ /* 0x000fc600078efcff */
[----:B------:R-:W3:Y:S04]  /*34e90*/  LDL.LU R20, [R1+0x2c0] ;  /* 0x0002c00001147983 */ /* 0x000ee80000300800 */
[----:B------:R-:W3:Y:S04]  /*34ea0*/  LDL.LU R24, [R1+0x218] ;  /* 0x0002180001187983 */ /* 0x000ee80000300800 */
[----:B------:R-:W3:Y:S04]  /*34eb0*/  LDL.LU R14, [R1+0x214] ;  /* 0x00021400010e7983 */ /* 0x000ee80000300800 */
[----:B------:R-:W3:Y:S04]  /*34ec0*/  LDL.LU R2, [R1+0x1e0] ;  /* 0x0001e00001027983 */ /* 0x000ee80000300800 */
[----:B------:R-:W3:Y:S04]  /*34ed0*/  LDL.LU R5, [R1+0x1dc] ;  /* 0x0001dc0001057983 */ /* 0x000ee80000300800 */
[----:B----4-:R0:W-:Y:S04]  /*34ee0*/  STL [R1+0x248], R6 ;  /* 0x0002480601007387 */ /* 0x0101e80000100800 */
[----:B------:R-:W-:Y:S04]  /*34ef0*/  STL [R1+0x260], R12 ;  /* 0x0002600c01007387 */ /* 0x000fe80000100800 */
[----:B0-----:R-:W4:Y:S04]  /*34f00*/  LDL.LU R6, [R1+0x1b0] ;  /* 0x0001b00001067983 */ /* 0x001f280000300800 */
[----:B------:R-:W4:Y:S04]  /*34f10*/  LDL.LU R18, [R1+0x1ac] ;  /* 0x0001ac0001127983 */ /* 0x000f280000300800 */
[----:B------:R-:W4:Y:S04]  /*34f20*/  LDL.LU R19, [R1+0x180] ;  /* 0x0001800001137983 */ /* 0x000f280000300800 */
[----:B------:R-:W4:Y:S04]  /*34f30*/  LDL.LU R7, [R1+0x17c] ;  /* 0x00017c0001077983 */ /* 0x000f280000300800 */
[----:B--2---:R0:W-:Y:S04]  /*34f40*/  STL [R1+0x254], R9 ;  /* 0x0002540901007387 */ /* 0x0041e80000100800 */
[----:B------:R-:W2:Y:S04]  /*34f50*/  LDL.LU R8, [R1+0x150] ;  /* 0x0001500001087983 */ /* 0x000ea80000300800 */
[----:B------:R-:W2:Y:S04]  /*34f60*/  LDL.LU R21, [R1+0x14c] ;  /* 0x00014c0001157983 */ /* 0x000ea80000300800 */
[----:B------:R-:W2:Y:S04]  /*34f70*/  LDL.LU R22, [R1+0x120] ;  /* 0x0001200001167983 */ /* 0x000ea80000300800 */
[----:B0-----:R-:W2:Y:S04]  /*34f80*/  LDL.LU R9, [R1+0x11c] ;  /* 0x00011c0001097983 */ /* 0x001ea80000300800 */
[----:B------:R-:W2:Y:S04]  /*34f90*/  LDL.LU R10, [R1+0xf0] ;  /* 0x0000f000010a7983 */ /* 0x000ea80000300800 */
[----:B------:R-:W2:Y:S04]  /*34fa0*/  LDL.LU R23, [R1+0xec] ;  /* 0x0000ec0001177983 */ /* 0x000ea80000300800 */
[----:B------:R-:W2:Y:S04]  /*34fb0*/  LDL.LU R25, [R1+0xc0] ;  /* 0x0000c00001197983 */ /* 0x000ea80000300800 */
[----:B------:R-:W2:Y:S04]  /*34fc0*/  LDL.LU R11, [R1+0xbc] ;  /* 0x0000bc00010b7983 */ /* 0x000ea80000300800 */
[----:B------:R-:W2:Y:S04]  /*34fd0*/  LDL.LU R12, [R1+0x90] ;  /* 0x00009000010c7983 */ /* 0x000ea80000300800 */
[----:B------:R-:W2:Y:S04]  /*34fe0*/  LDL.LU R26, [R1+0x8c] ;  /* 0x00008c00011a7983 */ /* 0x000ea80000300800 */
[----:B------:R-:W2:Y:S04]  /*34ff0*/  LDL.LU R27, [R1+0x60] ;  /* 0x00006000011b7983 */ /* 0x000ea80000300800 */
[----:B------:R-:W4:Y:S04]  /*35000*/  LDL.LU R13, [R1+0x5c] ;  /* 0x00005c00010d7983 */ /* 0x000f280000300800 */
[----:B------:R-:W2:Y:S01]  /*35010*/  LDL.LU R16, [R1+0x30] ;  /* 0x0000300001107983 */ /* 0x000ea20000300800 */
[----:B------:R-:W-:-:S03]  /*35020*/  IMAD.SHL.U32 R3, R3, 0x2, RZ ;  /* 0x0000000203037824 */ /* 0x000fc600078e00ff */
[----:B------:R-:W2:Y:S01]  /*35030*/  LDL.LU R28, [R1+0x2c] ;  /* 0x00002c00011c7983 */ /* 0x000ea20000300800 */
[----:B------:R-:W-:-:S03]  /*35040*/  ISETP.GE.AND P1, PT, R0, R4, PT ;  /* 0x000000040000720c */ /* 0x000fc60003f26270 */
[----:B------:R-:W2:Y:S04]  /*35050*/  LDL.LU R29, [R1+0x4] ;  /* 0x00000400011d7983 */ /* 0x000ea80000300800 */
[----:B------:R-:W2:Y:S01]  /*35060*/  LDL.LU R0, [R1] ;  /* 0x0000000001007983 */ /* 0x000ea20000300800 */
[----:B------:R-:W-:-:S03]  /*35070*/  ISETP.GE.AND P0, PT, R15, R4, PT ;  /* 0x000000040f00720c */ /* 0x000fc60003f06270 */
[----:B------:R-:W2:Y:S04]  /*35080*/  LDL.LU R4, [R1+0x258] ;  /* 0x0002580001047983 */ /* 0x000ea80000300800 */
[----:B------:R0:W-:Y:S04]  /*35090*/  STL [R1+0x651c], R15 ;  /* 0x00651c0f01007387 */ /* 0x0001e80000100800 */
[----:B0-----:R-:W2:Y:S04]  /*350a0*/  LDL.LU R15, [R1+0x25c] ;  /* 0x00025c00010f7983 */ /* 0x001ea80000300800 */
[----:B---3--:R0:W-:Y:S04]  /*350b0*/  STS.U16 [R3+UR4+0x10000], R17 ;  /* 0x0100001103007988 */ /* 0x0081e80008000404 */
[----:B0-----:R-:W3:Y:S04]  /*350c0*/  LDL.LU R17, [R1+0x656c] ;  /* 0x00656c0001117983 */ /* 0x001ee80000300800 */
[----:B---3--:R0:W-:Y:S04]  /*350d0*/  STS.U16 [R3+UR4+0x10080], R17 ;  /* 0x0100801103007988 */ /* 0x0081e80008000404 */
[----:B0-----:R-:W3:Y:S04]  /*350e0*/  LDL.LU R17, [R1+0x6568] ;  /* 0x0065680001117983 */ /* 0x001ee80000300800 */
[----:B------:R-:W-:Y:S04]  /*350f0*/  STS.U16 [R3+UR4+0x10880], R20 ;  /* 0x0108801403007988 */ /* 0x000fe80008000404 */
[----:B----4-:R-:W-:Y:S04]  /*35100*/  STS.U16 [R3+UR4+0x16080], R13 ;  /* 0x0160800d03007988 */ /* 0x010fe80008000404 */
[----:B--2---:R-:W-:Y:S04]  /*35110*/  STS.U16 [R3+UR4+0x16800], R16 ;  /* 0x0168001003007988 */ /* 0x004fe80008000404 */
[----:B------:R-:W-:Y:S04]  /*35120*/  STS.U16 [R3+UR4+0x16880], R28 ;  /* 0x0168801c03007988 */ /* 0x000fe80008000404 */
        /* <DEDUP_REMOVED lines=9> */
[----:B---3--:R0:W-:Y:S04]  /*351c0*/  STS.U16 [R3+UR4+0x10800], R17 ;  /* 0x0108001103007988 */ /* 0x0081e80008000404 */
[----:B0-----:R-:W2:Y:S04]  /*351d0*/  LDL.LU R17, [R1+0x6564] ;  /* 0x0065640001117983 */ /* 0x001ea80000300800 */
        /* <DEDUP_REMOVED lines=12> */
[----:B------:R0:W-:Y:S04]  /*352a0*/  STS.U16 [R3+UR4+0x13080], R7 ;  /* 0x0130800703007988 */ /* 0x0001e80008000404 */
[----:B------:R-:W4:Y:S04]  /*352b0*/  LDL.LU R19, [R1+0x148] ;  /* 0x0001480001137983 */ /* 0x000f280000300800 */
[----:B------:R1:W-:Y:S04]  /*352c0*/  STS.U16 [R3+UR4+0x13800], R8 ;  /* 0x0138000803007988 */ /* 0x0003e80008000404 */
[----:B------:R1:W-:Y:S04]  /*352d0*/  STS.U16 [R3+UR4+0x13880], R21 ;  /* 0x0138801503007988 */ /* 0x0003e80008000404 */
[----:B------:R1:W-:Y:S04]  /*352e0*/  STS.U16 [R3+UR4+0x14000], R22 ;  /* 0x0140001603007988 */ /* 0x0003e80008000404 */
[----:B------:R1:W-:Y:S04]  /*352f0*/  STS.U16 [R3+UR4+0x14080], R9 ;  /* 0x0140800903007988 */ /* 0x0003e80008000404 */
[----:B------:R1:W-:Y:S04]  /*35300*/  STS.U16 [R3+UR4+0x14800], R10 ;  /* 0x0148000a03007988 */ /* 0x0003e80008000404 */
[----:B0-----:R-:W4:Y:S04]  /*35310*/  LDL.LU R7, [R1+0x144] ;  /* 0x0001440001077983 */ /* 0x001f280000300800 */
[----:B-1----:R-:W4:Y:S04]  /*35320*/  LDL.LU R8, [R1+0x118] ;  /* 0x0001180001087983 */ /* 0x002f280000300800 */
        /* <DEDUP_REMOVED lines=18> */
[----:B0-----:R-:W4:Y:S01]  /*35450*/  LDL.LU R27, [R1+0x24] ;  /* 0x00002400011b7983 */ /* 0x001f220000300800 */
[----:B-1----:R-:W-:-:S03]  /*35460*/  LOP3.LUT R2, R3, 0x10, RZ, 0x3c, !PT ;  /* 0x0000001003027812 */ /* 0x002fc600078e3cff */
[----:B---3--:R-:W-:Y:S04]  /*35470*/  STS.U16 [R3+UR4+0x17800], R20 ;  /* 0x0178001403007988 */ /* 0x008fe80008000404 */
[----:B------:R0:W-:Y:S04]  /*35480*/  STL [R1+0x64b8], R20 ;  /* 0x0064b81401007387 */ /* 0x0001e80000100800 */
[----:B--2---:R-:W-:Y:S04]  /*35490*/  STS.U16 [R3+UR4+0x17880], R17 ;  /* 0x0178801103007988 */ /* 0x004fe80008000404 */
[----:B0-----:R-:W2:Y:S04]  /*354a0*/  LDL.LU R20, [R1+0x210] ;  /* 0x0002100001147983 */ /* 0x001ea80000300800 */
[----:B------:R0:W-:Y:S04]  /*354b0*/  STL [R1+0x64c0], R17 ;  /* 0x0064c01101007387 */ /* 0x0001e80000100800 */
[----:B0-----:R-:W3:Y:S04]  /*354c0*/  LDL.LU R17, [R1+0x24c] ;  /* 0x00024c0001117983 */ /* 0x001ee80000300800 */
[----:B------:R0:W-:Y:S04]  /*354d0*/  STL [R1+0x64bc], R3 ;  /* 0x0064bc0301007387 */ /* 0x0001e80000100800 */
[----:B0-----:R-:W2:Y:S04]  /*354e0*/  LDL.LU R3, [R1+0x250] ;  /* 0x0002500001037983 */ /* 0x001ea80000300800 */
[----:B----4-:R0:W-:Y:S04]  /*354f0*/  STS.U16 [R2+UR4+0x10100], R13 ;  /* 0x0101000d02007988 */ /* 0x0101e80008000404 */
[----:B------:R1:W-:Y:S04]  /*35500*/  STS.U16 [R2+UR4+0x10180], R16 ;  /* 0x0101801002007988 */ /* 0x0003e80008000404 */
[----:B------:R4:W-:Y:S04]  /*35510*/  STS.U16 [R2+UR4+0x10900], R28 ;  /* 0x0109001c02007988 */ /* 0x0009e80008000404 */
[----:B------:R4:W-:Y:S04]  /*35520*/  STS.U16 [R2+UR4+0x10980], R29 ;  /* 0x0109801d02007988 */ /* 0x0009e80008000404 */
[----:B0-----:R-:W3:Y:S04]  /*35530*/  LDL.LU R13, [R1+0x655c] ;  /* 0x00655c00010d7983 */ /* 0x001ee80000300800 */
[----:B-1----:R-:W3:Y:S04]  /*35540*/  LDL.LU R16, [R1+0x6558] ;  /* 0x0065580001107983 */ /* 0x002ee80000300800 */
[----:B----4-:R-:W4:Y:S04]  /*35550*/  LDL.LU R28, [R1+0x6554] ;  /* 0x00655400011c7983 */ /* 0x010f280000300800 */
[----:B------:R-:W4:Y:S04]  /*35560*/  LDL.LU R29, [R1+0x6550] ;  /* 0x00655000011d7983 */ /* 0x000f280000300800 */
[----:B--2---:R-:W-:Y:S04]  /*35570*/  STS.U16 [R2+UR4+0x11100], R3 ;  /* 0x0111000302007988 */ /* 0x004fe80008000404 */
[----:B---3--:R-:W-:Y:S04]  /*35580*/  STS.U16 [R2+UR4+0x11180], R17 ;  /* 0x0111801102007988 */ /* 0x008fe80008000404 */
        /* <DEDUP_REMOVED lines=17> */
[----:B----4-:R-:W-:Y:S04]  /*356a0*/  STL [R1+0x64c4], R29 ;  /* 0x0064c41d01007387 */ /* 0x010fe80000100800 */
[----:B------:R0:W-:Y:S04]  /*356b0*/  STS.U16 [R2+UR4+0x15980], R11 ;  /* 0x0159800b02007988 */ /* 0x0001e80008000404 */
[----:B------:R-:W-:Y:S04]  /*356c0*/  STL [R1+0x64c8], R28 ;  /* 0x0064c81c01007387 */ /* 0x000fe80000100800 */
[----:B0-----:R-:W2:Y:S04]  /*356d0*/  LDL.LU R11, [R1+0x2ec] ;  /* 0x0002ec00010b7983 */ /* 0x001ea80000300800 */
[----:B------:R-:W-:Y:S04]  /*356e0*/  STS.U16 [R2+UR4+0x16100], R12 ;  /* 0x0161000c02007988 */ /* 0x000fe80008000404 */
[----:B------:R-:W-:Y:S04]  /*356f0*/  STS.U16 [R2+UR4+0x16180], R26 ;  /* 0x0161801a02007988 */ /* 0x000fe80008000404 */
[----:B------:R0:W-:Y:S02]  /*35700*/  STS.U16 [R2+UR4+0x16900], R0 ;  /* 0x0169000002007988 */ /* 0x0001e40008000404 */
[----:B0-----:R-:W0:Y:S02]  /*35710*/  S2R R0, SR_TID.X ;  /* 0x0000000000007919 */ /* 0x001e240000002100 */
[----:B------:R-:W-:Y:S04]  /*35720*/  STS.U16 [R2+UR4+0x16980], R27 ;  /* 0x0169801b02007988 */ /* 0x000fe80008000404 */
[----:B------:R-:W-:Y:S04]  /*35730*/  STS.U16 [R2+UR4+0x17100], R29 ;  /* 0x0171001d02007988 */ /* 0x000fe80008000404 */
[----:B------:R-:W-:Y:S04]  /*35740*/  STS.U16 [R2+UR4+0x17180], R28 ;  /* 0x0171801c02007988 */ /* 0x000fe80008000404 */
[----:B------:R1:W-:Y:S01]  /*35750*/  STS.U16 [R2+UR4+0x17900], R16 ;  /* 0x0179001002007988 */ /* 0x0003e20008000404 */
[----:B0-----:R-:W-:-:S05]  /*35760*/  LOP3.LUT R0, R0, 0x3f, RZ, 0xc0, !PT ;  /* 0x0000003f00007812 */ /* 0x001fca00078ec0ff */
[----:B-1----:R-:W-:Y:S02]  /*35770*/  IMAD.SHL.U32 R2, R0, 0x2, RZ ;  /* 0x0000000200027824 */ /* 0x002fe400078e00ff */
[----:B------:R-:W0:Y:S01]  /*35780*/  S2R R0, SR_TID.X ;  /* 0x0000000000007919 */ /* 0x000e220000002100 */
[----:B--2---:R0:W-:Y:S04]  /*35790*/  STL [R1+0x654c], R11 ;  /* 0x00654c0b01007387 */ /* 0x0041e80000100800 */
[----:B------:R-:W2:Y:S04]  /*357a0*/  LDL.LU R12, [R1+0x2e8] ;  /* 0x0002e800010c7983 */ /* 0x000ea80000300800 */
        /* <DEDUP_REMOVED lines=11> */
[----:B0-----:R-:W-:-:S03]  /*35860*/  LOP3.LUT R11, R0, 0x3f, RZ, 0xc0, !PT ;  /* 0x0000003f000b7812 */ /* 0x001fc600078ec0ff */
[----:B------:R-:W4:Y:S04]  /*35870*/  LDL.LU R5, [R1+0x13c] ;  /* 0x00013c0001057983 */ /* 0x000f280000300800 */
[----:B------:R-:W4:Y:S04]  /*35880*/  LDL.LU R6, [R1+0x110] ;  /* 0x0001100001067983 */ /* 0x000f280000300800 */
[----:B------:R-:W4:Y:S04]  /*35890*/  LDL.LU R18, [R1+0x10c] ;  /* 0x00010c0001127983 */ /* 0x000f280000300800 */
[----:B------:R-:W4:Y:S04]  /*358a0*/  LDL.LU R19, [R1+0xe0] ;  /* 0x0000e00001137983 */ /* 0x000f280000300800 */
[----:B------:R-:W4:Y:S01]  /*358b0*/  LDL.LU R7, [R1+0xdc] ;  /* 0x0000dc0001077983 */ /* 0x000f220000300800 */
[----:B------:R-:W-:-:S03]  /*358c0*/  IMAD.SHL.U32 R11, R11, 0x2, RZ ;  /* 0x000000020b0b7824 */ /* 0x000fc600078e00ff */
[----:B------:R-:W4:Y:S04]  /*358d0*/  LDL.LU R8, [R1+0xb0] ;  /* 0x0000b00001087983 */ /* 0x000f280000300800 */
[----:B------:R-:W4:Y:S04]  /*358e0*/  LDL.LU R21, [R1+0xac] ;  /* 0x0000ac0001157983 */ /* 0x000f280000300800 */
[----:B------:R-:W4:Y:S04]  /*358f0*/  LDL.LU R22, [R1+0x80] ;  /* 0x0000800001167983 */ /* 0x000f280000300800 */
[----:B------:R-:W4:Y:S04]  /*35900*/  LDL.LU R9, [R1+0x7c] ;  /* 0x00007c0001097983 */ /* 0x000f280000300800 */
[----:B------:R-:W4:Y:S01]  /*35910*/  LDL.LU R10, [R1+0x50] ;  /* 0x00005000010a7983 */ /* 0x000f220000300800 */
[----:B------:R-:W-:-:S03]  /*35920*/  LOP3.LUT R11, R11, 0x10, RZ, 0x3c, !PT ;  /* 0x000000100b0b7812 */ /* 0x000fc600078e3cff */
[----:B------:R-:W4:Y:S04]  /*35930*/  LDL.LU R23, [R1+0x4c] ;  /* 0x00004c0001177983 */ /* 0x000f280000300800 */
[----:B------:R-:W4:Y:S04]  /*35940*/  LDL.LU R0, [R1+0x20] ;  /* 0x0000200001007983 */ /* 0x000f280000300800 */
[----:B------:R-:W4:Y:S04]  /*35950*/  LDL.LU R25, [R1+0x1c] ;  /* 0x00001c0001197983 */ /* 0x000f280000300800 */
[----:B------:R0:W-:Y:S04]  /*35960*/  STL [R1+0x64e0], R16 ;  /* 0x0064e01001007387 */ /* 0x0001e80000100800 */
[----:B------:R1:W-:Y:S04]  /*35970*/  STS.U16 [R11+UR4+0x17980], R13 ;  /* 0x0179800d0b007988 */ /* 0x0003e80008000404 */
[----:B0-----:R-:W4:Y:S04]  /*35980*/  LDL.LU R16, [R1+0x240] ;  /* 0x0002400001107983 */ /* 0x001f280000300800 */
[----:B-1----:R-:W2:Y:S01]  /*35990*/  LDL.LU R11, [R1+0x654c] ;  /* 0x00654c00010b7983 */ /* 0x002ea20000300800 */
[----:B------:R-:W-:-:S03]  /*359a0*/  LOP3.LUT R2, R2, 0x20, RZ, 0x3c, !PT ;  /* 0x0000002002027812 */ /* 0x000fc600078e3cff */
[----:B------:R0:W-:Y:S04]  /*359b0*/  STL [R1+0x64e4], R13 ;  /* 0x0064e40d01007387 */ /* 0x0001e80000100800 */
[----:B0-----:R-:W4:Y:S04]  /*359c0*/  LDL.LU R13, [R1+0x244] ;  /* 0x00024400010d7983 */ /* 0x001f280000300800 */
[----:B--2---:R0:W-:Y:S04]  /*359d0*/  STS.U16 [R2+UR4+0x10200], R11 ;  /* 0x0102000b02007988 */ /* 0x0041e80008000404 */
[----:B------:R1:W-:Y:S04]  /*359e0*/  STS.U16 [R2+UR4+0x10280], R12 ;  /* 0x0102800c02007988 */ /* 0x0003e80008000404 */
[----:B---3--:R2:W-:Y:S04]  /*359f0*/  STS.U16 [R2+UR4+0x10a00], R26 ;  /* 0x010a001a02007988 */ /* 0x0085e80008000404 */
[----:B----4-:R3:W-:Y:S04]  /*35a00*/  STS.U16 [R2+UR4+0x10a80], R27 ;  /* 0x010a801b02007988 */ /* 0x0107e80008000404 */
[----:B0-----:R-:W4:Y:S04]  /*35a10*/  LDL.LU R11, [R1+0x6548] ;  /* 0x00654800010b7983 */ /* 0x001f280000300800 */
[----:B-1----:R-:W4:Y:S04]  /*35a20*/  LDL.LU R12, [R1+0x6544] ;  /* 0x00654400010c7983 */ /* 0x002f280000300800 */
[----:B--2---:R-:W2:Y:S04]  /*35a30*/  LDL.LU R26, [R1+0x6540] ;  /* 0x00654000011a7983 */ /* 0x004ea80000300800 */
[----:B---3--:R-:W3:Y:S04]  /*35a40*/  LDL.LU R27, [R1+0x653c] ;  /* 0x00653c00011b7983 */ /* 0x008ee80000300800 */
        /* <DEDUP_REMOVED lines=9> */
[----:B------:R0:W-:Y:S04]  /*35ae0*/  STS.U16 [R2+UR4+0x13280], R24 ;  /* 0x0132801802007988 */ /* 0x0001e80008000404 */
        /* <DEDUP_REMOVED lines=9> */
[----:B---3--:R-:W-:Y:S04]  /*35b80*/  STL [R1+0x64e8], R27 ;  /* 0x0064e81b01007387 */ /* 0x008fe80000100800 */
[----:B--2---:R-:W-:Y:S04]  /*35b90*/  STL [R1+0x64ec], R26 ;  /* 0x0064ec1a01007387 */ /* 0x004fe80000100800 */
[----:B0-----:R-:W2:Y:S01]  /*35ba0*/  LDL.LU R24, [R1+0x2e4] ;  /* 0x0002e40001187983 */ /* 0x001ea20000300800 */
[----:B-1----:R-:W0:Y:S03]  /*35bb0*/  S2R R22, SR_TID.X ;  /* 0x0000000000167919 */ /* 0x002e260000002100 */
[----:B------:R-:W-:Y:S04]  /*35bc0*/  STS.U16 [R2+UR4+0x15a80], R9 ;  /* 0x015a800902007988 */ /* 0x000fe80008000404 */
[----:B------:R-:W-:Y:S04]  /*35bd0*/  STS.U16 [R2+UR4+0x16200], R10 ;  /* 0x0162000a02007988 */ /* 0x000fe80008000404 */
[----:B------:R-:W-:Y:S04]  /*35be0*/  STS.U16 [R2+UR4+0x16280], R23 ;  /* 0x0162801702007988 */ /* 0x000fe80008000404 */
[----:B------:R1:W-:Y:S04]  /*35bf0*/  STS.U16 [R2+UR4+0x16a00], R0 ;  /* 0x016a000002007988 */ /* 0x0003e80008000404 */
[----:B------:R3:W-:Y:S04]  /*35c00*/  STS.U16 [R2+UR4+0x16a80], R25 ;  /* 0x016a801902007988 */ /* 0x0007e80008000404 */
[----:B------:R-:W-:Y:S04]  /*35c10*/  STS.U16 [R2+UR4+0x17200], R27 ;  /* 0x0172001b02007988 */ /* 0x000fe80008000404 */
[----:B------:R0:W-:Y:S04]  /*35c20*/  STS.U16 [R2+UR4+0x17280], R26 ;  /* 0x0172801a02007988 */ /* 0x0001e80008000404 */
[----:B----4-:R-:W-:Y:S01]  /*35c30*/  STS.U16 [R2+UR4+0x17a00], R12 ;  /* 0x017a000c02007988 */ /* 0x010fe20008000404 */
[----:B-1----:R-:W1:Y:S03]  /*35c40*/  S2R R0, SR_TID.X ;  /* 0x0000000000007919 */ /* 0x002e660000002100 */
[----:B--2---:R2:W-:Y:S04]  /*35c50*/  STL [R1+0x6538], R24 ;  /* 0x0065381801007387 */ /* 0x0045e80000100800 */
[----:B------:R-:W4:Y:S04]  /*35c60*/  LDL.LU R9, [R1+0x2e0] ;  /* 0x0002e00001097983 */ /* 0x000f280000300800 */
[----:B------:R-:W4:Y:S04]  /*35c70*/  LDL.LU R10, [R1+0x2a0] ;  /* 0x0002a000010a7983 */ /* 0x000f280000300800 */
[----:B------:R-:W4:Y:S04]  /*35c80*/  LDL.LU R23, [R1+0x298] ;  /* 0x0002980001177983 */ /* 0x000f280000300800 */
[----:B---3--:R-:W3:Y:S04]  /*35c90*/  LDL.LU R25, [R1+0x238] ;  /* 0x0002380001197983 */ /* 0x008ee80000300800 */
[----:B0-----:R-:W3:Y:S04]  /*35ca0*/  LDL.LU R26, [R1+0x1f4] ;  /* 0x0001f400011a7983 */ /* 0x001ee80000300800 */
[----:B------:R-:W3:Y:S04]  /*35cb0*/  LDL.LU R27, [R1+0x1c8] ;  /* 0x0001c800011b7983 */ /* 0x000ee80000300800 */
[----:B------:R-:W3:Y:S04]  /*35cc0*/  LDL.LU R13, [R1+0x1c4] ;  /* 0x0001c400010d7983 */ /* 0x000ee80000300800 */
[----:B------:R-:W3:Y:S04]  /*35cd0*/  LDL.LU R16, [R1+0x198] ;  /* 0x0001980001107983 */ /* 0x000ee80000300800 */
[----:B------:R-:W3:Y:S04]  /*35ce0*/  LDL.LU R28, [R1+0x194] ;  /* 0x00019400011c7983 */ /* 0x000ee80000300800 */
[----:B------:R-:W3:Y:S04]  /*35cf0*/  LDL.LU R29, [R1+0x168] ;  /* 0x00016800011d7983 */ /* 0x000ee80000300800 */
[----:B------:R-:W3:Y:S04]  /*35d00*/  LDL.LU R3, [R1+0x164] ;  /* 0x0001640001037983 */ /* 0x000ee80000300800 */
[----:B------:R-:W3:Y:S01]  /*35d10*/  LDL.LU R17, [R1+0x138] ;  /* 0x0001380001117983 */ /* 0x000ee20000300800 */
[----:B--2---:R-:W-:-:S03]  /*35d20*/  LOP3.LUT R24, R22, 0x3f, RZ, 0xc0, !PT ;  /* 0x0000003f16187812 */ /* 0x004fc600078ec0ff */
[----:B------:R-:W2:Y:S04]  /*35d30*/  LDL.LU R20, [R1+0x134] ;  /* 0x0001340001147983 */ /* 0x000ea80000300800 */
[----:B------:R-:W2:Y:S04]  /*35d40*/  LDL.LU R15, [R1+0x108] ;  /* 0x00010800010f7983 */ /* 0x000ea80000300800 */
[----:B------:R-:W2:Y:S04]  /*35d50*/  LDL.LU R4, [R1+0x104] ;  /* 0x0001040001047983 */ /* 0x000ea80000300800 */
[----:B------:R-:W2:Y:S04]  /*35d60*/  LDL.LU R14, [R1+0xd8] ;  /* 0x0000d800010e7983 */ /* 0x000ea80000300800 */
[----:B------:R-:W2:Y:S01]  /*35d70*/  LDL.LU R2, [R1+0xd4] ;  /* 0x0000d40001027983 */ /* 0x000ea20000300800 */
[----:B------:R-:W-:-:S03]  /*35d80*/  IMAD.SHL.U32 R24, R24, 0x2, RZ ;  /* 0x0000000218187824 */ /* 0x000fc600078e00ff */
[----:B------:R-:W2:Y:S04]  /*35d90*/  LDL.LU R5, [R1+0xa8] ;  /* 0x0000a80001057983 */ /* 0x000ea80000300800 */
[----:B------:R-:W2:Y:S04]  /*35da0*/  LDL.LU R6, [R1+0xa4] ;  /* 0x0000a40001067983 */ /* 0x000ea80000300800 */
[----:B------:R-:W2:Y:S04]  /*35db0*/  LDL.LU R18, [R1+0x78] ;  /* 0x0000780001127983 */ /* 0x000ea80000300800 */
[----:B------:R-:W2:Y:S04]  /*35dc0*/  LDL.LU R19, [R1+0x74] ;  /* 0x0000740001137983 */ /* 0x000ea80000300800 */
[----:B------:R-:W2:Y:S01]  /*35dd0*/  LDL.LU R7, [R1+0x48] ;  /* 0x0000480001077983 */ /* 0x000ea20000300800 */
[----:B------:R-:W-:-:S03]  /*35de0*/  LOP3.LUT R24, R24, 0x20, RZ, 0x3c, !PT ;  /* 0x0000002018187812 */ /* 0x000fc600078e3cff */
[----:B------:R-:W2:Y:S04]  /*35df0*/  LDL.LU R8, [R1+0x44] ;  /* 0x0000440001087983 */ /* 0x000ea80000300800 */
[----:B------:R-:W2:Y:S04]  /*35e00*/  LDL.LU R21, [R1+0x18] ;  /* 0x0000180001157983 */ /* 0x000ea80000300800 */
[----:B------:R-:W2:Y:S04]  /*35e10*/  LDL.LU R22, [R1+0x14] ;  /* 0x0000140001167983 */ /* 0x000ea80000300800 */
[----:B------:R0:W-:Y:S04]  /*35e20*/  STL [R1+0x64f0], R12 ;  /* 0x0064f00c01007387 */ /* 0x0001e80000100800 */
[----:B------:R1:W-:Y:S04]  /*35e30*/  STS.U16 [R24+UR4+0x17a80], R11 ;  /* 0x017a800b18007988 */ /* 0x0003e80008000404 */
[----:B0-----:R-:W2:Y:S04]  /*35e40*/  LDL.LU R12, [R1+0x200] ;  /* 0x00020000010c7983 */ /* 0x001ea80000300800 */
[----:B-1----:R-:W4:Y:S01]  /*35e50*/  LDL.LU R24, [R1+0x6538] ;  /* 0x0065380001187983 */ /* 0x002f220000300800 */
[----:B------:R-:W-:-:S03]  /*35e60*/  LOP3.LUT R0, R0, 0x3f, RZ, 0xc0, !PT ;  /* 0x0000003f00007812 */ /* 0x000fc600078ec0ff */
[----:B------:R0:W-:Y:S02]  /*35e70*/  STL [R1+0x64f4], R11 ;  /* 0x0064f40b01007387 */ /* 0x0001e40000100800 */
[----:B------:R-:W-:-:S05]  /*35e80*/  IMAD.SHL.U32 R0, R0, 0x2, RZ ;  /* 0x0000000200007824 */ /* 0x000fca00078e00ff */
[----:B------:R-:W-:Y:S01]  /*35e90*/  LOP3.LUT R0, R0, 0x30, RZ, 0x3c, !PT ;  /* 0x0000003000007812 */ /* 0x000fe200078e3cff */
[----:B0-----:R-:W2:Y:S04]  /*35ea0*/  LDL.LU R11, [R1+0x234] ;  /* 0x00023400010b7983 */ /* 0x001ea80000300800 */
[----:B----4-:R0:W-:Y:S04]  /*35eb0*/  STS.U16 [R0+UR4+0x10300], R24 ;  /* 0x0103001800007988 */ /* 0x0101e80008000404 */
[----:B------:R1:W-:Y:S04]  /*35ec0*/  STS.U16 [R0+UR4+0x10380], R9 ;  /* 0x0103800900007988 */ /* 0x0003e80008000404 */
[----:B------:R4:W-:Y:S04]  /*35ed0*/  STS.U16 [R0+UR4+0x10b00], R10 ;  /* 0x010b000a00007988 */ /* 0x0009e80008000404 */
[----:B------:R2:W-:Y:S04]  /*35ee0*/  STS.U16 [R0+UR4+0x10b80], R23 ;  /* 0x010b801700007988 */ /* 0x0005e80008000404 */
[----:B---3--:R3:W-:Y:S04]  /*35ef0*/  STS.U16 [R0+UR4+0x11300], R25 ;  /* 0x0113001900007988 */ /* 0x0087e80008000404 */
[----:B0-----:R-:W3:Y:S04]  /*35f00*/  LDL.LU R24, [R1+0x6534] ;  /* 0x0065340001187983 */ /* 0x001ee80000300800 */
[----:B-1----:R-:W3:Y:S04]  /*35f10*/  LDL.LU R9, [R1+0x6530] ;  /* 0x0065300001097983 */ /* 0x002ee80000300800 */
[----:B----4-:R-:W4:Y:S04]  /*35f20*/  LDL.LU R10, [R1+0x652c] ;  /* 0x00652c00010a7983 */ /* 0x010f280000300800 */
        /* <DEDUP_REMOVED lines=16> */
[----:B0-----:R-:W2:Y:S04]  /*36030*/  LDL.LU R15, [R1+0x2dc] ;  /* 0x0002dc00010f7983 */ /* 0x001ea80000300800 */
[----:B------:R0:W-:Y:S04]  /*36040*/  STS.U16 [R0+UR4+0x14380], R4 ;  /* 0x0143800400007988 */ /* 0x0001e80008000404 */
[----:B------:R-:W-:Y:S04]  /*36050*/  STS.U16 [R0+UR4+0x14b00], R14 ;  /* 0x014b000e00007988 */ /* 0x000fe80008000404 */
[----:B------:R-:W-:Y:S04]  /*36060*/  STS.U16 [R0+UR4+0x14b80], R2 ;  /* 0x014b800200007988 */ /* 0x000fe80008000404 */
[----:B------:R-:W-:Y:S04]  /*36070*/  STS.U16 [R0+UR4+0x15300], R5 ;  /* 0x0153000500007988 */ /* 0x000fe80008000404 */
[----:B------:R-:W-:Y:S04]  /*36080*/  STS.U16 [R0+UR4+0x15380], R6 ;  /* 0x0153800600007988 */ /* 0x000fe80008000404 */
[----:B------:R-:W-:Y:S04]  /*36090*/  STS.U16 [R0+UR4+0x15b00], R18 ;  /* 0x015b001200007988 */ /* 0x000fe80008000404 */
[----:B------:R-:W-:Y:S04]  /*360a0*/  STS.U16 [R0+UR4+0x15b80], R19 ;  /* 0x015b801300007988 */ /* 0x000fe80008000404 */
[----:B------:R1:W-:Y:S04]  /*360b0*/  STS.U16 [R0+UR4+0x16300], R7 ;  /* 0x0163000700007988 */ /* 0x0003e80008000404 */
[----:B------:R3:W-:Y:S04]  /*360c0*/  STS.U16 [R0+UR4+0x16380], R8 ;  /* 0x0163800800007988 */ /* 0x0007e80008000404 */
[----:B------:R4:W-:Y:S04]  /*360d0*/  STS.U16 [R0+UR4+0x16b00], R21 ;  /* 0x016b001500007988 */ /* 0x0009e80008000404 */
[----:B------:R4:W-:Y:S04]  /*360e0*/  STS.U16 [R0+UR4+0x16b80], R22 ;  /* 0x016b801600007988 */ /* 0x0009e80008000404 */
[----:B------:R-:W-:Y:S04]  /*360f0*/  STS.U16 [R0+UR4+0x17300], R25 ;  /* 0x0173001900007988 */ /* 0x000fe80008000404 */
[----:B------:R4:W-:Y:S01]  /*36100*/  STS.U16 [R0+UR4+0x17380], R23 ;  /* 0x0173801700007988 */ /* 0x0009e20008000404 */
[----:B------:R-:W-:-:S05]  /*36110*/  LOP3.LUT R24, R24, 0x3f, RZ, 0xc0, !PT ;  /* 0x0000003f18187812 */ /* 0x000fca00078ec0ff */
[C---:B0-----:R-:W-:Y:S01]  /*36120*/  IMAD.SHL.U32 R4, R24.reuse, 0x2, RZ ;  /* 0x0000000218047824 */ /* 0x041fe200078e00ff */
[----:B--2---:R0:W-:Y:S04]  /*36130*/  STL [R1+0x6520], R15 ;  /* 0x0065200f01007387 */ /* 0x0041e80000100800 */
[----:B-1----:R-:W2:Y:S04]  /*36140*/  LDL.LU R7, [R1+0x2d8] ;  /* 0x0002d80001077983 */ /* 0x002ea80000300800 */
[----:B---3--:R-:W3:Y:S04]  /*36150*/  LDL.LU R8, [R1+0x290] ;  /* 0x0002900001087983 */ /* 0x008ee80000300800 */
[----:B----4-:R-:W4:Y:S04]  /*36160*/  LDL.LU R21, [R1+0x280] ;  /* 0x0002800001157983 */ /* 0x010f280000300800 */
        /* <DEDUP_REMOVED lines=13> */
[----:B0-----:R-:W-:-:S03]  /*36240*/  IMAD.SHL.U32 R15, R24, 0x2, RZ ;  /* 0x00000002180f7824 */ /* 0x001fc600078e00ff */
        /* <DEDUP_REMOVED lines=9> */
[----:B------:R-:W4:Y:S04]  /*362e0*/  LDL.LU R24, [R1+0x10] ;  /* 0x0000100001187983 */ /* 0x000f280000300800 */
[----:B------:R-:W-:Y:S04]  /*362f0*/  STS.U16 [R15+UR4+0x17b00], R10 ;  /* 0x017b000a0f007988 */ /* 0x000fe80008000404 */
[----:B------:R0:W-:Y:S04]  /*36300*/  STL [R1+0x6504], R10 ;  /* 0x0065040a01007387 */ /* 0x0001e80000100800 */
[----:B------:R1:W-:Y:S04]  /*36310*/  STS.U16 [R15+UR4+0x17b80], R9 ;  /* 0x017b80090f007988 */ /* 0x0003e80008000404 */
[----:B0-----:R-:W4:Y:S04]  /*36320*/  LDL.LU R10, [R1+0x1f0] ;  /* 0x0001f000010a7983 */ /* 0x001f280000300800 */
[----:B-1----:R-:W2:Y:S01]  /*36330*/  LDL.LU R15, [R1+0x6520] ;  /* 0x00652000010f7983 */ /* 0x002ea20000300800 */
[----:B------:R-:W-:-:S05]  /*36340*/  LOP3.LUT R4, R4, 0x40, RZ, 0x3c, !PT ;  /* 0x0000004004047812 */ /* 0x000fca00078e3cff */
[----:B--2---:R0:W-:Y:S04]  /*36350*/  STS.U16 [R4+UR4+0x10400], R15 ;  /* 0x0104000f04007988 */ /* 0x0041e80008000404 */
[----:B------:R1:W-:Y:S04]  /*36360*/  STS.U16 [R4+UR4+0x10480], R7 ;  /* 0x0104800704007988 */ /* 0x0003e80008000404 */
[----:B---3--:R2:W-:Y:S04]  /*36370*/  STS.U16 [R4+UR4+0x10c00], R8 ;  /* 0x010c000804007988 */ /* 0x0085e80008000404 */
[----:B----4-:R3:W-:Y:S04]  /*36380*/  STS.U16 [R4+UR4+0x10c80], R21 ;  /* 0x010c801504007988 */ /* 0x0107e80008000404 */
[----:B------:R4:W-:Y:S04]  /*36390*/  STS.U16 [R4+UR4+0x11400], R22 ;  /* 0x0114001604007988 */ /* 0x0009e80008000404 */
[----:B------:R4:W-:Y:S04]  /*363a0*/  STS.U16 [R4+UR4+0x11480], R0 ;  /* 0x0114800004007988 */ /* 0x0009e80008000404 */
[----:B0-----:R-:W4:Y:S04]  /*363b0*/  LDL.LU R15, [R1+0x651c] ;  /* 0x00651c00010f7983 */ /* 0x001f280000300800 */
[----:B-1----:R-:W4:Y:S04]  /*363c0*/  LDL.LU R7, [R1+0x6518] ;  /* 0x0065180001077983 */ /* 0x002f280000300800 */
[----:B--2---:R-:W2:Y:S04]  /*363d0*/  LDL.LU R8, [R1+0x6514] ;  /* 0x0065140001087983 */ /* 0x004ea80000300800 */
[----:B---3--:R-:W3:Y:S04]  /*363e0*/  LDL.LU R21, [R1+0x6510] ;  /* 0x0065100001157983 */ /* 0x008ee80000300800 */
[----:B----4-:R-:W4:Y:S04]  /*363f0*/  LDL.LU R22, [R1+0x650c] ;  /* 0x00650c0001167983 */ /* 0x010f280000300800 */
[----:B------:R-:W2:Y:S04]  /*36400*/  LDL.LU R0, [R1+0x6508] ;  /* 0x0065080001007983 */ /* 0x000ea80000300800 */
        /* <DEDUP_REMOVED lines=17> */
[----:B0-----:R-:W3:Y:S04]  /*36520*/  LDL.LU R6, [R1+0x2d4] ;  /* 0x0002d40001067983 */ /* 0x001ee80000300800 */
[----:B------:R-:W-:Y:S04]  /*36530*/  STS.U16 [R4+UR4+0x15c80], R14 ;  /* 0x015c800e04007988 */ /* 0x000fe80008000404 */
[----:B-1----:R-:W3:Y:S04]  /*36540*/  LDL.LU R18, [R1+0x2d0] ;  /* 0x0002d00001127983 */ /* 0x002ee80000300800 */
[----:B------:R-:W-:Y:S04]  /*36550*/  STS.U16 [R4+UR4+0x16400], R2 ;  /* 0x0164000204007988 */ /* 0x000fe80008000404 */
[----:B------:R-:W3:Y:S04]  /*36560*/  LDL.LU R19, [R1+0x278] ;  /* 0x0002780001137983 */ /* 0x000ee80000300800 */
[----:B------:R-:W-:Y:S04]  /*36570*/  STS.U16 [R4+UR4+0x16480], R5 ;  /* 0x0164800504007988 */ /* 0x000fe80008000404 */
[----:B------:R0:W-:Y:S04]  /*36580*/  STS.U16 [R4+UR4+0x16c00], R24 ;  /* 0x016c001804007988 */ /* 0x0001e80008000404 */
[----:B0-----:R-:W3:Y:S04]  /*36590*/  LDL.LU R24, [R1+0x270] ;  /* 0x0002700001187983 */ /* 0x001ee80000300800 */
[----:B------:R-:W3:Y:S04]  /*365a0*/  LDL.LU R10, [R1+0x228] ;  /* 0x00022800010a7983 */ /* 0x000ee80000300800 */
[----:B--2---:R0:W-:Y:S04]  /*365b0*/  STS.U16 [R4+UR4+0x16c80], R0 ;  /* 0x016c800004007988 */ /* 0x0041e80008000404 */
[----:B0-----:R-:W2:Y:S04]  /*365c0*/  LDL.LU R0, [R1+0x224] ;  /* 0x0002240001007983 */ /* 0x001ea80000300800 */
        /* <DEDUP_REMOVED lines=9> */
[----:B------:R-:W2:Y:S01]  /*36660*/  LDL.LU R11, [R1+0x124] ;  /* 0x00012400010b7983 */ /* 0x000ea20000300800 */
[----:B------:R-:W-:-:S03]  /*36670*/  LOP3.LUT R28, R28, 0x50, RZ, 0x3c, !PT ;  /* 0x000000501c1c7812 */ /* 0x000fc600078e3cff */
[----:B------:R-:W2:Y:S04]  /*36680*/  LDL.LU R12, [R1+0xf8] ;  /* 0x0000f800010c7983 */ /* 0x000ea80000300800 */
[----:B----4-:R-:W-:Y:S04]  /*36690*/  STS.U16 [R4+UR4+0x17400], R22 ;  /* 0x0174001604007988 */ /* 0x010fe80008000404 */
[----:B------:R-:W4:Y:S04]  /*366a0*/  LDL.LU R26, [R1+0xf4] ;  /* 0x0000f400011a7983 */ /* 0x000f280000300800 */
[----:B---3--:R-:W-:Y:S04]  /*366b0*/  STS.U16 [R4+UR4+0x17480], R21 ;  /* 0x0174801504007988 */ /* 0x008fe80008000404 */
[----:B------:R-:W3:Y:S04]  /*366c0*/  LDL.LU R27, [R1+0xc8] ;  /* 0x0000c800011b7983 */ /* 0x000ee80000300800 */
[----:B------:R-:W-:Y:S04]  /*366d0*/  STS.U16 [R4+UR4+0x17c00], R8 ;  /* 0x017c000804007988 */ /* 0x000fe80008000404 */
[----:B------:R-:W3:Y:S04]  /*366e0*/  LDL.LU R13, [R1+0xc4] ;  /* 0x0000c400010d7983 */ /* 0x000ee80000300800 */
[----:B------:R-:W-:Y:S04]  /*366f0*/  STS.U16 [R4+UR4+0x17c80], R7 ;  /* 0x017c800704007988 */ /* 0x000fe80008000404 */
[----:B------:R-:W3:Y:S04]  /*36700*/  LDL.LU R16, [R1+0x98] ;  /* 0x0000980001107983 */ /* 0x000ee80000300800 */
[----:B------:R0:W-:Y:S04]  /*36710*/  STS.U16 [R28+UR4+0x10500], R6 ;  /* 0x010500061c007988 */ /* 0x0001e80008000404 */
[----:B------:R-:W3:Y:S04]  /*36720*/  LDL.LU R5, [R1+0x94] ;  /* 0x0000940001057983 */ /* 0x000ee80000300800 */
[----:B------:R1:W-:Y:S04]  /*36730*/  STS.U16 [R28+UR4+0x10580], R18 ;  /* 0x010580121c007988 */ /* 0x0003e80008000404 */
[----:B------:R1:W-:Y:S04]  /*36740*/  STS.U16 [R28+UR4+0x10d00], R19 ;  /* 0x010d00131c007988 */ /* 0x0003e80008000404 */
[----:B------:R1:W-:Y:S04]  /*36750*/  STS.U16 [R28+UR4+0x10d80], R24 ;  /* 0x010d80181c007988 */ /* 0x0003e80008000404 */
[----:B------:R1:W-:Y:S04]  /*36760*/  STS.U16 [R28+UR4+0x11500], R10 ;  /* 0x0115000a1c007988 */ /* 0x0003e80008000404 */
[----:B0-----:R-:W3:Y:S04]  /*36770*/  LDL.LU R6, [R1+0x68] ;  /* 0x0000680001067983 */ /* 0x001ee80000300800 */
[----:B-1----:R-:W3:Y:S04]  /*36780*/  LDL.LU R18, [R1+0x64] ;  /* 0x0000640001127983 */ /* 0x002ee80000300800 */
[----:B------:R-:W3:Y:S04]  /*36790*/  LDL.LU R19, [R1+0x38] ;  /* 0x0000380001137983 */ /* 0x000ee80000300800 */
[----:B------:R-:W3:Y:S04]  /*367a0*/  LDL.LU R4, [R1+0x34] ;  /* 0x0000340001047983 */ /* 0x000ee80000300800 */
[----:B------:R-:W3:Y:S04]  /*367b0*/  LDL.LU R24, [R1+0x8] ;  /* 0x0000080001187983 */ /* 0x000ee80000300800 */
[----:B------:R-:W3:Y:S04]  /*367c0*/  LDL.LU R10, [R1+0x6504] ;  /* 0x00650400010a7983 */ /* 0x000ee80000300800 */
[----:B--2---:R0:W-:Y:S04]  /*367d0*/  STS.U16 [R28+UR4+0x11580], R0 ;  /* 0x011580001c007988 */ /* 0x0041e80008000404 */
[----:B0-----:R-:W2:Y:S04]  /*367e0*/  LDL.LU R0, [R1+0x6500] ;  /* 0x0065000001007983 */ /* 0x001ea80000300800 */
[----:B------:R0:W-:Y:S04]  /*367f0*/  STS.U16 [R28+UR4+0x11d00], R29 ;  /* 0x011d001d1c007988 */ /* 0x0001e80008000404 */
[----:B------:R-:W-:Y:S04]  /*36800*/  STS.U16 [R28+UR4+0x11d80], R3 ;  /* 0x011d80031c007988 */ /* 0x000fe80008000404 */
        /* <DEDUP_REMOVED lines=8> */
[----:B----4-:R-:W4:Y:S04]  /*36890*/  LDL.LU R14, [R1+0x220] ;  /* 0x00022000010e7983 */ /* 0x010f280000300800 */
[----:B------:R-:W4:Y:S04]  /*368a0*/  LDL.LU R2, [R1+0x21c] ;  /* 0x00021c0001027983 */ /* 0x000f280000300800 */
[----:B--2---:R0:W-:Y:S04]  /*368b0*/  STS.U16 [R28+UR4+0x13500], R0 ;  /* 0x013500001c007988 */ /* 0x0041e80008000404 */
[----:B------:R1:W-:Y:S04]  /*368c0*/  STS.U16 [R28+UR4+0x13580], R23 ;  /* 0x013580171c007988 */ /* 0x0003e80008000404 */
[----:B------:R2:W-:Y:S04]  /*368d0*/  STS.U16 [R28+UR4+0x13d00], R25 ;  /* 0x013d00191c007988 */ /* 0x0005e80008000404 */
[----:B------:R2:W-:Y:S04]  /*368e0*/  STS.U16 [R28+UR4+0x13d80], R11 ;  /* 0x013d800b1c007988 */ /* 0x0005e80008000404 */
[----:B------:R2:W-:Y:S04]  /*368f0*/  STS.U16 [R28+UR4+0x14500], R12 ;  /* 0x0145000c1c007988 */ /* 0x0005e80008000404 */
[----:B------:R3:W-:Y:S04]  /*36900*/  STS.U16 [R28+UR4+0x14580], R26 ;  /* 0x0145801a1c007988 */ /* 0x0007e80008000404 */
[----:B0-----:R-:W4:Y:S04]  /*36910*/  LDL.LU R0, [R1+0x1fc] ;  /* 0x0001fc0001007983 */ /* 0x001f280000300800 */
[----:B-1----:R-:W4:Y:S04]  /*36920*/  LDL.LU R23, [R1+0x64fc] ;  /* 0x0064fc0001177983 */ /* 0x002f280000300800 */
[----:B--2---:R-:W2:Y:S04]  /*36930*/  LDL.LU R25, [R1+0x64f8] ;  /* 0x0064f80001197983 */ /* 0x004ea80000300800 */
[----:B------:R-:W2:Y:S04]  /*36940*/  LDL.LU R11, [R1+0x64f4] ;  /* 0x0064f400010b7983 */ /* 0x000ea80000300800 */
[----:B------:R-:W2:Y:S04]  /*36950*/  LDL.LU R12, [R1+0x64f0] ;  /* 0x0064f000010c7983 */ /* 0x000ea80000300800 */
[----:B---3--:R-:W3:Y:S04]  /*36960*/  LDL.LU R26, [R1+0x64ec] ;  /* 0x0064ec00011a7983 */ /* 0x008ee80000300800 */
[----:B------:R0:W-:Y:S04]  /*36970*/  STS.U16 [R28+UR4+0x14d00], R27 ;  /* 0x014d001b1c007988 */ /* 0x0001e80008000404 */
[----:B------:R1:W-:Y:S04]  /*36980*/  STS.U16 [R28+UR4+0x14d80], R13 ;  /* 0x014d800d1c007988 */ /* 0x0003e80008000404 */
[----:B------:R1:W-:Y:S04]  /*36990*/  STS.U16 [R28+UR4+0x15500], R16 ;  /* 0x015500101c007988 */ /* 0x0003e80008000404 */
[----:B------:R1:W-:Y:S04]  /*369a0*/  STS.U16 [R28+UR4+0x15580], R5 ;  /* 0x015580051c007988 */ /* 0x0003e80008000404 */
[----:B------:R1:W-:Y:S04]  /*369b0*/  STS.U16 [R28+UR4+0x15d00], R6 ;  /* 0x015d00061c007988 */ /* 0x0003e80008000404 */
[----:B------:R1:W-:Y:S04]  /*369c0*/  STS.U16 [R28+UR4+0x15d80], R18 ;  /* 0x015d80121c007988 */ /* 0x0003e80008000404 */
[----:B0-----:R-:W3:Y:S04]  /*369d0*/  LDL.LU R27, [R1+0x64e8] ;  /* 0x0064e800011b7983 */ /* 0x001ee80000300800 */
[----:B-1----:R-:W2:Y:S04]  /*369e0*/  LDL.LU R13, [R1+0x64e4] ;  /* 0x0064e400010d7983 */ /* 0x002ea80000300800 */
[----:B------:R-:W3:Y:S04]  /*369f0*/  LDL.LU R16, [R1+0x64e0] ;  /* 0x0064e00001107983 */ /* 0x000ee80000300800 */
[----:B------:R-:W4:Y:S04]  /*36a00*/  LDL.LU R5, [R1+0x64dc] ;  /* 0x0064dc0001057983 */ /* 0x000f280000300800 */
[----:B------:R-:W2:Y:S04]  /*36a10*/  LDL.LU R6, [R1+0x64d8] ;  /* 0x0064d80001067983 */ /* 0x000ea80000300800 */
[----:B------:R-:W3:Y:S04]  /*36a20*/  LDL.LU R18, [R1+0x64d4] ;  /* 0x0064d40001127983 */ /* 0x000ee80000300800 */
[----:B------:R0:W-:Y:S04]  /*36a30*/  STS.U16 [R28+UR4+0x16500], R19 ;  /* 0x016500131c007988 */ /* 0x0001e80008000404 */
[----:B------:R1:W-:Y:S04]  /*36a40*/  STS.U16 [R28+UR4+0x16580], R4 ;  /* 0x016580041c007988 */ /* 0x0003e80008000404 */
[----:B------:R1:W-:Y:S04]  /*36a50*/  STS.U16 [R28+UR4+0x16d00], R24 ;  /* 0x016d00181c007988 */ /* 0x0003e80008000404 */
[----:B0-----:R-:W4:Y:S04]  /*36a60*/  LDL.LU R19, [R1+0x64d0] ;  /* 0x0064d00001137983 */ /* 0x001f280000300800 */
[----:B-1----:R-:W2:Y:S04]  /*36a70*/  LDL R4, [R1+0x1abc] ;  /* 0x001abc0001047983 */ /* 0x002ea80000100800 */
[----:B------:R-:W3:Y:S01]  /*36a80*/  LDL.LU R24, [R1+0x64cc] ;  /* 0x0064cc0001187983 */ /* 0x000ee20000300800 */
[----:B------:R-:W-:-:S05]  /*36a90*/  IMAD.SHL.U32 R15, R15, 0x2, RZ ;  /* 0x000000020f0f7824 */ /* 0x000fca00078e00ff */
[----:B------:R-:W-:Y:S01]  /*36aa0*/  LOP3.LUT R15, R15, 0x60, RZ, 0x3c, !PT ;  /* 0x000000600f0f7812 */ /* 0x000fe200078e3cff */
[----:B---3--:R-:W-:Y:S04]  /*36ab0*/  STS.U16 [R28+UR4+0x16d80], R24 ;  /* 0x016d80181c007988 */ /* 0x008fe80008000404 */
[----:B----4-:R-:W-:Y:S04]  /*36ac0*/  STS.U16 [R28+UR4+0x17500], R19 ;  /* 0x017500131c007988 */ /* 0x010fe80008000404 */
[----:B------:R-:W-:Y:S04]  /*36ad0*/  STS.U16 [R28+UR4+0x17580], R18 ;  /* 0x017580121c007988 */ /* 0x000fe80008000404 */
[----:B--2---:R-:W-:Y:S04]  /*36ae0*/  STS.U16 [R28+UR4+0x17d00], R6 ;  /* 0x017d00061c007988 */ /* 0x004fe80008000404 */
[----:B------:R0:W-:Y:S04]  /*36af0*/  STS.U16 [R28+UR4+0x17d80], R5 ;  /* 0x017d80051c007988 */ /* 0x0001e80008000404 */
[----:B------:R1:W-:Y:S04]  /*36b00*/  STS.U16 [R15+UR4+0x10600], R29 ;  /* 0x0106001d0f007988 */ /* 0x0003e80008000404 */
[----:B------:R2:W-:Y:S04]  /*36b10*/  STS.U16 [R15+UR4+0x10680], R17 ;  /* 0x010680110f007988 */ /* 0x0005e80008000404 */
[----:B------:R3:W-:Y:S04]  /*36b20*/  STS.U16 [R15+UR4+0x10e00], R3 ;  /* 0x010e00030f007988 */ /* 0x0007e80008000404 */
[----:B------:R4:W-:Y:S04]  /*36b30*/  STS.U16 [R15+UR4+0x10e80], R20 ;  /* 0x010e80140f007988 */ /* 0x0009e80008000404 */
[----:B------:R4:W-:Y:S04]  /*36b40*/  STS.U16 [R15+UR4+0x11600], R14 ;  /* 0x0116000e0f007988 */ /* 0x0009e80008000404 */
[----:B0-----:R-:W4:Y:S04]  /*36b50*/  LDL.LU R28, [R1+0x64c8] ;  /* 0x0064c800011c7983 */ /* 0x001f280000300800 */
[----:B------:R-:W4:Y:S04]  /*36b60*/  LDL R5, [R1+0x1ab8] ;  /* 0x001ab80001057983 */ /* 0x000f280000100800 */
[----:B-1----:R-:W4:Y:S04]  /*36b70*/  LDL.LU R29, [R1+0x64c4] ;  /* 0x0064c400011d7983 */ /* 0x002f280000300800 */
[----:B--2---:R-:W2:Y:S04]  /*36b80*/  LDL.LU R17, [R1+0x64c0] ;  /* 0x0064c00001117983 */ /* 0x004ea80000300800 */
[----:B---3--:R-:W3:Y:S04]  /*36b90*/  LDL.LU R3, [R1+0x64bc] ;  /* 0x0064bc0001037983 */ /* 0x008ee80000300800 */
[----:B----4-:R-:W4:Y:S04]  /*36ba0*/  LDL.LU R20, [R1+0x64b8] ;  /* 0x0064b80001147983 */ /* 0x010f280000300800 */
[----:B------:R-:W2:Y:S04]  /*36bb0*/  LDL.LU R14, [R1+0x64b4] ;  /* 0x0064b400010e7983 */ /* 0x000ea80000300800 */
[----:B------:R0:W-:Y:S04]  /*36bc0*/  STS.U16 [R15+UR4+0x11680], R2 ;  /* 0x011680020f007988 */ /* 0x0001e80008000404 */
[----:B0-----:R-:W3:Y:S04]  /*36bd0*/  LDL.LU R2, [R1+0x64b0] ;  /* 0x0064b00001027983 */ /* 0x001ee80000300800 */
[----:B------:R0:W-:Y:S04]  /*36be0*/  STS.U16 [R15+UR4+0x11e00], R0 ;  /* 0x011e00000f007988 */ /* 0x0001e80008000404 */
[----:B0-----:R-:W4:Y:S01]  /*36bf0*/  LDL.LU R0, [R1+0x64ac] ;  /* 0x0064ac0001007983 */ /* 0x001f220000300800 */
[----:B---3--:R-:W-:-:S06]  /*36c00*/  PRMT R2, RZ, 0x7610, R2 ;  /* 0x00007610ff027816 */ /* 0x008fcc0000000002 */
[----:B------:R-:W3:Y:S04]  /*36c10*/  @!P0 LDG.E.U16 R2, desc[UR6][R4.64] ;  /* 0x0000000604028981 */ /* 0x000ee8000c1e1500 */
[----:B----4-:R0:W-:Y:S04]  /*36c20*/  STS.U16 [R15+UR4+0x11e80], R0 ;  /* 0x011e80000f007988 */ /* 0x0101e80008000404 */
[----:B0-----:R-:W4:Y:S04]  /*36c30*/  LDL.LU R15, [R1+0x64a8] ;  /* 0x0064a800010f7983 */ /* 0x001f280000300800 */
[----:B------:R-:W2:Y:S04]  /*36c40*/  LDL.LU R0, [R1+0x64a4] ;  /* 0x0064a40001007983 */ /* 0x000ea80000300800 */
[----:B---3--:R0:W-:Y:S04]  /*36c50*/  STL [R1+0x1dc], R2 ;  /* 0x0001dc0201007387 */ /* 0x0081e80000100800 */
[----:B0-----:R-:W3:Y:S04]  /*36c60*/  LDL.LU R2, [R1+0x64a0] ;  /* 0x0064a00001027983 */ /* 0x001ee80000300800 */
[----:B------:R-:W4:Y:S04]  /*36c70*/  LDL R4, [R1+0x1ab0] ;  /* 0x001ab00001047983 */ /* 0x000f280000100800 */
[----:B------:R-:W4:Y:S01]  /*36c80*/  LDL R5, [R1+0x1ab4] ;  /* 0x001ab40001057983 */ /* 0x000f220000100800 */
[----:B--2---:R-:W-:-:S02]  /*36c90*/  PRMT R0, RZ, 0x7610, R0 ;  /* 0x00007610ff007816 */ /* 0x004fc40000000000 */
[----:B----4-:R-:W-:-:S04]  /*36ca0*/  @!P1 LOP3.LUT R5, R5, R4, RZ, 0x3c, !PT ;  /* 0x0000000405059212 */ /* 0x010fc800078e3cff */
[----:B------:R-:W-:-:S04]  /*36cb0*/  @!P1 LOP3.LUT R4, R5, R4, RZ, 0x3c, !PT ;  /* 0x0000000405049212 */ /* 0x000fc800078e3cff */
[----:B------:R-:W-:-:S05]  /*36cc0*/  @!P1 LOP3.LUT R5, R5, R4, RZ, 0x3c, !PT ;  /* 0x0000000405059212 */ /* 0x000fca00078e3cff */
[----:B------:R-:W2:Y:S04]  /*36cd0*/  @!P1 LDG.E.U16 R0, desc[UR6][R4.64] ;  /* 0x0000000604009981 */ /* 0x000ea8000c1e1500 */
[----:B--2---:R0:W-:Y:S04]  /*36ce0*/  STL [R1+0x1d8], R0 ;  /* 0x0001d80001007387 */ /* 0x0041e80000100800 */
[----:B0-----:R-:W2:Y:S04]  /*36cf0*/  LDL.LU R0, [R1+0x649c] ;  /* 0x00649c0001007983 */ /* 0x001ea80000300800 */
[----:B------:R-:W4:Y:S04]  /*36d00*/  LDL R4, [R1+0x1a38] ;  /* 0x001a380001047983 */ /* 0x000f280000100800 */
[----:B------:R-:W4:Y:S01]  /*36d10*/  LDL R5, [R1+0x1a3c] ;  /* 0x001a3c0001057983 */ /* 0x000f220000100800 */
[----:B---3--:R-:W-:-:S02]  /*36d20*/  PRMT R2, RZ, 0x7610, R2 ;  /* 0x00007610ff027816 */ /* 0x008fc40000000002 */
[----:B----4-:R-:W-:-:S04]  /*36d30*/  @!P0 LOP3.LUT R5, R5, R4, RZ, 0x3c, !PT ;  /* 0x0000000405058212 */ /* 0x010fc800078e3cff */
[----:B------:R-:W-:-:S04]  /*36d40*/  @!P0 LOP3.LUT R4, R5, R4, RZ, 0x3c, !PT ;  /* 0x0000000405048212 */ /* 0x000fc800078e3cff */
[----:B------:R-:W-:-:S05]  /*36d50*/  @!P0 LOP3.LUT R5, R5, R4, RZ, 0x3c, !PT ;  /* 0x0000000405058212 */ /* 0x000fca00078e3cff */
[----:B------:R-:W3:Y:S04]  /*36d60*/  @!P0 LDG.E.U16 R2, desc[UR6][R4.64] ;  /* 0x0000000604028981 */ /* 0x000ee8000c1e1500 */
        /* <DEDUP_REMOVED lines=517> */
[----:B------:R-:W-:-:S02]  /*38dc0*/  PRMT R13, RZ, 0x7610, R13 ;  /* 0x00007610ff0d7816 */ /* 0x000fc4000000000d */
[----:B----4-:R-:W-:-:S04]  /*38dd0*/  @!P0 LOP3.LUT R5, R5, R4, RZ, 0x3c, !PT ;  /* 0x0000000405058212 */ /* 0x010fc800078e3cff */
[----:B------:R-:W-:-:S04]  /*38de0*/  @!P0 LOP3.LUT R4, R5, R4, RZ, 0x3c, !PT ;  /* 0x0000000405048212 */ /* 0x000fc800078e3cff */
[----:B------:R-:W-:-:S05]  /*38df0*/  @!P0 LOP3.LUT R5, R5, R4, RZ, 0x3c, !PT ;  /* 0x0000000405058212 */ /* 0x000fca00078e3cff */
[----:B------:R0:W4:Y:S04]  /*38e00*/  @!P0 LDG.E.U16 R13, desc[UR6][R4.64] ;  /* 0x00000006040d8981 */ /* 0x000128000c1e1500 */
[----:B------:R-:W0:Y:S04]  /*38e10*/  LDL R4, [R1+0x2500] ;  /* 0x0025000001047983 */ /* 0x000e280000100800 */
[----:B------:R-:W0:Y:S01]  /*38e20*/  LDL R5, [R1+0x250c] ;  /* 0x00250c0001057983 */ /* 0x000e220000100800 */
[----:B------:R-:W-:Y:S02]  /*38e30*/  PRMT R12, RZ, 0x7610, R12 ;  /* 0x00007610ff0c7816 */ /* 0x000fe4000000000c */
[----:B0-----:R-:W-:-:S04]  /*38e40*/  @!P1 LOP3.LUT R5, R5, R4, RZ, 0x3c, !PT ;  /* 0x0000000405059212 */ /* 0x001fc800078e3cff */
[----:B------:R-:W-:-:S04]  /*38e50*/  @!P1 LOP3.LUT R4, R5, R4, RZ, 0x3c, !PT ;  /* 0x0000000405049212 */ /* 0x000fc800078e3cff */
[----:B------:R-:W-:Y:S01]  /*38e60*/  @!P1 LOP3.LUT R5, R5, R4, RZ, 0x3c, !PT ;  /* 0x0000000405059212 */ /* 0x000fe200078e3cff */
[----:B----4-:R-:W-:Y:S04]  /*38e70*/  STL [R1+0x62b8], R13 ;  /* 0x0062b80d01007387 */ /* 0x010fe80000100800 */
[----:B------:R0:W4:Y:S04]  /*38e80*/  @!P1 LDG.E.U16 R12, desc[UR6][R4.64] ;  /* 0x00000006040c9981 */ /* 0x000128000c1e1500 */
[----:B------:R-:W0:Y:S04]  /*38e90*/  LDL R4, [R1+0x2578] ;  /* 0x0025780001047983 */ /* 0x000e280000100800 */
[----:B------:R-:W0:Y:S01]  /*38ea0*/  LDL R5, [R1+0x2584] ;  /* 0x0025840001057983 */ /* 0x000e220000100800 */
[----:B------:R-:W-:-:S02]  /*38eb0*/  PRMT R11, RZ, 0x7610, R11 ;  /* 0x00007610ff0b7816 */ /* 0x000fc4000000000b */
        /* <DEDUP_REMOVED lines=15> */
[----:B--2---:R-:W-:-:S02]  /*38fb0*/  PRMT R0, RZ, 0x7610, R0 ;  /* 0x00007610ff007816 */ /* 0x004fc40000000000 */
[----:B0-----:R-:W-:-:S04]  /*38fc0*/  @!P0 LOP3.LUT R5, R5, R4, RZ, 0x3c, !PT ;  /* 0x0000000405058212 */ /* 0x001fc800078e3cff */
[----:B------:R-:W-:-:S04]  /*38fd0*/  @!P0 LOP3.LUT R4, R5, R4, RZ, 0x3c, !PT ;  /* 0x0000000405048212 */ /* 0x000fc800078e3cff */
[----:B------:R-:W-:-:S05]  /*38fe0*/  @!P0 LOP3.LUT R5, R5, R4, RZ, 0x3c, !PT ;  /* 0x0000000405058212 */ /* 0x000fca00078e3cff */
[----:B------:R-:W2:Y:S04]  /*38ff0*/  @!P0 LDG.E.U16 R0, desc[UR6][R4.64] ;  /* 0x0000000604008981 */ /* 0x000ea8000c1e1500 */
[----:B----4-:R-:W-:Y:S04]  /*39000*/  STL [R1+0x62c4], R10 ;  /* 0x0062c40a01007387 */ /* 0x010fe80000100800 */
        /* <DEDUP_REMOVED lines=425> */
[----:B---3--:R-:W-:Y:S02]  /*3aaa0*/  PRMT R2, RZ, 0x7610, R2 ;  /* 0x00007610ff027816 */ /* 0x008fe40000000002 */
[----:B0-----:R-:W-:-:S04]  /*3aab0*/  @!P0 LOP3.LUT R5, R5, R4, RZ, 0x3c, !PT ;  /* 0x0000000405058212 */ /* 0x001fc800078e3cff */
[----:B------:R-:W-:-:S04]  /*3aac0*/  @!P0 LOP3.LUT R4, R5, R4, RZ, 0x3c, !PT ;  /* 0x0000000405048212 */ /* 0x000fc800078e3cff */
[----:B------:R-:W-:-:S05]  /*3aad0*/  @!P0 LOP3.LUT R5, R5, R4, RZ, 0x3c, !PT ;  /* 0x0000000405058212 */ /* 0x000fca00078e3cff */
[----:B------:R-:W3:Y:S04]  /*3aae0*/  @!P0 LDG.E.U16 R2, desc[UR6][R4.64] ;  /* 0x0000000604028981 */ /* 0x000ee8000c1e1500 */
[----:B----4-:R0:W-:Y:S04]  /*3aaf0*/  STL [R1+0x48], R12 ;  /* 0x0000480c01007387 */ /* 0x0101e80000100800 */
[----:B0-----:R-:W4:Y:S04]  /*3ab00*/  LDL R12, [R1+0x231c] ;  /* 0x00231c00010c7983 */ /* 0x001f280000100800 */
        /* <DEDUP_REMOVED lines=36> */
[----:B------:R-:W3:Y:S01]  /*3ad50*/  LDL R5, [R1+0x2310] ;  /* 0x0023100001057983 */ /* 0x000ee20000100800 */
[----:B------:R-:W-:Y:S01]  /*3ad60*/  PRMT R10, RZ, 0x7610, R10 ;  /* 0x00007610ff0a7816 */ /* 0x000fe2000000000a */
[----:B0-----:R-:W-:Y:S02]  /*3ad70*/  @!P1 IMAD.MOV.U32 R4, RZ, RZ, R12 ;  /* 0x000000ffff049224 */ /* 0x001fe400078e000c */
[----:B----4-:R0:W-:Y:S01]  /*3ad80*/  STL [R1+0x34], R14 ;  /* 0x0000340e01007387 */ /* 0x0101e20000100800 */
[----:B--2---:R-:W-:-:S03]  /*3ad90*/  PRMT R0, RZ, 0x7610, R0 ;  /* 0x00007610ff007816 */ /* 0x004fc60000000000 */
[----:B------:R-:W2:Y:S04]  /*3ada0*/  LDL R12, [R1+0x2488] ;  /* 0x00248800010c7983 */ /* 0x000ea80000100800 */
[----:B---3--:R1:W3:Y:S04]  /*3adb0*/  @!P1 LDG.E.U16 R10, desc[UR6][R4.64] ;  /* 0x00000006040a9981 */ /* 0x0082e8000c1e1500 */
[----:B0-----:R-:W4:Y:S04]  /*3adc0*/  LDL R14, [R1+0x241c] ;  /* 0x00241c00010e7983 */ /* 0x001f280000100800 */
[----:B------:R-:W1:Y:S04]  /*3add0*/  LDL R4, [R1+0x2388] ;  /* 0x0023880001047983 */ /* 0x000e680000100800 */
[----:B------:R-:W1:Y:S02]  /*3ade0*/  LDL R5, [R1+0x2394] ;  /* 0x0023940001057983 */ /* 0x000e640000100800 */
[----:B-1----:R-:W-:-:S04]  /*3adf0*/  @!P0 LOP3.LUT R5, R5, R4, RZ, 0x3c, !PT ;  /* 0x0000000405058212 */ /* 0x002fc800078e3cff */
[----:B------:R-:W-:-:S04]  /*3ae00*/  @!P0 LOP3.LUT R4, R5, R4, RZ, 0x3c, !PT ;  /* 0x0000000405048212 */ /* 0x000fc800078e3cff */
[----:B------:R-:W-:-:S05]  /*3ae10*/  @!P0 LOP3.LUT R5, R5, R4, RZ, 0x3c, !PT ;  /* 0x0000000405058212 */ /* 0x000fca00078e3cff */
[----:B------:R-:W2:Y:S04]  /*3ae20*/  @!P0 LDG.E.U16 R0, desc[UR6][R4.64] ;  /* 0x0000000604008981 */ /* 0x000ea8000c1e1500 */
[----:B---3--:R0:W-:Y:S04]  /*3ae30*/  STL [R1+0x30], R10 ;  /* 0x0000300a01007387 */ /* 0x0081e80000100800 */
[----:B0-----:R-:W3:Y:S04]  /*3ae40*/  LDL R10, [R1+0x2494] ;  /* 0x00249400010a7983 */ /* 0x001ee80000100800 */
        /* <DEDUP_REMOVED lines=8> */
[----:B------:R-:W4:Y:S04]  /*3aed0*/  @!P1 LDG.E.U16 R3, desc[UR6][R4.64] ;  /* 0x0000000604039981 */ /* 0x000f28000c1e1500 */
[----:B----4-:R-:W-:Y:S04]  /*3aee0*/  STL [R1+0x20], R3 ;  /* 0x0000200301007387 */ /* 0x010fe80000100800 */
        /* <DEDUP_REMOVED lines=8> */
[----:B------:R-:W-:Y:S02]  /*3af70*/  PRMT R13, RZ, 0x7610, R13 ;  /* 0x00007610ff0d7816 */ /* 0x000fe4000000000d */
[----:B0-----:R-:W-:Y:S02]  /*3af80*/  @!P1 MOV R4, R14 ;  /* 0x0000000e00049202 */ /* 0x001fe40000000f00 */
[----:B------:R-:W-:-:S03]  /*3af90*/  PRMT R9, RZ, 0x7610, R9 ;  /* 0x00007610ff097816 */ /* 0x000fc60000000009 */
[----:B---3--:R0:W3:Y:S02]  /*3afa0*/  @!P1 LDG.E.U16 R13, desc[UR6][R4.64] ;  /* 0x00000006040d9981 */ /* 0x0080e4000c1e1500 */
[----:B0-----:R-:W-:Y:S02]  /*3afb0*/  @!P0 IMAD.MOV.U32 R4, RZ, RZ, R10 ;  /* 0x000000ffff048224 */ /* 0x001fe400078e000a */
[----:B------:R-:W-:-:S05]  /*3afc0*/  @!P0 IMAD.MOV.U32 R5, RZ, RZ, R12 ;  /* 0x000000ffff058224 */ /* 0x000fca00078e000c */
[----:B------:R-:W2:Y:S04]  /*3afd0*/  @!P0 LDG.E.U16 R9, desc[UR6][R4.64] ;  /* 0x0000000604098981 */ /* 0x000ea8000c1e1500 */
[----:B----4-:R0:W-:Y:S04]  /*3afe0*/  STL [R1+0x14], R15 ;  /* 0x0000140f01007387 */ /* 0x0101e80000100800 */
[----:B------:R-:W4:Y:S04]  /*3aff0*/  LDL R14, [R1+0x2510] ;  /* 0x00251000010e7983 */ /* 0x000f280000100800 */
[----:B0-----:R-:W4:Y:S04]  /*3b000*/  LDL R15, [R1+0x2514] ;  /* 0x00251400010f7983 */ /* 0x001f280000100800 */
[----:B---3--:R0:W-:Y:S04]  /*3b010*/  STL [R1+0x10], R13 ;  /* 0x0000100d01007387 */ /* 0x0081e80000100800 */
[----:B------:R-:W3:Y:S04]  /*3b020*/  LDL R4, [R1+0x2490] ;  /* 0x0024900001047983 */ /* 0x000ee80000100800 */
[----:B------:R-:W3:Y:S04]  /*3b030*/  LDL R5, [R1+0x249c] ;  /* 0x00249c0001057983 */ /* 0x000ee80000100800 */
[----:B------:R-:W4:Y:S04]  /*3b040*/  LDL R12, [R1+0x2588] ;  /* 0x00258800010c7983 */ /* 0x000f280000100800 */
[----:B------:R-:W4:Y:S04]  /*3b050*/  LDL R10, [R1+0x2594] ;  /* 0x00259400010a7983 */ /* 0x000f280000100800 */
[----:B0-----:R-:W4:Y:S04]  /*3b060*/  LDL R13, [R1+0x251c] ;  /* 0x00251c00010d7983 */ /* 0x001f280000100800 */
[----:B--2---:R0:W-:Y:S04]  /*3b070*/  STL [R1+0x6244], R9 ;  /* 0x0062440901007387 */ /* 0x0041e80000100800 */
[----:B0-----:R-:W2:Y:S01]  /*3b080*/  LDL R9, [R1+0x2508] ;  /* 0x0025080001097983 */ /* 0x001ea20000100800 */
[----:B------:R-:W-:-:S02]  /*3b090*/  PRMT R8, RZ, 0x7610, R8 ;  /* 0x00007610ff087816 */ /* 0x000fc40000000008 */
[----:B------:R-:W-:Y:S02]  /*3b0a0*/  PRMT R7, RZ, 0x7610, R7 ;  /* 0x00007610ff077816 */ /* 0x000fe40000000007 */
[----:B---3--:R-:W-:-:S04]  /*3b0b0*/  @!P1 LOP3.LUT R5, R5, R4, RZ, 0x3c, !PT ;  /* 0x0000000405059212 */ /* 0x008fc800078e3cff */
[----:B------:R-:W-:-:S04]  /*3b0c0*/  @!P1 LOP3.LUT R4, R5, R4, RZ, 0x3c, !PT ;  /* 0x0000000405049212 */ /* 0x000fc800078e3cff */
[----:B------:R-:W-:-:S05]  /*3b0d0*/  @!P1 LOP3.LUT R5, R5, R4, RZ, 0x3c, !PT ;  /* 0x0000000405059212 */ /* 0x000fca00078e3cff */
[----:B------:R4:W3:Y:S02]  /*3b0e0*/  @!P1 LDG.E.U16 R8, desc[UR6][R4.64] ;  /* 0x0000000604089981 */ /* 0x0008e4000c1e1500 */
[----:B----4-:R-:W-:Y:S02]  /*3b0f0*/  @!P0 IMAD.MOV.U32 R4, RZ, RZ, R15 ;  /* 0x000000ffff048224 */ /* 0x010fe400078e000f */
[----:B--2---:R-:W-:-:S05]  /*3b100*/  @!P0 IMAD.MOV.U32 R5, RZ, RZ, R9 ;  /* 0x000000ffff058224 */ /* 0x004fca00078e0009 */
[----:B------:R0:W2:Y:S01]  /*3b110*/  @!P0 LDG.E.U16 R7, desc[UR6][R4.64] ;  /* 0x0000000604078981 */ /* 0x0000a2000c1e1500 */
[----:B------:R-:W-:Y:S01]  /*3b120*/  PRMT R6, RZ, 0x7610, R6 ;  /* 0x00007610ff067816 */ /* 0x000fe20000000006 */
[----:B------:R-:W-:Y:S02]  /*3b130*/  @!P1 IMAD.MOV.U32 R15, RZ, RZ, R14 ;  /* 0x000000ffff0f9224 */ /* 0x000fe400078e000e */
[----:B------:R-:W-:-:S05]  /*3b140*/  @!P1 IMAD.MOV.U32 R14, RZ, RZ, R13 ;  /* 0x000000ffff0e9224 */ /* 0x000fca00078e000d */
[----:B------:R1:W4:Y:S01]  /*3b150*/  @!P1 LDG.E.U16 R6, desc[UR6][R14.64] ;  /* 0x000000060e069981 */ /* 0x000322000c1e1500 */
[----:B0-----:R-:W-:Y:S01]  /*3b160*/  PRMT R5, RZ, 0x7610, R5 ;  /* 0x00007610ff057816 */ /* 0x001fe20000000005 */
[----:B-1----:R-:W-:Y:S02]  /*3b170*/  @!P0 IMAD.MOV.U32 R14, RZ, RZ, R10 ;  /* 0x000000ffff0e8224 */ /* 0x002fe400078e000a */
[----:B------:R-:W-:-:S05]  /*3b180*/  @!P0 IMAD.MOV.U32 R15, RZ, RZ, R12 ;  /* 0x000000ffff0f8224 */ /* 0x000fca00078e000c */
[----:B------:R-:W4:Y:S04]  /*3b190*/  @!P0 LDG.E.U16 R5, desc[UR6][R14.64] ;  /* 0x000000060e058981 */ /* 0x000f28000c1e1500 */
[----:B---3--:R0:W-:Y:S04]  /*3b1a0*/  STL [R1+0x6248], R8 ;  /* 0x0062480801007387 */ /* 0x0081e80000100800 */
[----:B0-----:R-:W3:Y:S04]  /*3b1b0*/  LDL R8, [R1+0x259c] ;  /* 0x00259c0001087983 */ /* 0x001ee80000100800 */
[----:B--2---:R0:W-:Y:S04]  /*3b1c0*/  STL [R1+0x624c], R7 ;  /* 0x00624c0701007387 */ /* 0x0041e80000100800 */
[----:B0-----:R-:W2:Y:S04]  /*3b1d0*/  LDL R7, [R1+0x2590] ;  /* 0x0025900001077983 */ /* 0x001ea80000100800 */
[----:B----4-:R-:W-:Y:S01]  /*3b1e0*/  STL [R1+0x6250], R6 ;  /* 0x0062500601007387 */ /* 0x010fe20000100800 */
[----:B------:R-:W-:-:S03]  /*3b1f0*/  PRMT R4, RZ, 0x7610, R4 ;  /* 0x00007610ff047816 */ /* 0x000fc60000000004 */
[----:B------:R-:W4:Y:S04]  /*3b200*/  LDL R13, [R1+0x1a90] ;  /* 0x001a9000010d7983 */ /* 0x000f280000100800 */
[----:B------:R-:W4:Y:S04]  /*3b210*/  LDL R12, [R1+0x1a94] ;  /* 0x001a9400010c7983 */ /* 0x000f280000100800 */
[----:B------:R-:W4:Y:S04]  /*3b220*/  LDL R10, [R1+0x1a18] ;  /* 0x001a1800010a7983 */ /* 0x000f280000100800 */
[----:B------:R-:W4:Y:S04]  /*3b230*/  LDL R9, [R1+0x1a1c] ;  /* 0x001a1c0001097983 */ /* 0x000f280000100800 */
[----:B------:R0:W-:Y:S04]  /*3b240*/  STL [R1+0x6254], R5 ;  /* 0x0062540501007387 */ /* 0x0001e80000100800 */
[----:B0-----:R-:W4:Y:S01]  /*3b250*/  LDL R5, [R1+0x1a9c] ;  /* 0x001a9c0001057983 */ /* 0x001f220000100800 */
[----:B---3--:R-:W-:-:S02]  /*3b260*/  @!P1 IMAD.MOV.U32 R14, RZ, RZ, R8 ;  /* 0x000000ffff0e9224 */ /* 0x008fc400078e0008 */
[----:B--2---:R-:W-:Y:S01]  /*3b270*/  @!P1 IMAD.MOV.U32 R15, RZ, RZ, R7 ;  /* 0x000000ffff0f9224 */ /* 0x004fe200078e0007 */
[----:B------:R-:W-:Y:S01]  /*3b280*/  PRMT R6, RZ, 0x7610, R6 ;  /* 0x00007610ff067816 */ /* 0x000fe20000000006 */
[----:B------:R-:W2:Y:S04]  /*3b290*/  LDL R8, [R1+0x1a10] ;  /* 0x001a100001087983 */ /* 0x000ea80000100800 */
[----:B------:R4:W3:Y:S04]  /*3b2a0*/  @!P1 LDG.E.U16 R4, desc[UR6][R14.64] ;  /* 0x000000060e049981 */ /* 0x0008e8000c1e1500 */
[----:B------:R-:W2:Y:S04]  /*3b2b0*/  LDL R7, [R1+0x1a14] ;  /* 0x001a140001077983 */ /* 0x000ea80000100800 */
[----:B------:R-:W3:Y:S01]  /*3b2c0*/  LDL R15, [R1+0x1a98] ;  /* 0x001a9800010f7983 */ /* 0x000ee20000100800 */
[----:B----4-:R-:W-:-:S05]  /*3b2d0*/  @!P0 MOV R14, R5 ;  /* 0x00000005000e8202 */ /* 0x010fca0000000f00 */
[----:B---3--:R0:W3:Y:S04]  /*3b2e0*/  @!P0 LDG.E.U16 R6, desc[UR6][R14.64] ;  /* 0x000000060e068981 */ /* 0x0080e8000c1e1500 */
[----:B------:R-:W-:Y:S01]  /*3b2f0*/  STL [R1+0x6258], R4 ;  /* 0x0062580401007387 */ /* 0x000fe20000100800 */
[----:B------:R-:W-:Y:S02]  /*3b300*/  PRMT R11, RZ, 0x7610, R11 ;  /* 0x00007610ff0b7816 */ /* 0x000fe4000000000b */
[----:B------:R-:W-:Y:S01]  /*3b310*/  PRMT R29, RZ, 0x7610, R29 ;  /* 0x00007610ff1d7816 */ /* 0x000fe2000000001d */
[----:B0-----:R-:W-:Y:S02]  /*3b320*/  @!P1 IMAD.MOV.U32 R14, RZ, RZ, R12 ;  /* 0x000000ffff0e9224 */ /* 0x001fe400078e000c */
[----:B------:R-:W-:-:S05]  /*3b330*/  @!P1 IMAD.MOV.U32 R15, RZ, RZ, R13 ;  /* 0x000000ffff0f9224 */ /* 0x000fca00078e000d */
[----:B------:R0:W4:Y:S02]  /*3b340*/  @!P1 LDG.E.U16 R11, desc[UR6][R14.64] ;  /* 0x000000060e0b9981 */ /* 0x000124000c1e1500 */
[----:B0-----:R-:W-:Y:S02]  /*3b350*/  @!P0 IMAD.MOV.U32 R14, RZ, RZ, R9 ;  /* 0x000000ffff0e8224 */ /* 0x001fe400078e0009 */
[----:B------:R-:W-:-:S05]  /*3b360*/  @!P0 IMAD.MOV.U32 R15, RZ, RZ, R10 ;  /* 0x000000ffff0f8224 */ /* 0x000fca00078e000a */
[----:B------:R2:W4:Y:S04]  /*3b370*/  @!P0 LDG.E.U16 R29, desc[UR6][R14.64] ;  /* 0x000000060e1d8981 */ /* 0x000528000c1e1500 */
[----:B---3--:R0:W-:Y:S04]  /*3b380*/  STL [R1+0x4], R6 ;  /* 0x0000040601007387 */ /* 0x0081e80000100800 */
[----:B------:R-:W3:Y:S04]  /*3b390*/  LDL R5, [R1+0x199c] ;  /* 0x00199c0001057983 */ /* 0x000ee80000100800 */
[----:B------:R-:W3:Y:S04]  /*3b3a0*/  LDL R10, [R1+0x1990] ;  /* 0x00199000010a7983 */ /* 0x000ee80000100800 */
[----:B------:R-:W3:Y:S04]  /*3b3b0*/  LDL R9, [R1+0x1994] ;  /* 0x0019940001097983 */ /* 0x000ee80000100800 */
[----:B0-----:R-:W3:Y:S01]  /*3b3c0*/  LDL R6, [R1+0x1998] ;  /* 0x0019980001067983 */ /* 0x001ee20000100800 */
[----:B------:R-:W-:Y:S01]  /*3b3d0*/  PRMT R28, RZ, 0x7610, R28 ;  /* 0x00007610ff1c7816 */ /* 0x000fe2000000001c */
[----:B--2---:R-:W-:-:S02]  /*3b3e0*/  @!P1 IMAD.MOV.U32 R14, RZ, RZ, R7 ;  /* 0x000000ffff0e9224 */ /* 0x004fc400078e0007 */
[----:B------:R-:W-:-:S05]  /*3b3f0*/  @!P1 IMAD.MOV.U32 R15, RZ, RZ, R8 ;  /* 0x000000ffff0f9224 */ /* 0x000fca00078e0008 */
[----:B------:R3:W2:Y:S01]  /*3b400*/  @!P1 LDG.E.U16 R28, desc[UR6][R14.64] ;  /* 0x000000060e1c9981 */ /* 0x0006a2000c1e1500 */
[----:B------:R-:W-:Y:S02]  /*3b410*/  PRMT R27, RZ, 0x7610, R27 ;  /* 0x00007610ff1b7816 */ /* 0x000fe4000000001b */
[----:B------:R-:W-:Y:S01]  /*3b420*/  PRMT R26, RZ, 0x7610, R26 ;  /* 0x00007610ff1a7816 */ /* 0x000fe2000000001a */
[----:B----4-:R-:W-:Y:S04]  /*3b430*/  STL [R1+0x6240], R29 ;  /* 0x0062401d01007387 */ /* 0x010fe80000100800 */
[----:B------:R-:W4:Y:S04]  /*3b440*/  LDL R8, [R1+0x1918] ;  /* 0x0019180001087983 */ /* 0x000f280000100800 */
[----:B------:R-:W4:Y:S01]  /*3b450*/  LDL R7, [R1+0x191c] ;  /* 0x00191c0001077983 */ /* 0x000f220000100800 */
[----:B---3--:R-:W-:-:S02]  /*3b460*/  @!P0 IMAD.MOV.U32 R14, RZ, RZ, R5 ;  /* 0x000000ffff0e8224 */ /* 0x008fc400078e0005 */
[----:B------:R-:W-:-:S05]  /*3b470*/  @!P0 IMAD.MOV.U32 R15, RZ, RZ, R6 ;  /* 0x000000ffff0f8224 */ /* 0x000fca00078e0006 */
[----:B------:R0:W3:Y:S02]  /*3b480*/  @!P0 LDG.E.U16 R27, desc[UR6][R14.64] ;  /* 0x000000060e1b8981 */ /* 0x0000e4000c1e1500 */
[----:B0-----:R-:W-:Y:S02]  /*3b490*/  @!P1 IMAD.MOV.U32 R14, RZ, RZ, R9 ;  /* 0x000000ffff0e9224 */ /* 0x001fe400078e0009 */
[----:B------:R-:W-:-:S05]  /*3b4a0*/  @!P1 IMAD.MOV.U32 R15, RZ, RZ, R10 ;  /* 0x000000ffff0f9224 */ /* 0x000fca00078e000a */
[----:B------:R4:W3:Y:S04]  /*3b4b0*/  @!P1 LDG.E.U16 R26, desc[UR6][R14.64] ;  /* 0x000000060e1a9981 */ /* 0x0008e8000c1e1500 */
[----:B--2---:R-:W-:Y:S04]  /*3b4c0*/  STL [R1+0x625c], R28 ;  /* 0x00625c1c01007387 */ /* 0x004fe80000100800 */
[----:B------:R-:W2:Y:S04]  /*3b4d0*/  LDL R12, [R1+0x1910] ;  /* 0x00191000010c7983 */ /* 0x000ea80000100800 */
[----:B------:R0:W-:Y:S04]  /*3b4e0*/  STL [R1], R11 ;  /* 0x0000000b01007387 */ /* 0x0001e80000100800 */
[----:B------:R-:W2:Y:S04]  /*3b4f0*/  LDL R6, [R1+0x1898] ;  /* 0x0018980001067983 */ /* 0x000ea80000100800 */
[----:B------:R-:W2:Y:S04]  /*3b500*/  LDL R5, [R1+0x189c] ;  /* 0x00189c0001057983 */ /* 0x000ea80000100800 */
[----:B0-----:R-:W2:Y:S01]  /*3b510*/  LDL R11, [R1+0x1914] ;  /* 0x00191400010b7983 */ /* 0x001ea20000100800 */
[----:B----4-:R-:W-:Y:S01]  /*3b520*/  @!P0 MOV R14, R7 ;  /* 0x00000007000e8202 */ /* 0x010fe20000000f00 */
[----:B------:R-:W-:-:S02]  /*3b530*/  @!P0 IMAD.MOV.U32 R15, RZ, RZ, R8 ;  /* 0x000000ffff0f8224 */ /* 0x000fc400078e0008 */
[----:B---3--:R-:W-:Y:S04]  /*3b540*/  STL [R1+0x6260], R27 ;  /* 0x0062601b01007387 */ /* 0x008fe80000100800 */
[----:B------:R-:W3:Y:S04]  /*3b550*/  LDL R10, [R1+0x1890] ;  /* 0x00189000010a7983 */ /* 0x000ee80000100800 */
[----:B------:R-:W4:Y:S04]  /*3b560*/  LDL R9, [R1+0x1894] ;  /* 0x0018940001097983 */ /* 0x000f280000100800 */
[----:B------:R-:W-:Y:S04]  /*3b570*/  STL [R1+0x6264], R26 ;  /* 0x0062641a01007387 */ /* 0x000fe80000100800 */
[----:B------:R-:W4:Y:S04]  /*3b580*/  LDL R8, [R1+0x1818] ;  /* 0x0018180001087983 */ /* 0x000f280000100800 */
[----:B------:R-:W4:Y:S01]  /*3b590*/  LDL R7, [R1+0x181c] ;  /* 0x00181c0001077983 */ /* 0x000f220000100800 */
[----:B------:R-:W-:-:S02]  /*3b5a0*/  PRMT R25, RZ, 0x7610, R25 ;  /* 0x00007610ff197816 */ /* 0x000fc40000000019 */
[----:B------:R-:W-:-:S04]  /*3b5b0*/  PRMT R24, RZ, 0x7610, R24 ;  /* 0x00007610ff187816 */ /* 0x000fc80000000018 */
[----:B------:R2:W4:Y:S01]  /*3b5c0*/  @!P0 LDG.E.U16 R25, desc[UR6][R14.64] ;  /* 0x000000060e198981 */ /* 0x000522000c1e1500 */
[----:B------:R-:W-:Y:S01]  /*3b5d0*/  PRMT R23, RZ, 0x7610, R23 ;  /* 0x00007610ff177816 */ /* 0x000fe20000000017 */
[----:B--2---:R-:W-:Y:S02]  /*3b5e0*/  @!P1 IMAD.MOV.U32 R14, RZ, RZ, R11 ;  /* 0x000000ffff0e9224 */ /* 0x004fe400078e000b */
[----:B------:R-:W-:-:S05]  /*3b5f0*/  @!P1 IMAD.MOV.U32 R15, RZ, RZ, R12 ;  /* 0x000000ffff0f9224 */ /* 0x000fca00078e000c */
[----:B------:R0:W2:Y:S01]  /*3b600*/  @!P1 LDG.E.U16 R24, desc[UR6][R14.64] ;  /* 0x000000060e189981 */ /* 0x0000a2000c1e1500 */
[----:B------:R-:W-:Y:S01]  /*3b610*/  PRMT R22, RZ, 0x7610, R22 ;  /* 0x00007610ff167816 */ /* 0x000fe20000000016 */
[----:B0-----:R-:W-:Y:S02]  /*3b620*/  @!P0 IMAD.MOV.U32 R14, RZ, RZ, R5 ;  /* 0x000000ffff0e8224 */ /* 0x001fe400078e0005 */
[----:B------:R-:W-:-:S05]  /*3b630*/  @!P0 IMAD.MOV.U32 R15, RZ, RZ, R6 ;  /* 0x000000ffff0f8224 */ /* 0x000fca00078e0006 */
[----:B------:R3:W2:Y:S01]  /*3b640*/  @!P0 LDG.E.U16 R23, desc[UR6][R14.64] ;  /* 0x000000060e178981 */ /* 0x0006a2000c1e1500 */
[----:B------:R-:W-:Y:S01]  /*3b650*/  PRMT R18, RZ, 0x7610, R18 ;  /* 0x00007610ff127816 */ /* 0x000fe20000000012 */
[----:B---3--:R-:W-:Y:S02]  /*3b660*/  @!P1 IMAD.MOV.U32 R15, RZ, RZ, R10 ;  /* 0x000000ffff0f9224 */ /* 0x008fe400078e000a */
[----:B----4-:R-:W-:-:S05]  /*3b670*/  @!P1 IMAD.MOV.U32 R14, RZ, RZ, R9 ;  /* 0x000000ffff0e9224 */ /* 0x010fca00078e0009 */
[----:B------:R0:W3:Y:S02]  /*3b680*/  @!P1 LDG.E.U16 R22, desc[UR6][R14.64] ;  /* 0x000000060e169981 */ /* 0x0000e4000c1e1500 */
[----:B0-----:R-:W-:Y:S02]  /*3b690*/  @!P0 IMAD.MOV.U32 R15, RZ, RZ, R8 ;  /* 0x000000ffff0f8224 */ /* 0x001fe400078e0008 */
[----:B------:R-:W-:-:S05]  /*3b6a0*/  @!P0 IMAD.MOV.U32 R14, RZ, RZ, R7 ;  /* 0x000000ffff0e8224 */ /* 0x000fca00078e0007 */
[----:B------:R-:W4:Y:S04]  /*3b6b0*/  @!P0 LDG.E.U16 R18, desc[UR6][R14.64] ;  /* 0x000000060e128981 */ /* 0x000f28000c1e1500 */
[----:B------:R-:W-:Y:S04]  /*3b6c0*/  STL [R1+0x6268], R25 ;  /* 0x0062681901007387 */ /* 0x000fe80000100800 */
[----:B--2---:R-:W-:Y:S04]  /*3b6d0*/  STL [R1+0x626c], R24 ;  /* 0x00626c1801007387 */ /* 0x004fe80000100800 */
[----:B------:R-:W2:Y:S04]  /*3b6e0*/  LDL R6, [R1+0x1810] ;  /* 0x0018100001067983 */ /* 0x000ea80000100800 */
[----:B------:R-:W2:Y:S04]  /*3b6f0*/  LDL R5, [R1+0x1814] ;  /* 0x0018140001057983 */ /* 0x000ea80000100800 */
[----:B------:R0:W-:Y:S04]  /*3b700*/  STL [R1+0x6270], R23 ;  /* 0x0062701701007387 */ /* 0x0001e80000100800 */
[----:B------:R-:W2:Y:S04]  /*3b710*/  LDL R13, [R1+0x179c] ;  /* 0x00179c00010d7983 */ /* 0x000ea80000100800 */
[----:B0-----:R-:W2:Y:S04]  /*3b720*/  LDL R23, [R1+0x1798] ;  /* 0x0017980001177983 */ /* 0x001ea80000100800 */
[----:B---3--:R-:W-:Y:S04]  /*3b730*/  STL [R1+0x6274], R22 ;  /* 0x0062741601007387 */ /* 0x008fe80000100800 */
[----:B------:R-:W3:Y:S04]  /*3b740*/  LDL R12, [R1+0x1790] ;  /* 0x00179000010c7983 */ /* 0x000ee80000100800 */
[----:B------:R-:W3:Y:S04]  /*3b750*/  LDL R11, [R1+0x1794] ;  /* 0x00179400010b7983 */ /* 0x000ee80000100800 */
[----:B------:R-:W3:Y:S04]  /*3b760*/  LDL R10, [R1+0x1718] ;  /* 0x00171800010a7983 */ /* 0x000ee80000100800 */
[----:B------:R-:W3:Y:S04]  /*3b770*/  LDL R9, [R1+0x171c] ;  /* 0x00171c0001097983 */ /* 0x000ee80000100800 */
[----:B----4-:R-:W-:Y:S04]  /*3b780*/  STL [R1+0x6278], R18 ;  /* 0x0062781201007387 */ /* 0x010fe80000100800 */
[----:B------:R-:W4:Y:S04]  /*3b790*/  LDL R8, [R1+0x1710] ;  /* 0x0017100001087983 */ /* 0x000f280000100800 */
[----:B------:R-:W4:Y:S01]  /*3b7a0*/  LDL R7, [R1+0x1714] ;  /* 0x0017140001077983 */ /* 0x000f220000100800 */
[----:B------:R-:W-:-:S02]  /*3b7b0*/  PRMT R16, RZ, 0x7610, R16 ;  /* 0x00007610ff107816 */ /* 0x000fc40000000010 */
[----:B------:R-:W-:Y:S02]  /*3b7c0*/  PRMT R17, RZ, 0x7610, R17 ;  /* 0x00007610ff117816 */ /* 0x000fe40000000011 */
[----:B------:R-:W-:Y:S02]  /*3b7d0*/  PRMT R19, RZ, 0x7610, R19 ;  /* 0x00007610ff137816 */ /* 0x000fe40000000013 */
[----:B--2---:R-:W-:Y:S01]  /*3b7e0*/  @!P1 MOV R15, R6 ;  /* 0x00000006000f9202 */ /* 0x004fe20000000f00 */
[----:B------:R-:W-:Y:S01]  /*3b7f0*/  @!P1 IMAD.MOV.U32 R14, RZ, RZ, R5 ;  /* 0x000000ffff0e9224 */ /* 0x000fe200078e0005 */
[----:B------:R-:W-:Y:S02]  /*3b800*/  PRMT R20, RZ, 0x7610, R20 ;  /* 0x00007610ff147816 */ /* 0x000fe40000000014 */
[----:B------:R-:W-:Y:S01]  /*3b810*/  PRMT R21, RZ, 0x7610, R21 ;  /* 0x00007610ff157816 */ /* 0x000fe20000000015 */
[----:B------:R-:W2:Y:S04]  /*3b820*/  LDL R6, [R1+0x25f0] ;  /* 0x0025f00001067983 */ /* 0x000ea80000100800 */
[----:B------:R0:W2:Y:S04]  /*3b830*/  @!P1 LDG.E.U16 R16, desc[UR6][R14.64] ;  /* 0x000000060e109981 */ /* 0x0000a8000c1e1500 */
[----:B------:R-:W2:Y:S01]  /*3b840*/  LDL R5, [R1+0x25f8] ;  /* 0x0025f80001057983 */ /* 0x000ea20000100800 */
[----:B0-----:R-:W-:-:S02]  /*3b850*/  @!P0 IMAD.MOV.U32 R14, RZ, RZ, R13 ;  /* 0x000000ffff0e8224 */ /* 0x001fc400078e000d */
[----:B------:R-:W-:-:S05]  /*3b860*/  @!P0 IMAD.MOV.U32 R15, RZ, RZ, R23 ;  /* 0x000000ffff0f8224 */ /* 0x000fca00078e0017 */
[----:B------:R3:W2:Y:S02]  /*3b870*/  @!P0 LDG.E.U16 R17, desc[UR6][R14.64] ;  /* 0x000000060e118981 */ /* 0x0006a4000c1e1500 */
[----:B---3--:R-:W-:Y:S02]  /*3b880*/  @!P1 IMAD.MOV.U32 R15, RZ, RZ, R12 ;  /* 0x000000ffff0f9224 */ /* 0x008fe400078e000c */
[----:B------:R-:W-:-:S05]  /*3b890*/  @!P1 IMAD.MOV.U32 R14, RZ, RZ, R11 ;  /* 0x000000ffff0e9224 */ /* 0x000fca00078e000b */
[----:B------:R0:W3:Y:S02]  /*3b8a0*/  @!P1 LDG.E.U16 R19, desc[UR6][R14.64] ;  /* 0x000000060e139981 */ /* 0x0000e4000c1e1500 */
[----:B0-----:R-:W-:Y:S02]  /*3b8b0*/  @!P0 IMAD.MOV.U32 R14, RZ, RZ, R9 ;  /* 0x000000ffff0e8224 */ /* 0x001fe400078e0009 */
[----:B------:R-:W-:-:S05]  /*3b8c0*/  @!P0 IMAD.MOV.U32 R15, RZ, RZ, R10 ;  /* 0x000000ffff0f8224 */ /* 0x000fca00078e000a */
[----:B------:R4:W3:Y:S02]  /*3b8d0*/  @!P0 LDG.E.U16 R20, desc[UR6][R14.64] ;  /* 0x000000060e148981 */ /* 0x0008e4000c1e1500 */
[----:B----4-:R-:W-:Y:S02]  /*3b8e0*/  @!P1 IMAD.MOV.U32 R14, RZ, RZ, R7 ;  /* 0x000000ffff0e9224 */ /* 0x010fe400078e0007 */
[----:B------:R-:W-:-:S05]  /*3b8f0*/  @!P1 IMAD.MOV.U32 R15, RZ, RZ, R8 ;  /* 0x000000ffff0f9224 */ /* 0x000fca00078e0008 */
[----:B------:R0:W4:Y:S04]  /*3b900*/  @!P1 LDG.E.U16 R21, desc[UR6][R14.64] ;  /* 0x000000060e159981 */ /* 0x000128000c1e1500 */
[----:B--2---:R-:W-:Y:S01]  /*3b910*/  STL [R1+0x627c], R16 ;  /* 0x00627c1001007387 */ /* 0x004fe20000100800 */
[----:B0-----:R-:W-:Y:S02]  /*3b920*/  @!P1 IMAD.MOV.U32 R14, RZ, RZ, R5 ;  /* 0x000000ffff0e9224 */ /* 0x001fe400078e0005 */
[----:B------:R-:W-:Y:S01]  /*3b930*/  @!P1 IMAD.MOV.U32 R15, RZ, RZ, R6 ;  /* 0x000000ffff0f9224 */ /* 0x000fe200078e0006 */
[----:B------:R-:W-:Y:S01]  /*3b940*/  STL [R1+0x6280], R17 ;  /* 0x0062801101007387 */ /* 0x000fe20000100800 */
[----:B------:R-:W-:-:S06]  /*3b950*/  PRMT R0, RZ, 0x7610, R0 ;  /* 0x00007610ff007816 */ /* 0x000fcc0000000000 */
[----:B------:R-:W2:Y:S04]  /*3b960*/  @!P1 LDG.E.U16 R0, desc[UR6][R14.64] ;  /* 0x000000060e009981 */ /* 0x000ea8000c1e1500 */
[----:B---3--:R-:W-:Y:S04]  /*3b970*/  STL [R1+0x6284], R19 ;  /* 0x0062841301007387 */ /* 0x008fe80000100800 */
[----:B------:R-:W-:Y:S04]  /*3b980*/  STL [R1+0x6288], R20 ;  /* 0x0062881401007387 */ /* 0x000fe80000100800 */
[----:B----4-:R-:W-:Y:S04]  /*3b990*/  STL [R1+0x628c], R21 ;  /* 0x00628c1501007387 */ /* 0x010fe80000100800 */
[----:B------:R-:W3:Y:S04]  /*3b9a0*/  LDL R6, [R1+0x25e8] ;  /* 0x0025e80001067983 */ /* 0x000ee80000100800 */
[----:B------:R-:W4:Y:S01]  /*3b9b0*/  LDL R5, [R1+0x25f4] ;  /* 0x0025f40001057983 */ /* 0x000f220000100800 */
[----:B------:R-:W-:-:S03]  /*3b9c0*/  PRMT R4, RZ, 0x7610, R4 ;  /* 0x00007610ff047816 */ /* 0x000fc60000000004 */
        /* <DEDUP_REMOVED lines=100> */
[----:B---3--:R-:W-:Y:S01]  /*3c010*/  @!P0 IMAD.MOV.U32 R15, RZ, RZ, R6 ;  /* 0x000000ffff0f8224 */ /* 0x008fe200078e0006 */
[----:B----4-:R-:W-:-:S05]  /*3c020*/  @!P0 MOV R14, R5 ;  /* 0x00000005000e8202 */ /* 0x010fca0000000f00 */
[----:B------:R-:W2:Y:S04]  /*3c030*/  @!P0 LDG.E.U16 R4, desc[UR6][R14.64] ;  /* 0x000000060e048981 */ /* 0x000ea8000c1e1500 */
        /* <DEDUP_REMOVED lines=121> */
[----:B0-----:R-:W3:Y:S04]  /*3c7d0*/  LDL.LU R0, [R1+0x390] ;  /* 0x0003900001007983 */ /* 0x001ee80000300800 */
        /* <DEDUP_REMOVED lines=14> */
[----:B--2---:R0:W-:Y:S04]  /*3c8c0*/  STL [R1+0x75c], R4 ;  /* 0x00075c0401007387 */ /* 0x0041e80000100800 */
        /* <DEDUP_REMOVED lines=52> */
[----:B------:R-:W0:Y:S03]  /*3cc10*/  S2R R3, SR_TID.X ;  /* 0x0000000000037919 */ /* 0x000e260000002100 */
        /* <DEDUP_REMOVED lines=32> */
[----:B0-----:R-:W-:-:S03]  /*3ce20*/  LOP3.LUT R3, R3, 0x3f, RZ, 0xc0, !PT ;  /* 0x0000003f03037812 */ /* 0x001fc600078ec0ff */
[----:B------:R-:W-:Y:S04]  /*3ce30*/  STL [R1+0x612c], R14 ;  /* 0x00612c0e01007387 */ /* 0x000fe80000100800 */
[----:B------:R-:W-:Y:S04]  /*3ce40*/  STL [R1+0x6134], R14 ;  /* 0x0061340e01007387 */ /* 0x000fe80000100800 */
[----:B------:R-:W-:Y:S04]  /*3ce50*/  STL [R1+0x613c], R14 ;  /* 0x00613c0e01007387 */ /* 0x000fe80000100800 */
[----:B------:R-:W-:Y:S04]  /*3ce60*/  STL [R1+0x6144], R14 ;  /* 0x0061440e01007387 */ /* 0x000fe80000100800 */
[----:B------:R-:W-:Y:S01]  /*3ce70*/  STL [R1+0x614c], R14 ;  /* 0x00614c0e01007387 */ /* 0x000fe20000100800 */
[----:B------:R-:W-:-:S03]  /*3ce80*/  IMAD.SHL.U32 R3, R3, 0x2, RZ ;  /* 0x0000000203037824 */ /* 0x000fc600078e00ff */
[----:B------:R-:W-:Y:S04]  /*3ce90*/  STL [R1+0x6154], R14 ;  /* 0x0061540e01007387 */ /* 0x000fe80000100800 */
[----:B------:R-:W-:Y:S04]  /*3cea0*/  STL [R1+0x615c], R14 ;  /* 0x00615c0e01007387 */ /* 0x000fe80000100800 */
[----:B------:R-:W-:Y:S04]  /*3ceb0*/  STL [R1+0x6164], R14 ;  /* 0x0061640e01007387 */ /* 0x000fe80000100800 */
[----:B------:R-:W-:Y:S04]  /*3cec0*/  STL [R1+0x616c], R14 ;  /* 0x00616c0e01007387 */ /* 0x000fe80000100800 */
[----:B------:R-:W-:Y:S04]  /*3ced0*/  STL [R1+0x6174], R14 ;  /* 0x0061740e01007387 */ /* 0x000fe80000100800 */
[----:B------:R-:W-:Y:S01]  /*3cee0*/  STL [R1+0x617c], R14 ;  /* 0x00617c0e01007387 */ /* 0x000fe20000100800 */
[----:B------:R-:W-:-:S03]  /*3cef0*/  LOP3.LUT R11, R3, 0x60, RZ, 0x3c, !PT ;  /* 0x00000060030b7812 */ /* 0x000fc600078e3cff */
        /* <DEDUP_REMOVED lines=14> */
[----:B---3--:R-:W-:Y:S04]  /*3cfe0*/  STS.U16 [R11+UR4+0x12600], R0 ;  /* 0x012600000b007988 */ /* 0x008fe80008000404 */
[----:B----4-:R-:W-:Y:S04]  /*3cff0*/  STS.U16 [R11+UR4+0x12680], R21 ;  /* 0x012680150b007988 */ /* 0x010fe80008000404 */
        /* <DEDUP_REMOVED lines=8> */
[----:B------:R-:W-:Y:S04]  /*3d080*/  STL [R1+0x61f4], R14 ;  /* 0x0061f40e01007387 */ /* 0x000fe80000100800 */
        /* <DEDUP_REMOVED lines=10> */
[----:B------:R-:W-:Y:S04]  /*3d130*/  STL [R1+0x6224], R14 ;  /* 0x0062240e01007387 */ /* 0x000fe80000100800 */
[----:B------:R-:W-:Y:S04]  /*3d140*/  STL [R1+0x622c], R14 ;  /* 0x00622c0e01007387 */ /* 0x000fe80000100800 */
[----:B------:R-:W-:Y:S04]  /*3d150*/  STL [R1+0x6234], R14 ;  /* 0x0062340e01007387 */ /* 0x000fe80000100800 */
[----:B------:R-:W-:Y:S04]  /*3d160*/  STL [R1+0x623c], R14 ;  /* 0x00623c0e01007387 */ /* 0x000fe80000100800 */
[----:B------:R-:W-:Y:S04]  /*3d170*/  STL [R1+0x5ecc], R15 ;  /* 0x005ecc0f01007387 */ /* 0x000fe80000100800 */
[----:B------:R-:W-:Y:S04]  /*3d180*/  STL [R1+0x6294], R15 ;  /* 0x0062940f01007387 */ /* 0x000fe80000100800 */
[----:B--2---:R-:W-:Y:S04]  /*3d190*/  STS.U16 [R11+UR4+0x15e80], R4 ;  /* 0x015e80040b007988 */ /* 0x004fe80008000404 */
[----:B------:R-:W-:Y:S04]  /*3d1a0*/  STS.U16 [R11+UR4+0x16600], R5 ;  /* 0x016600050b007988 */ /* 0x000fe80008000404 */
[----:B------:R-:W-:Y:S04]  /*3d1b0*/  STS.U16 [R11+UR4+0x16680], R6 ;  /* 0x016680060b007988 */ /* 0x000fe80008000404 */
[----:B------:R-:W-:Y:S04]  /*3d1c0*/  STS.U16 [R11+UR4+0x16e00], R7 ;  /* 0x016e00070b007988 */ /* 0x000fe80008000404 */
[----:B------:R-:W-:Y:S04]  /*3d1d0*/  STS.U16 [R11+UR4+0x16e80], R8 ;  /* 0x016e80080b007988 */ /* 0x000fe80008000404 */
[----:B------:R0:W-:Y:S02]  /*3d1e0*/  STS.U16 [R11+UR4+0x17600], R2 ;  /* 0x017600020b007988 */ /* 0x0001e40008000404 */
[----:B0-----:R-:W-:-:S02]  /*3d1f0*/  LOP3.LUT R2, R3, 0x70, RZ, 0x3c, !PT ;  /* 0x0000007003027812 */ /* 0x001fc400078e3cff */
[----:B------:R-:W2:Y:S04]  /*3d200*/  LDL.LU R3, [R1+0x520] ;  /* 0x0005200001037983 */ /* 0x000ea80000300800 */
[----:B--2---:R0:W-:Y:S04]  /*3d210*/  STL [R1+0x62d8], R3 ;  /* 0x0062d80301007387 */ /* 0x0041e80000100800 */
[----:B0-----:R-:W2:Y:S04]  /*3d220*/  LDL.LU R3, [R1+0x524] ;  /* 0x0005240001037983 */ /* 0x001ea80000300800 */
[----:B--2---:R0:W-:Y:S04]  /*3d230*/  STL [R1+0x62dc], R3 ;  /* 0x0062dc0301007387 */ /* 0x0041e80000100800 */
[----:B0-----:R-:W2:Y:S04]  /*3d240*/  LDL.LU R3, [R1+0x528] ;  /* 0x0005280001037983 */ /* 0x001ea80000300800 */
[----:B------:R-:W-:Y:S04]  /*3d250*/  STS.U16 [R11+UR4+0x17680], R9 ;  /* 0x017680090b007988 */ /* 0x000fe80008000404 */
[----:B------:R-:W-:Y:S04]  /*3d260*/  STS.U16 [R11+UR4+0x17e00], R10 ;  /* 0x017e000a0b007988 */ /* 0x000fe80008000404 */
[----:B--2---:R0:W-:Y:S04]  /*3d270*/  STL [R1+0x62e0], R3 ;  /* 0x0062e00301007387 */ /* 0x0041e80000100800 */
        /* <DEDUP_REMOVED lines=27> */
[----:B0-----:R-:W4:Y:S04]  /*3d430*/  LDL.LU R11, [R1+0x26c] ;  /* 0x00026c00010b7983 */ /* 0x001f280000300800 */
[----:B------:R-:W4:Y:S04]  /*3d440*/  LDL.LU R12, [R1+0x248] ;  /* 0x00024800010c7983 */ /* 0x000f280000300800 */
[----:B-1----:R-:W4:Y:S04]  /*3d450*/  LDL.LU R13, [R1+0x23c] ;  /* 0x00023c00010d7983 */ /* 0x002f280000300800 */
[----:B--2---:R0:W-:Y:S04]  /*3d460*/  STS.U16 [R2+UR4+0x10780], R3 ;  /* 0x0107800302007988 */ /* 0x0041e80008000404 */
[----:B0-----:R-:W2:Y:S04]  /*3d470*/  LDL.LU R3, [R1+0x62e0] ;  /* 0x0062e00001037983 */ /* 0x001ea80000300800 */
[----:B--2---:R0:W-:Y:S04]  /*3d480*/  STS.U16 [R2+UR4+0x10f00], R3 ;  /* 0x010f000302007988 */ /* 0x0041e80008000404 */
[----:B0-----:R-:W2:Y:S04]  /*3d490*/  LDL.LU R3, [R1+0x62dc] ;  /* 0x0062dc0001037983 */ /* 0x001ea80000300800 */
[----:B--2---:R0:W-:Y:S04]  /*3d4a0*/  STS.U16 [R2+UR4+0x10f80], R3 ;  /* 0x010f800302007988 */ /* 0x0041e80008000404 */
[----:B0-----:R-:W2:Y:S04]  /*3d4b0*/  LDL.LU R3, [R1+0x62d8] ;  /* 0x0062d80001037983 */ /* 0x001ea80000300800 */
[----:B--2---:R-:W-:Y:S04]  /*3d4c0*/  STS.U16 [R2+UR4+0x11700], R3 ;  /* 0x0117000302007988 */ /* 0x004fe80008000404 */
[----:B---3--:R0:W-:Y:S04]  /*3d4d0*/  STS.U16 [R2+UR4+0x11780], R15 ;  /* 0x0117800f02007988 */ /* 0x0081e80008000404 */
[----:B0-----:R-:W2:Y:S04]  /*3d4e0*/  LDL.LU R15, [R1+0x1d4] ;  /* 0x0001d400010f7983 */ /* 0x001ea80000300800 */
        /* <DEDUP_REMOVED lines=47> */
[----:B------:R-:W3:Y:S01]  /*3d7e0*/  LDL.LU R10, [R1+0x178] ;  /* 0x00017800010a7983 */ /* 0x000ee20000300800 */
[----:B------:R-:W0:Y:S03]  /*3d7f0*/  S2R R3, SR_TID.X ;  /* 0x0000000000037919 */ /* 0x000e260000002100 */
[----:B------:R1:W-:Y:S04]  /*3d800*/  STS.U16 [R2+UR4+0x17780], R11 ;  /* 0x0177800b02007988 */ /* 0x0003e80008000404 */
[----:B------:R1:W-:Y:S04]  /*3d810*/  STS.U16 [R2+UR4+0x17f00], R12 ;  /* 0x017f000c02007988 */ /* 0x0003e80008000404 */
[----:B------:R1:W-:Y:S04]  /*3d820*/  STS.U16 [R2+UR4+0x17f80], R13 ;  /* 0x017f800d02007988 */ /* 0x0003e80008000404 */
[----:B-1----:R-:W4:Y:S04]  /*3d830*/  LDL.LU R11, [R1+0x174] ;  /* 0x00017400010b7983 */ /* 0x002f280000300800 */
[----:B------:R-:W4:Y:S04]  /*3d840*/  LDL.LU R12, [R1+0x170] ;  /* 0x00017000010c7983 */ /* 0x000f280000300800 */
[----:B------:R-:W4:Y:S04]  /*3d850*/  LDL.LU R13, [R1+0x16c] ;  /* 0x00016c00010d7983 */ /* 0x000f280000300800 */
[----:B------:R-:W-:Y:S04]  /*3d860*/  STL [R1+0x5c7c], R2 ;  /* 0x005c7c0201007387 */ /* 0x000fe80000100800 */
[----:B------:R1:W-:Y:S04]  /*3d870*/  STL [R1+0x6298], R2 ;  /* 0x0062980201007387 */ /* 0x0003e80000100800 */
[----:B-1----:R-:W4:Y:S01]  /*3d880*/  LDL.LU R2, [R1+0x1d8] ;  /* 0x0001d80001027983 */ /* 0x002f220000300800 */
[----:B0-----:R-:W-:-:S05]  /*3d890*/  LOP3.LUT R3, R3, 0x3f, RZ, 0xc0, !PT ;  /* 0x0000003f03037812 */ /* 0x001fca00078ec0ff */
[----:B------:R-:W-:-:S05]  /*3d8a0*/  IMAD.SHL.U32 R3, R3, 0x2, RZ ;  /* 0x0000000203037824 */ /* 0x000fca00078e00ff */
[----:B--2---:R0:W-:Y:S04]  /*3d8b0*/  STS.U16 [R3+UR4], R15 ;  /* 0x0000000f03007988 */ /* 0x0041e80008000404 */
[----:B0-----:R-:W2:Y:S04]  /*3d8c0*/  LDL.LU R15, [R1+0x62d4] ;  /* 0x0062d400010f7983 */ /* 0x001ea80000300800 */
[----:B---3--:R0:W-:Y:S04]  /*3d8d0*/  STS.U16 [R3+UR4+0x6080], R10 ;  /* 0x0060800a03007988 */ /* 0x0081e80008000404 */
[----:B0-----:R-:W3:Y:S04]  /*3d8e0*/  LDL.LU R10, [R1+0x15c] ;  /* 0x00015c00010a7983 */ /* 0x001ee80000300800 */
[----:B---3--:R0:W-:Y:S04]  /*3d8f0*/  STL [R1+0x62c8], R10 ;  /* 0x0062c80a01007387 */ /* 0x0081e80000100800 */
[----:B0-----:R-:W3:Y:S04]  /*3d900*/  LDL.LU R10, [R1+0x160] ;  /* 0x00016000010a7983 */ /* 0x001ee80000300800 */
[----:B---3--:R0:W-:Y:S04]  /*3d910*/  STL [R1+0x62cc], R10 ;  /* 0x0062cc0a01007387 */ /* 0x0081e80000100800 */
[----:B0-----:R-:W3:Y:S04]  /*3d920*/  LDL.LU R10, [R1+0x164] ;  /* 0x00016400010a7983 */ /* 0x001ee80000300800 */
[----:B----4-:R-:W-:Y:S04]  /*3d930*/  STS.U16 [R3+UR4+0x6800], R11 ;  /* 0x0068000b03007988 */ /* 0x010fe80008000404 */
[----:B------:R-:W-:Y:S04]  /*3d940*/  STS.U16 [R3+UR4+0x6880], R12 ;  /* 0x0068800c03007988 */ /* 0x000fe80008000404 */
[----:B------:R-:W-:Y:S04]  /*3d950*/  STS.U16 [R3+UR4+0x7000], R13 ;  /* 0x0070000d03007988 */ /* 0x000fe80008000404 */
[----:B------:R-:W-:Y:S04]  /*3d960*/  STS.U16 [R3+UR4+0x80], R2 ;  /* 0x0000800203007988 */ /* 0x000fe80008000404 */
        /* <DEDUP_REMOVED lines=9> */
[----:B---3--:R0:W-:Y:S04]  /*3da00*/  STL [R1+0x62d0], R10 ;  /* 0x0062d00a01007387 */ /* 0x0081e80000100800 */
        /* <DEDUP_REMOVED lines=40> */
[----:B0-----:R-:W4:Y:S04]  /*3dc90*/  LDL.LU R8, [R1+0xc] ;  /* 0x00000c0001087983 */ /* 0x001f280000300800 */
[----:B-1----:R-:W4:Y:S04]  /*3dca0*/  LDL.LU R9, [R1+0x8] ;  /* 0x0000080001097983 */ /* 0x002f280000300800 */
[----:B--2---:R0:W-:Y:S04]  /*3dcb0*/  STS.U16 [R3+UR4+0x7080], R10 ;  /* 0x0070800a03007988 */ /* 0x0041e80008000404 */
[----:B0-----:R-:W2:Y:S04]  /*3dcc0*/  LDL.LU R10, [R1+0x62d0] ;  /* 0x0062d000010a7983 */ /* 0x001ea80000300800 */
[----:B--2---:R0:W-:Y:S04]  /*3dcd0*/  STS.U16 [R3+UR4+0x7800], R10 ;  /* 0x0078000a03007988 */ /* 0x0041e80008000404 */
[----:B0-----:R-:W2:Y:S04]  /*3dce0*/  LDL.LU R10, [R1+0x62cc] ;  /* 0x0062cc00010a7983 */ /* 0x001ea80000300800 */
[----:B--2---:R0:W-:Y:S04]  /*3dcf0*/  STS.U16 [R3+UR4+0x7880], R10 ;  /* 0x0078800a03007988 */ /* 0x0041e80008000404 */
[----:B0-----:R-:W2:Y:S04]  /*3dd00*/  LDL.LU R10, [R1+0x62c8] ;  /* 0x0062c800010a7983 */ /* 0x001ea80000300800 */
        /* <DEDUP_REMOVED lines=12> */
[----:B--2---:R0:W-:Y:S04]  /*3ddd0*/  STS.U16 [R3+UR4+0x8000], R10 ;  /* 0x0080000a03007988 */ /* 0x0041e80008000404 */
[----:B0-----:R-:W2:Y:S04]  /*3dde0*/  LDL.LU R10, [R1+0x62c4] ;  /* 0x0062c400010a7983 */ /* 0x001ea80000300800 */
[----:B------:R-:W3:Y:S04]  /*3ddf0*/  LDL.LU R11, [R1+0x62c0] ;  /* 0x0062c000010b7983 */ /* 0x000ee80000300800 */
[----:B------:R-:W4:Y:S04]  /*3de00*/  LDL.LU R12, [R1+0x62bc] ;  /* 0x0062bc00010c7983 */ /* 0x000f280000300800 */
[----:B------:R-:W2:Y:S04]  /*3de10*/  LDL.LU R13, [R1+0x62b8] ;  /* 0x0062b800010d7983 */ /* 0x000ea80000300800 */
        /* <DEDUP_REMOVED lines=8> */
[----:B------:R0:W-:Y:S04]  /*3dea0*/  STS.U16 [R3+UR4+0xb080], R18 ;  /* 0x00b0801203007988 */ /* 0x0001e80008000404 */
[----:B------:R-:W3:Y:S04]  /*3deb0*/  LDL.LU R16, [R1+0xd4] ;  /* 0x0000d40001107983 */ /* 0x000ee80000300800 */
[----:B------:R1:W-:Y:S04]  /*3dec0*/  STS.U16 [R3+UR4+0xb800], R22 ;  /* 0x00b8001603007988 */ /* 0x0003e80008000404 */
        /* <DEDUP_REMOVED lines=24> */
[----:B0-----:R-:W3:Y:S04]  /*3e050*/  LDL.LU R9, [R1+0xa0] ;  /* 0x0000a00001097983 */ /* 0x001ee80000300800 */
[----:B-1----:R-:W3:Y:S04]  /*3e060*/  LDL.LU R8, [R1+0x9c] ;  /* 0x00009c0001087983 */ /* 0x002ee80000300800 */
[----:B--2---:R-:W-:Y:S04]  /*3e070*/  STS.U16 [R3+UR4+0xf000], R13 ;  /* 0x00f0000d03007988 */ /* 0x004fe80008000404 */
[----:B------:R0:W-:Y:S04]  /*3e080*/  STL [R1+0x629c], R13 ;  /* 0x00629c0d01007387 */ /* 0x0001e80000100800 */
[----:B----4-:R-:W-:Y:S04]  /*3e090*/  STS.U16 [R3+UR4+0xf080], R12 ;  /* 0x00f0800c03007988 */ /* 0x010fe80008000404 */
[----:B---3--:R-:W-:Y:S04]  /*3e0a0*/  STS.U16 [R3+UR4+0xf800], R11 ;  /* 0x00f8000b03007988 */ /* 0x008fe80008000404 */
[----:B------:R-:W-:Y:S04]  /*3e0b0*/  STS.U16 [R3+UR4+0xf880], R10 ;  /* 0x00f8800a03007988 */ /* 0x000fe80008000404 */
[----:B0-----:R-:W2:Y:S04]  /*3e0c0*/  LDL.LU R13, [R1+0xf8] ;  /* 0x0000f800010d7983 */ /* 0x001ea80000300800 */
[----:B------:R0:W-:Y:S04]  /*3e0d0*/  STL [R1+0x62a0], R12 ;  /* 0x0062a00c01007387 */ /* 0x0001e80000100800 */
[----:B0-----:R-:W3:Y:S04]  /*3e0e0*/  LDL.LU R12, [R1+0xfc] ;  /* 0x0000fc00010c7983 */ /* 0x001ee80000300800 */
[----:B------:R0:W-:Y:S04]  /*3e0f0*/  STL [R1+0x62a4], R11 ;  /* 0x0062a40b01007387 */ /* 0x0001e80000100800 */
[----:B0-----:R-:W4:Y:S04]  /*3e100*/  LDL.LU R11, [R1+0x100] ;  /* 0x00010000010b7983 */ /* 0x001f280000300800 */
[----:B------:R0:W-:Y:S04]  /*3e110*/  STL [R1+0x62ac], R10 ;  /* 0x0062ac0a01007387 */ /* 0x0001e80000100800 */
[----:B0-----:R-:W2:Y:S04]  /*3e120*/  LDL.LU R10, [R1+0x104] ;  /* 0x00010400010a7983 */ /* 0x001ea80000300800 */
[----:B------:R0:W-:Y:S02]  /*3e130*/  STS.U16 [R3+UR4+0xd080], R29 ;  /* 0x00d0801d03007988 */ /* 0x0001e40008000404 */
[----:B0-----:R-:W-:-:S02]  /*3e140*/  LOP3.LUT R29, R3, 0x10, RZ, 0x3c, !PT ;  /* 0x00000010031d7812 */ /* 0x001fc400078e3cff */
[----:B------:R-:W-:Y:S04]  /*3e150*/  STL [R1+0x62a8], R3 ;  /* 0x0062a80301007387 */ /* 0x000fe80000100800 */
[----:B--2---:R-:W-:Y:S04]  /*3e160*/  STS.U16 [R29+UR4+0x100], R10 ;  /* 0x0001000a1d007988 */ /* 0x004fe80008000404 */
[----:B----4-:R-:W-:Y:S04]  /*3e170*/  STS.U16 [R29+UR4+0x180], R11 ;  /* 0x0001800b1d007988 */ /* 0x010fe80008000404 */
        /* <DEDUP_REMOVED lines=24> */
[----:B0-----:R-:W2:Y:S04]  /*3e300*/  LDL.LU R9, [R1+0x98] ;  /* 0x0000980001097983 */ /* 0x001ea80000300800 */
[----:B------:R-:W3:Y:S04]  /*3e310*/  LDL.LU R10, [R1+0x8c] ;  /* 0x00008c00010a7983 */ /* 0x000ee80000300800 */
[----:B---3--:R0:W-:Y:S04]  /*3e320*/  STL [R1+0x62b0], R10 ;  /* 0x0062b00a01007387 */ /* 0x0081e80000100800 */
[----:B0-----:R-:W3:Y:S04]  /*3e330*/  LDL.LU R10, [R1+0x90] ;  /* 0x00009000010a7983 */ /* 0x001ee80000300800 */
[----:B------:R-:W-:Y:S04]  /*3e340*/  STS.U16 [R29+UR4+0x6900], R8 ;  /* 0x006900081d007988 */ /* 0x000fe80008000404 */
[----:B---3--:R0:W-:Y:S04]  /*3e350*/  STL [R1+0x62b4], R10 ;  /* 0x0062b40a01007387 */ /* 0x0081e80000100800 */
        /* <DEDUP_REMOVED lines=26> */
[----:B--2---:R0:W-:Y:S04]  /*3e500*/  STS.U16 [R29+UR4+0x6980], R9 ;  /* 0x006980091d007988 */ /* 0x0041e80008000404 */
[----:B------:R-:W2:Y:S04]  /*3e510*/  LDL.LU R8, [R1+0x14] ;  /* 0x0000140001087983 */ /* 0x000ea80000300800 */
[----:B0-----:R-:W2:Y:S04]  /*3e520*/  LDL.LU R9, [R1+0x10] ;  /* 0x0000100001097983 */ /* 0x001ea80000300800 */
[----:B---3--:R0:W-:Y:S04]  /*3e530*/  STS.U16 [R29+UR4+0x7100], R10 ;  /* 0x0071000a1d007988 */ /* 0x0081e80008000404 */
[----:B0-----:R-:W3:Y:S04]  /*3e540*/  LDL.LU R10, [R1+0x62b4] ;  /* 0x0062b400010a7983 */ /* 0x001ee80000300800 */
[----:B---3--:R0:W-:Y:S04]  /*3e550*/  STS.U16 [R29+UR4+0x7180], R10 ;  /* 0x0071800a1d007988 */ /* 0x0081e80008000404 */
[----:B0-----:R-:W3:Y:S04]  /*3e560*/  LDL.LU R10, [R1+0x62b0] ;  /* 0x0062b000010a7983 */ /* 0x001ee80000300800 */
[----:B---3--:R0:W-:Y:S04]  /*3e570*/  STS.U16 [R29+UR4+0x7900], R10 ;  /* 0x0079000a1d007988 */ /* 0x0081e80008000404 */
[----:B----4-:R1:W-:Y:S04]  /*3e580*/  STS.U16 [R29+UR4+0x7980], R3 ;  /* 0x007980031d007988 */ /* 0x0103e80008000404 */
[----:B------:R3:W-:Y:S04]  /*3e590*/  STS.U16 [R29+UR4+0x8100], R11 ;  /* 0x0081000b1d007988 */ /* 0x0007e80008000404 */
[----:B------:R4:W-:Y:S04]  /*3e5a0*/  STS.U16 [R29+UR4+0x8180], R12 ;  /* 0x0081800c1d007988 */ /* 0x0009e80008000404 */
[----:B------:R2:W-:Y:S04]  /*3e5b0*/  STS.U16 [R29+UR4+0x8900], R13 ;  /* 0x0089000d1d007988 */ /* 0x0005e80008000404 */
[----:B------:R2:W-:Y:S04]  /*3e5c0*/  STS.U16 [R29+UR4+0x8980], R2 ;  /* 0x008980021d007988 */ /* 0x0005e80008000404 */
[----:B------:R2:W-:Y:S04]  /*3e5d0*/  STS.U16 [R29+UR4+0x9100], R15 ;  /* 0x0091000f1d007988 */ /* 0x0005e80008000404 */
[----:B0-----:R-:W2:Y:S04]  /*3e5e0*/  LDL.LU R10, [R1+0x62ac] ;  /* 0x0062ac00010a7983 */ /* 0x001ea80000300800 */
[----:B-1----:R-:W2:Y:S04]  /*3e5f0*/  LDL.LU R3, [R1+0x62a8] ;  /* 0x0062a80001037983 */ /* 0x002ea80000300800 */
[----:B---3--:R-:W3:Y:S04]  /*3e600*/  LDL.LU R11, [R1+0x62a4] ;  /* 0x0062a400010b7983 */ /* 0x008ee80000300800 */
[----:B----4-:R-:W4:Y:S04]  /*3e610*/  LDL.LU R12, [R1+0x62a0] ;  /* 0x0062a000010c7983 */ /* 0x010f280000300800 */
[----:B--2---:R-:W2:Y:S04]  /*3e620*/  LDL.LU R13, [R1+0x629c] ;  /* 0x00629c00010d7983 */ /* 0x004ea80000300800 */
[----:B------:R-:W3:Y:S04]  /*3e630*/  LDL.LU R2, [R1+0x6298] ;  /* 0x0062980001027983 */ /* 0x000ee80000300800 */
[----:B------:R0:W-:Y:S04]  /*3e640*/  STS.U16 [R29+UR4+0x9180], R0 ;  /* 0x009180001d007988 */ /* 0x0001e80008000404 */
[----:B------:R-:W4:Y:S04]  /*3e650*/  LDL.LU R15, [R1+0x6294] ;  /* 0x00629400010f7983 */ /* 0x000f280000300800 */
[----:B------:R1:W-:Y:S04]  /*3e660*/  STS.U16 [R29+UR4+0x9900], R21 ;  /* 0x009900151d007988 */ /* 0x0003e80008000404 */
[----:B------:R1:W-:Y:S04]  /*3e670*/  STS.U16 [R29+UR4+0x9980], R20 ;  /* 0x009980141d007988 */ /* 0x0003e80008000404 */
[----:B------:R1:W-:Y:S04]  /*3e680*/  STS.U16 [R29+UR4+0xa100], R19 ;  /* 0x00a100131d007988 */ /* 0x0003e80008000404 */
[----:B------:R1:W-:Y:S04]  /*3e690*/  STS.U16 [R29+UR4+0xa180], R17 ;  /* 0x00a180111d007988 */ /* 0x0003e80008000404 */
[----:B------:R1:W-:Y:S04]  /*3e6a0*/  STS.U16 [R29+UR4+0xa900], R16 ;  /* 0x00a900101d007988 */ /* 0x0003e80008000404 */
[----:B0-----:R-:W2:Y:S04]  /*3e6b0*/  LDL.LU R0, [R1+0x6290] ;  /* 0x0062900001007983 */ /* 0x001ea80000300800 */
[----:B-1----:R-:W3:Y:S04]  /*3e6c0*/  LDL.LU R21, [R1+0x628c] ;  /* 0x00628c0001157983 */ /* 0x002ee80000300800 */
[----:B------:R-:W4:Y:S04]  /*3e6d0*/  LDL.LU R20, [R1+0x6288] ;  /* 0x0062880001147983 */ /* 0x000f280000300800 */
[----:B------:R0:W-:Y:S04]  /*3e6e0*/  STS.U16 [R29+UR4+0xa980], R18 ;  /* 0x00a980121d007988 */ /* 0x0001e80008000404 */
[----:B------:R-:W3:Y:S04]  /*3e6f0*/  LDL.LU R19, [R1+0x6284] ;  /* 0x0062840001137983 */ /* 0x000ee80000300800 */
[----:B------:R-:W4:Y:S04]  /*3e700*/  LDL.LU R17, [R1+0x6280] ;  /* 0x0062800001117983 */ /* 0x000f280000300800 */
[----:B------:R-:W3:Y:S04]  /*3e710*/  LDL.LU R16, [R1+0x627c] ;  /* 0x00627c0001107983 */ /* 0x000ee80000300800 */
[----:B------:R1:W-:Y:S04]  /*3e720*/  STS.U16 [R29+UR4+0xb100], R22 ;  /* 0x00b100161d007988 */ /* 0x0003e80008000404 */
[----:B------:R1:W-:Y:S04]  /*3e730*/  STS.U16 [R29+UR4+0xb180], R23 ;  /* 0x00b180171d007988 */ /* 0x0003e80008000404 */
[----:B------:R1:W-:Y:S04]  /*3e740*/  STS.U16 [R29+UR4+0xb900], R24 ;  /* 0x00b900181d007988 */ /* 0x0003e80008000404 */
[----:B------:R1:W-:Y:S04]  /*3e750*/  STS.U16 [R29+UR4+0xb980], R25 ;  /* 0x00b980191d007988 */ /* 0x0003e80008000404 */
[----:B0-----:R-:W4:Y:S04]  /*3e760*/  LDL.LU R18, [R1+0x6278] ;  /* 0x0062780001127983 */ /* 0x001f280000300800 */
[----:B------:R0:W-:Y:S04]  /*3e770*/  STS.U16 [R29+UR4+0xc100], R26 ;  /* 0x00c1001a1d007988 */ /* 0x0001e80008000404 */
[----:B-1----:R-:W3:Y:S04]  /*3e780*/  LDL.LU R22, [R1+0x6274] ;  /* 0x0062740001167983 */ /* 0x002ee80000300800 */
[----:B------:R-:W4:Y:S04]  /*3e790*/  LDL.LU R23, [R1+0x6270] ;  /* 0x0062700001177983 */ /* 0x000f280000300800 */
[----:B------:R1:W-:Y:S04]  /*3e7a0*/  STS.U16 [R29+UR4+0xc180], R27 ;  /* 0x00c1801b1d007988 */ /* 0x0003e80008000404 */
[----:B------:R-:W3:Y:S04]  /*3e7b0*/  LDL.LU R24, [R1+0x626c] ;  /* 0x00626c0001187983 */ /* 0x000ee80000300800 */
[----:B------:R-:W4:Y:S04]  /*3e7c0*/  LDL.LU R25, [R1+0x6268] ;  /* 0x0062680001197983 */ /* 0x000f280000300800 */
[----:B------:R1:W-:Y:S04]  /*3e7d0*/  STS.U16 [R29+UR4+0xc900], R28 ;  /* 0x00c9001c1d007988 */ /* 0x0003e80008000404 */
[----:B------:R1:W-:Y:S04]  /*3e7e0*/  STS.U16 [R29+UR4+0xc980], R4 ;  /* 0x00c980041d007988 */ /* 0x0003e80008000404 */
[----:B0-----:R-:W3:Y:S04]  /*3e7f0*/  LDL.LU R26, [R1+0x6264] ;  /* 0x00626400011a7983 */ /* 0x001ee80000300800 */
[----:B-1----:R-:W4:Y:S04]  /*3e800*/  LDL.LU R27, [R1+0x6260] ;  /* 0x00626000011b7983 */ /* 0x002f280000300800 */
[----:B------:R0:W-:Y:S04]  /*3e810*/  STS.U16 [R29+UR4+0xd100], R5 ;  /* 0x00d100051d007988 */ /* 0x0001e80008000404 */
[----:B------:R1:W-:Y:S04]  /*3e820*/  STS.U16 [R29+UR4+0xd180], R6 ;  /* 0x00d180061d007988 */ /* 0x0003e80008000404 */
[----:B------:R-:W-:Y:S04]  /*3e830*/  STS.U16 [R29+UR4+0xd900], R14 ;  /* 0x00d9000e1d007988 */ /* 0x000fe80008000404 */
[----:B------:R-:W3:Y:S04]  /*3e840*/  LDL.LU R28, [R1+0x625c] ;  /* 0x00625c00011c7983 */ /* 0x000ee80000300800 */
[----:B------:R-:W2:Y:S04]  /*3e850*/  LDL.LU R4, [R1+0x6258] ;  /* 0x0062580001047983 */ /* 0x000ea80000300800 */
[----:B------:R1:W-:Y:S04]  /*3e860*/  STS.U16 [R29+UR4+0xd980], R7 ;  /* 0x00d980071d007988 */ /* 0x0003e80008000404 */
[----:B------:R1:W-:Y:S04]  /*3e870*/  STS.U16 [R29+UR4+0xe100], R8 ;  /* 0x00e100081d007988 */ /* 0x0003e80008000404 */
[----:B0-----:R-:W4:Y:S04]  /*3e880*/  LDL.LU R5, [R1+0x6254] ;  /* 0x0062540001057983 */ /* 0x001f280000300800 */
[----:B-1----:R-:W3:Y:S04]  /*3e890*/  LDL.LU R6, [R1+0x6250] ;  /* 0x0062500001067983 */ /* 0x002ee80000300800 */
[----:B------:R0:W-:Y:S04]  /*3e8a0*/  STS.U16 [R29+UR4+0xe180], R9 ;  /* 0x00e180091d007988 */ /* 0x0001e80008000404 */
[----:B------:R-:W2:Y:S04]  /*3e8b0*/  LDL.LU R7, [R1+0x624c] ;  /* 0x00624c0001077983 */ /* 0x000ea80000300800 */
[----:B------:R-:W4:Y:S04]  /*3e8c0*/  LDL.LU R8, [R1+0x6248] ;  /* 0x0062480001087983 */ /* 0x000f280000300800 */
[----:B0-----:R-:W3:Y:S01]  /*3e8d0*/  LDL.LU R9, [R1+0x6244] ;  /* 0x0062440001097983 */ /* 0x001ee20000300800 */
[----:B------:R-:W0:Y:S03]  /*3e8e0*/  S2R R14, SR_TID.X ;  /* 0x00000000000e7919 */ /* 0x000e260000002100 */
[----:B---3--:R-:W-:Y:S04]  /*3e8f0*/  STS.U16 [R29+UR4+0xe900], R9 ;  /* 0x00e900091d007988 */ /* 0x008fe80008000404 */
[----:B----4-:R-:W-:Y:S04]  /*3e900*/  STS.U16 [R29+UR4+0xe980], R8 ;  /* 0x00e980081d007988 */ /* 0x010fe80008000404 */
[----:B--2---:R-:W-:Y:S04]  /*3e910*/  STS.U16 [R29+UR4+0xf100], R7 ;  /* 0x00f100071d007988 */ /* 0x004fe80008000404 */
[----:B------:R-:W-:Y:S04]  /*3e920*/  STS.U16 [R29+UR4+0xf180], R6 ;  /* 0x00f180061d007988 */ /* 0x000fe80008000404 */
[----:B------:R1:W-:Y:S04]  /*3e930*/  STS.U16 [R29+UR4+0xf900], R5 ;  /* 0x00f900051d007988 */ /* 0x0003e80008000404 */
[----:B------:R2:W-:Y:S04]  /*3e940*/  STS.U16 [R29+UR4+0xf980], R4 ;  /* 0x00f980041d007988 */ /* 0x0005e80008000404 */
[----:B-1----:R-:W3:Y:S04]  /*3e950*/  LDL.LU R5, [R1] ;  /* 0x0000000001057983 */ /* 0x002ee80000300800 */
[----:B--2---:R-:W2:Y:S04]  /*3e960*/  LDL.LU R29, [R1+0x6240] ;  /* 0x00624000011d7983 */ /* 0x004ea80000300800 */
[----:B------:R-:W4:Y:S01]  /*3e970*/  LDL.LU R4, [R1+0x4] ;  /* 0x0000040001047983 */ /* 0x000f220000300800 */
[----:B0-----:R-:W-:-:S05]  /*3e980*/  LOP3.LUT R14, R14, 0x3f, RZ, 0xc0, !PT ;  /* 0x0000003f0e0e7812 */ /* 0x001fca00078ec0ff */
[----:B------:R-:W-:-:S05]  /*3e990*/  IMAD.SHL.U32 R14, R14, 0x2, RZ ;  /* 0x000000020e0e7824 */ /* 0x000fca00078e00ff */
[----:B------:R-:W-:-:S05]  /*3e9a0*/  LOP3.LUT R14, R14, 0x20, RZ, 0x3c, !PT ;  /* 0x000000200e0e7812 */ /* 0x000fca00078e3cff */
[----:B----4-:R0:W-:Y:S04]  /*3e9b0*/  STS.U16 [R14+UR4+0x200], R4 ;  /* 0x000200040e007988 */ /* 0x0101e80008000404 */
[----:B---3--:R1:W-:Y:S04]  /*3e9c0*/  STS.U16 [R14+UR4+0x280], R5 ;  /* 0x000280050e007988 */ /* 0x0083e80008000404 */
[----:B0-----:R-:W3:Y:S04]  /*3e9d0*/  LDL R4, [R1+0x1a8c] ;  /* 0x001a8c0001047983 */ /* 0x001ee80000100800 */
[----:B-1----:R-:W3:Y:S01]  /*3e9e0*/  LDL R5, [R1+0x1a88] ;  /* 0x001a880001057983 */ /* 0x002ee20000100800 */
[----:B------:R-:W-:-:S03]  /*3e9f0*/  PRMT R0, RZ, 0x7610, R0 ;  /* 0x00007610ff007816 */ /* 0x000fc60000000000 */
[----:B--2---:R-:W-:Y:S04]  /*3ea00*/  STS.U16 [R14+UR4+0xa00], R29 ;  /* 0x000a001d0e007988 */ /* 0x004fe80008000404 */
[----:B------:R-:W-:Y:S04]  /*3ea10*/  STS.U16 [R14+UR4+0xa80], R28 ;  /* 0x000a801c0e007988 */ /* 0x000fe80008000404 */
[----:B------:R-:W-:Y:S04]  /*3ea20*/  STS.U16 [R14+UR4+0x1200], R27 ;  /* 0x0012001b0e007988 */ /* 0x000fe80008000404 */
[----:B------:R-:W-:Y:S04]  /*3ea30*/  STS.U16 [R14+UR4+0x1280], R26 ;  /* 0x0012801a0e007988 */ /* 0x000fe80008000404 */
[----:B------:R-:W-:Y:S04]  /*3ea40*/  STS.U16 [R14+UR4+0x1a00], R25 ;  /* 0x001a00190e007988 */ /* 0x000fe80008000404 */
[----:B------:R-:W-:Y:S04]  /*3ea50*/  STS.U16 [R14+UR4+0x1a80], R24 ;  /* 0x001a80180e007988 */ /* 0x000fe80008000404 */
[----:B------:R-:W-:Y:S04]  /*3ea60*/  STS.U16 [R14+UR4+0x2200], R23 ;  /* 0x002200170e007988 */ /* 0x000fe80008000404 */
[----:B---3--:R-:W2:Y:S04]  /*3ea70*/  @!P0 LDG.E.U16 R0, desc[UR6][R4.64] ;  /* 0x0000000604008981 */ /* 0x008ea8000c1e1500 */
[----:B------:R-:W-:Y:S04]  /*3ea80*/  STS.U16 [R14+UR4+0x2280], R22 ;  /* 0x002280160e007988 */ /* 0x000fe80008000404 */
[----:B------:R-:W-:Y:S04]  /*3ea90*/  STS.U16 [R14+UR4+0x2a00], R18 ;  /* 0x002a00120e007988 */ /* 0x000fe80008000404 */
[----:B------:R-:W-:Y:S04]  /*3eaa0*/  STS.U16 [R14+UR4+0x2a80], R16 ;  /* 0x002a80100e007988 */ /* 0x000fe80008000404 */
[----:B------:R-:W-:Y:S04]  /*3eab0*/  STS.U16 [R14+UR4+0x3200], R17 ;  /* 0x003200110e007988 */ /* 0x000fe80008000404 */
[----:B------:R-:W-:Y:S04]  /*3eac0*/  STS.U16 [R14+UR4+0x3280], R19 ;  /* 0x003280130e007988 */ /* 0x000fe80008000404 */
[----:B------:R-:W-:Y:S04]  /*3ead0*/  STS.U16 [R14+UR4+0x3a00], R20 ;  /* 0x003a00140e007988 */ /* 0x000fe80008000404 */
[----:B------:R0:W-:Y:S04]  /*3eae0*/  STS.U16 [R14+UR4+0x3a80], R21 ;  /* 0x003a80150e007988 */ /* 0x0001e80008000404 */
[----:B0-----:R-:W3:Y:S04]  /*3eaf0*/  LDL.LU R14, [R1+0x623c] ;  /* 0x00623c00010e7983 */ /* 0x001ee80000300800 */
        /* <DEDUP_REMOVED lines=1971> */
[----:B----4-:R0:W-:Y:S04]  /*46630*/  STL [R1+0x1e8], R15 ;  /* 0x0001e80f01007387 */ /* 0x0101e80000100800 */
[----:B0-----:R-:W4:Y:S04]  /*46640*/  LDL.LU R15, [R1+0x5ecc] ;  /* 0x005ecc00010f7983 */ /* 0x001f280000300800 */
[----:B------:R-:W3:Y:S04]  /*46650*/  LDL R4, [R1+0x10d8] ;  /* 0x0010d80001047983 */ /* 0x000ee80000100800 */
[----:B------:R-:W3:Y:S01]  /*46660*/  LDL R5, [R1+0x10dc] ;  /* 0x0010dc0001057983 */ /* 0x000ee20000100800 */
[----:B--2---:R-:W-:-:S02]  /*46670*/  PRMT R0, RZ, 0x7610, R0 ;  /* 0x00007610ff007816 */ /* 0x004fc40000000000 */
[----:B---3--:R-:W-:-:S04]  /*46680*/  @!P0 LOP3.LUT R5, R5, R4, RZ, 0x3c, !PT ;  /* 0x0000000405058212 */ /* 0x008fc800078e3cff */
[----:B------:R-:W-:-:S04]  /*46690*/  @!P0 LOP3.LUT R4, R5, R4, RZ, 0x3c, !PT ;  /* 0x0000000405048212 */ /* 0x000fc800078e3cff */
[----:B------:R-:W-:-:S05]  /*466a0*/  @!P0 LOP3.LUT R5, R5, R4, RZ, 0x3c, !PT ;  /* 0x0000000405058212 */ /* 0x000fca00078e3cff */
[----:B------:R-:W2:Y:S04]  /*466b0*/  @!P0 LDG.E.U16 R0, desc[UR6][R4.64] ;  /* 0x0000000604008981 */ /* 0x000ea8000c1e1500 */
[----:B--2---:R0:W-:Y:S04]  /*466c0*/  STL [R1+0x1e4], R0 ;  /* 0x0001e40001007387 */ /* 0x0041e80000100800 */
[----:B0-----:R-:W2:Y:S04]  /*466d0*/  LDL.LU R0, [R1+0x5ec8] ;  /* 0x005ec80001007983 */ /* 0x001ea80000300800 */
[----:B------:R-:W3:Y:S04]  /*466e0*/  LDL R4, [R1+0x10d0] ;  /* 0x0010d00001047983 */ /* 0x000ee80000100800 */
[----:B------:R-:W3:Y:S02]  /*466f0*/  LDL R5, [R1+0x10d4] ;  /* 0x0010d40001057983 */ /* 0x000ee40000100800 */
[----:B---3--:R-:W-:-:S02]  /*46700*/  @!P1 LOP3.LUT R5, R5, R4, RZ, 0x3c, !PT ;  /* 0x0000000405059212 */ /* 0x008fc400078e3cff */
[----:B--2---:R-:W-:Y:S02]  /*46710*/  PRMT R0, RZ, 0x7610, R0 ;  /* 0x00007610ff007816 */ /* 0x004fe40000000000 */
        /* <DEDUP_REMOVED lines=888> */
[----:B------:R-:W3:Y:S01]  /*49ea0*/  LDL R5, [R1+0x2524] ;  /* 0x0025240001057983 */ /* 0x000ee20000100800 */
[----:B------:R-:W-:-:S02]  /*49eb0*/  PRMT R2, RZ, 0x7610, R2 ;  /* 0x00007610ff027816 */ /* 0x000fc40000000002 */
[----:B---3--:R-:W-:-:S04]  /*49ec0*/  @!P0 LOP3.LUT R5, R5, R4, RZ, 0x3c, !PT ;  /* 0x0000000405058212 */ /* 0x008fc800078e3cff */
[----:B------:R-:W-:-:S04]  /*49ed0*/  @!P0 LOP3.LUT R4, R5, R4, RZ, 0x3c, !PT ;  /* 0x0000000405048212 */ /* 0x000fc800078e3cff */
[----:B------:R-:W-:-:S05]  /*49ee0*/  @!P0 LOP3.LUT R5, R5, R4, RZ, 0x3c, !PT ;  /* 0x0000000405058212 */ /* 0x000fca00078e3cff */
[----:B------:R0:W3:Y:S04]  /*49ef0*/  @!P0 LDG.E.U16 R2, desc[UR6][R4.64] ;  /* 0x0000000604028981 */ /* 0x0000e8000c1e1500 */
[----:B------:R-:W0:Y:S04]  /*49f00*/  LDL R4, [R1+0x2520] ;  /* 0x0025200001047983 */ /* 0x000e280000100800 */
[----:B------:R-:W0:Y:S01]  /*49f10*/  LDL R5, [R1+0x252c] ;  /* 0x00252c0001057983 */ /* 0x000e220000100800 */
[----:B--2---:R-:W-:Y:S02]  /*49f20*/  PRMT R0, RZ, 0x7610, R0 ;  /* 0x00007610ff007816 */ /* 0x004fe40000000000 */
[----:B0-----:R-:W-:-:S04]  /*49f30*/  @!P1 LOP3.LUT R5, R5, R4, RZ, 0x3c, !PT ;  /* 0x0000000405059212 */ /* 0x001fc800078e3cff */
[----:B------:R-:W-:-:S04]  /*49f40*/  @!P1 LOP3.LUT R4, R5, R4, RZ, 0x3c, !PT ;  /* 0x0000000405049212 */ /* 0x000fc800078e3cff */
[----:B------:R-:W-:-:S05]  /*49f50*/  @!P1 LOP3.LUT R5, R5, R4, RZ, 0x3c, !PT ;  /* 0x0000000405059212 */ /* 0x000fca00078e3cff */
[----:B------:R-:W2:Y:S04]  /*49f60*/  @!P1 LDG.E.U16 R0, desc[UR6][R4.64] ;  /* 0x0000000604009981 */ /* 0x000ea8000c1e1500 */
[----:B---3--:R-:W-:Y:S04]  /*49f70*/  STL [R1+0x5d08], R2 ;  /* 0x005d080201007387 */ /* 0x008fe80000100800 */
        /* <DEDUP_REMOVED lines=11> */
[----:B------:R-:W-:Y:S02]  /*4a030*/  PRMT R12, RZ, 0x7610, R12 ;  /* 0x00007610ff0c7816 */ /* 0x000fe4000000000c */
[----:B0-----:R-:W-:-:S04]  /*4a040*/  @!P1 LOP3.LUT R5, R5, R4, RZ, 0x3c, !PT ;  /* 0x0000000405059212 */ /* 0x001fc800078e3cff */
[----:B------:R-:W-:-:S04]  /*4a050*/  @!P1 LOP3.LUT R4, R5, R4, RZ, 0x3c, !PT ;  /* 0x0000000405049212 */ /* 0x000fc800078e3cff */
[----:B------:R-:W-:Y:S01]  /*4a060*/  @!P1 LOP3.LUT R5, R5, R4, RZ, 0x3c, !PT ;  /* 0x0000000405059212 */ /* 0x000fe200078e3cff */
[----:B---3--:R-:W-:Y:S04]  /*4a070*/  STL [R1+0x5d0c], R13 ;  /* 0x005d0c0d01007387 */ /* 0x008fe80000100800 */
[----:B------:R0:W3:Y:S04]  /*4a080*/  @!P1 LDG.E.U16 R12, desc[UR6][R4.64] ;  /* 0x00000006040c9981 */ /* 0x0000e8000c1e1500 */
[----:B------:R-:W0:Y:S04]  /*4a090*/  LDL R4, [R1+0x23d8] ;  /* 0x0023d80001047983 */ /* 0x000e280000100800 */
[----:B------:R-:W0:Y:S01]  /*4a0a0*/  LDL R5, [R1+0x23e4] ;  /* 0x0023e40001057983 */ /* 0x000e220000100800 */
[----:B--2---:R-:W-:-:S02]  /*4a0b0*/  PRMT R0, RZ, 0x7610, R0 ;  /* 0x00007610ff007816 */ /* 0x004fc40000000000 */
        /* <DEDUP_REMOVED lines=38> */
[----:B---3--:R0:W-:Y:S04]  /*4a320*/  STL [R1+0x50], R12 ;  /* 0x0000500c01007387 */ /* 0x0081e80000100800 */
[----:B------:R1:W3:Y:S01]  /*4a330*/  @!P0 LDG.E.U16 R2, desc[UR6][R4.64] ;  /* 0x0000000604028981 */ /* 0x0002e2000c1e1500 */
[----:B--2---:R-:W-:-:S03]  /*4a340*/  PRMT R0, RZ, 0x7610, R0 ;  /* 0x00007610ff007816 */ /* 0x004fc60000000000 */
[----:B0-----:R-:W2:Y:S04]  /*4a350*/  LDL R12, [R1+0x25b4] ;  /* 0x0025b400010c7983 */ /* 0x001ea80000100800 */
[----:B------:R-:W1:Y:S04]  /*4a360*/  LDL R4, [R1+0x24b0] ;  /* 0x0024b00001047983 */ /* 0x000e680000100800 */
[----:B------:R-:W1:Y:S02]  /*4a370*/  LDL R5, [R1+0x24bc] ;  /* 0x0024bc0001057983 */ /* 0x000e640000100800 */
[----:B-1----:R-:W-:-:S04]  /*4a380*/  @!P1 LOP3.LUT R5, R5, R4, RZ, 0x3c, !PT ;  /* 0x0000000405059212 */ /* 0x002fc800078e3cff */
[----:B------:R-:W-:-:S04]  /*4a390*/  @!P1 LOP3.LUT R4, R5, R4, RZ, 0x3c, !PT ;  /* 0x0000000405049212 */ /* 0x000fc800078e3cff */
[----:B------:R-:W-:-:S05]  /*4a3a0*/  @!P1 LOP3.LUT R5, R5, R4, RZ, 0x3c, !PT ;  /* 0x0000000405059212 */ /* 0x000fca00078e3cff */
[----:B------:R-:W4:Y:S04]  /*4a3b0*/  @!P1 LDG.E.U16 R0, desc[UR6][R4.64] ;  /* 0x0000000604009981 */ /* 0x000f28000c1e1500 */
[----:B---3--:R0:W-:Y:S04]  /*4a3c0*/  STL [R1+0x30], R2 ;  /* 0x0000300201007387 */ /* 0x0081e80000100800 */
[----:B0-----:R-:W3:Y:S04]  /*4a3d0*/  LDL R2, [R1+0x25bc] ;  /* 0x0025bc0001027983 */ /* 0x001ee80000100800 */
[----:B----4-:R0:W-:Y:S04]  /*4a3e0*/  STL [R1+0x2c], R0 ;  /* 0x00002c0001007387 */ /* 0x0101e80000100800 */
[----:B0-----:R-:W4:Y:S04]  /*4a3f0*/  LDL.LU R0, [R1+0x5d28] ;  /* 0x005d280001007983 */ /* 0x001f280000300800 */
[----:B------:R-:W2:Y:S04]  /*4a400*/  LDL R4, [R1+0x2528] ;  /* 0x0025280001047983 */ /* 0x000ea80000100800 */
[----:B------:R-:W2:Y:S01]  /*4a410*/  LDL R5, [R1+0x2534] ;  /* 0x0025340001057983 */ /* 0x000ea20000100800 */
[----:B------:R-:W-:-:S02]  /*4a420*/  PRMT R28, RZ, 0x7610, R28 ;  /* 0x00007610ff1c7816 */ /* 0x000fc4000000001c */
[----:B--2---:R-:W-:-:S04]  /*4a430*/  @!P0 LOP3.LUT R5, R5, R4, RZ, 0x3c, !PT ;  /* 0x0000000405058212 */ /* 0x004fc800078e3cff */
[----:B------:R-:W-:-:S04]  /*4a440*/  @!P0 LOP3.LUT R4, R5, R4, RZ, 0x3c, !PT ;  /* 0x0000000405048212 */ /* 0x000fc800078e3cff */
[----:B------:R-:W-:-:S05]  /*4a450*/  @!P0 LOP3.LUT R5, R5, R4, RZ, 0x3c, !PT ;  /* 0x0000000405058212 */ /* 0x000fca00078e3cff */
[----:B------:R0:W2:Y:S04]  /*4a460*/  @!P0 LDG.E.U16 R28, desc[UR6][R4.64] ;  /* 0x00000006041c8981 */ /* 0x0000a8000c1e1500 */
[----:B------:R-:W0:Y:S04]  /*4a470*/  LDL R4, [R1+0x2530] ;  /* 0x0025300001047983 */ /* 0x000e280000100800 */
[----:B------:R-:W0:Y:S01]  /*4a480*/  LDL R5, [R1+0x253c] ;  /* 0x00253c0001057983 */ /* 0x000e220000100800 */
[----:B------:R-:W-:Y:S02]  /*4a490*/  PRMT R26, RZ, 0x7610, R26 ;  /* 0x00007610ff1a7816 */ /* 0x000fe4000000001a */
[----:B0-----:R-:W-:-:S04]  /*4a4a0*/  @!P1 LOP3.LUT R5, R5, R4, RZ, 0x3c, !PT ;  /* 0x0000000405059212 */ /* 0x001fc800078e3cff */
[----:B------:R-:W-:-:S04]  /*4a4b0*/  @!P1 LOP3.LUT R4, R5, R4, RZ, 0x3c, !PT ;  /* 0x0000000405049212 */ /* 0x000fc800078e3cff */
[----:B------:R-:W-:Y:S01]  /*4a4c0*/  @!P1 LOP3.LUT R5, R5, R4, RZ, 0x3c, !PT ;  /* 0x0000000405059212 */ /* 0x000fe200078e3cff */
[----:B--2---:R0:W-:Y:S04]  /*4a4d0*/  STL [R1+0x5ce8], R28 ;  /* 0x005ce81c01007387 */ /* 0x0041e80000100800 */
[----:B------:R1:W2:Y:S01]  /*4a4e0*/  @!P1 LDG.E.U16 R26, desc[UR6][R4.64] ;  /* 0x00000006041a9981 */ /* 0x0002a2000c1e1500 */
[----:B------:R-:W-:-:S03]  /*4a4f0*/  PRMT R11, RZ, 0x7610, R11 ;  /* 0x00007610ff0b7816 */ /* 0x000fc6000000000b */
[----:B0-----:R-:W4:Y:S04]  /*4a500*/  LDL R28, [R1+0x25b0] ;  /* 0x0025b000011c7983 */ /* 0x001f280000100800 */
[----:B------:R-:W3:Y:S01]  /*4a510*/  LDL R5, [R1+0x25a8] ;  /* 0x0025a80001057983 */ /* 0x000ee20000100800 */
[----:B-1----:R-:W-:Y:S01]  /*4a520*/  @!P0 IMAD.MOV.U32 R4, RZ, RZ, R12 ;  /* 0x000000ffff048224 */ /* 0x002fe200078e000c */
[----:B------:R-:W-:-:S04]  /*4a530*/  PRMT R10, RZ, 0x7610, R10 ;  /* 0x00007610ff0a7816 */ /* 0x000fc8000000000a */
[----:B---3--:R0:W3:Y:S04]  /*4a540*/  @!P0 LDG.E.U16 R11, desc[UR6][R4.64] ;  /* 0x00000006040b8981 */ /* 0x0080e8000c1e1500 */
[----:B--2---:R-:W-:Y:S04]  /*4a550*/  STL [R1+0x5cec], R26 ;  /* 0x005cec1a01007387 */ /* 0x004fe80000100800 */
[----:B------:R-:W2:Y:S01]  /*4a560*/  LDL R12, [R1+0x2444] ;  /* 0x00244400010c7983 */ /* 0x000ea20000100800 */
[----:B0-----:R-:W-:Y:S02]  /*4a570*/  @!P1 IMAD.MOV.U32 R4, RZ, RZ, R2 ;  /* 0x000000ffff049224 */ /* 0x001fe400078e0002 */
[----:B----4-:R-:W-:-:S05]  /*4a580*/  @!P1 IMAD.MOV.U32 R5, RZ, RZ, R28 ;  /* 0x000000ffff059224 */ /* 0x010fca00078e001c */
[----:B------:R-:W4:Y:S04]  /*4a590*/  @!P1 LDG.E.U16 R10, desc[UR6][R4.64] ;  /* 0x00000006040a9981 */ /* 0x000f28000c1e1500 */
[----:B---3--:R-:W-:Y:S04]  /*4a5a0*/  STL [R1+0x5cf0], R11 ;  /* 0x005cf00b01007387 */ /* 0x008fe80000100800 */
[----:B------:R-:W3:Y:S04]  /*4a5b0*/  LDL R4, [R1+0x23e8] ;  /* 0x0023e80001047983 */ /* 0x000ee80000100800 */
[----:B------:R-:W3:Y:S01]  /*4a5c0*/  LDL R5, [R1+0x23f4] ;  /* 0x0023f40001057983 */ /* 0x000ee20000100800 */
[----:B------:R-:W-:-:S03]  /*4a5d0*/  PRMT R13, RZ, 0x7610, R13 ;  /* 0x00007610ff0d7816 */ /* 0x000fc6000000000d */
[----:B------:R-:W2:Y:S04]  /*4a5e0*/  LDL R28, [R1+0x2448] ;  /* 0x00244800011c7983 */ /* 0x000ea80000100800 */
[----:B------:R-:W2:Y:S04]  /*4a5f0*/  LDL R2, [R1+0x2454] ;  /* 0x0024540001027983 */ /* 0x000ea80000100800 */
[----:B----4-:R-:W-:Y:S01]  /*4a600*/  STL [R1+0x5cf4], R10 ;  /* 0x005cf40a01007387 */ /* 0x010fe20000100800 */
        /* <DEDUP_REMOVED lines=9> */
[----:B------:R-:W-:-:S05]  /*4a6a0*/  @!P1 LOP3.LUT R5, R5, R4, RZ, 0x3c, !PT ;  /* 0x0000000405059212 */ /* 0x000fca00078e3cff */
[----:B------:R-:W4:Y:S04]  /*4a6b0*/  @!P1 LDG.E.U16 R0, desc[UR6][R4.64] ;  /* 0x0000000604009981 */ /* 0x000f28000c1e1500 */
[----:B---3--:R0:W-:Y:S04]  /*4a6c0*/  STL [R1+0x44], R13 ;  /* 0x0000440d01007387 */ /* 0x0081e80000100800 */
[----:B0-----:R-:W3:Y:S04]  /*4a6d0*/  LDL R13, [R1+0x24c4] ;  /* 0x0024c400010d7983 */ /* 0x001ee80000100800 */
[----:B----4-:R0:W-:Y:S04]  /*4a6e0*/  STL [R1+0x40], R0 ;  /* 0x0000400001007387 */ /* 0x0101e80000100800 */
[----:B0-----:R-:W4:Y:S04]  /*4a6f0*/  LDL.LU R0, [R1+0x5d24] ;  /* 0x005d240001007983 */ /* 0x001f280000300800 */
[----:B------:R-:W3:Y:S01]  /*4a700*/  LDL R5, [R1+0x2438] ;  /* 0x0024380001057983 */ /* 0x000ee20000100800 */
[----:B------:R-:W-:Y:S01]  /*4a710*/  PRMT R10, RZ, 0x7610, R10 ;  /* 0x00007610ff0a7816 */ /* 0x000fe2000000000a */
[----:B--2---:R-:W-:-:S02]  /*4a720*/  @!P0 IMAD.MOV.U32 R4, RZ, RZ, R12 ;  /* 0x000000ffff048224 */ /* 0x004fc400078e000c */
[----:B------:R-:W2:Y:S04]  /*4a730*/  LDL R12, [R1+0x2538] ;  /* 0x00253800010c7983 */ /* 0x000ea80000100800 */
[----:B---3--:R0:W3:Y:S04]  /*4a740*/  @!P0 LDG.E.U16 R10, desc[UR6][R4.64] ;  /* 0x00000006040a8981 */ /* 0x0080e8000c1e1500 */
[----:B------:R-:W0:Y:S04]  /*4a750*/  LDL R4, [R1+0x2440] ;  /* 0x0024400001047983 */ /* 0x000e280000100800 */
[----:B------:R-:W0:Y:S01]  /*4a760*/  LDL R5, [R1+0x244c] ;  /* 0x00244c0001057983 */ /* 0x000e220000100800 */
[----:B----4-:R-:W-:-:S02]  /*4a770*/  PRMT R0, RZ, 0x7610, R0 ;  /* 0x00007610ff007816 */ /* 0x010fc40000000000 */
[----:B0-----:R-:W-:-:S04]  /*4a780*/  @!P1 LOP3.LUT R5, R5, R4, RZ, 0x3c, !PT ;  /* 0x0000000405059212 */ /* 0x001fc800078e3cff */
[----:B------:R-:W-:-:S04]  /*4a790*/  @!P1 LOP3.LUT R4, R5, R4, RZ, 0x3c, !PT ;  /* 0x0000000405049212 */ /* 0x000fc800078e3cff */
[----:B------:R-:W-:-:S05]  /*4a7a0*/  @!P1 LOP3.LUT R5, R5, R4, RZ, 0x3c, !PT ;  /* 0x0000000405059212 */ /* 0x000fca00078e3cff */
[----:B------:R-:W4:Y:S04]  /*4a7b0*/  @!P1 LDG.E.U16 R0, desc[UR6][R4.64] ;  /* 0x0000000604009981 */ /* 0x000f28000c1e1500 */
[----:B---3--:R0:W-:Y:S04]  /*4a7c0*/  STL [R1+0x3c], R10 ;  /* 0x00003c0a01007387 */ /* 0x0081e80000100800 */
[----:B0-----:R-:W3:Y:S04]  /*4a7d0*/  LDL R10, [R1+0x2544] ;  /* 0x00254400010a7983 */ /* 0x001ee80000100800 */
[----:B----4-:R0:W-:Y:S04]  /*4a7e0*/  STL [R1+0x38], R0 ;  /* 0x0000380001007387 */ /* 0x0101e80000100800 */
[----:B0-----:R-:W4:Y:S01]  /*4a7f0*/  LDL.LU R0, [R1+0x5d20] ;  /* 0x005d200001007983 */ /* 0x001f220000300800 */
[----:B------:R-:W-:-:S02]  /*4a800*/  @!P0 IMAD.MOV.U32 R4, RZ, RZ, R2 ;  /* 0x000000ffff048224 */ /* 0x000fc400078e0002 */
[----:B------:R-:W-:Y:S01]  /*4a810*/  @!P0 IMAD.MOV.U32 R5, RZ, RZ, R28 ;  /* 0x000000ffff058224 */ /* 0x000fe200078e001c */
[----:B------:R-:W2:Y:S04]  /*4a820*/  LDL R2, [R1+0x254c] ;  /* 0x00254c0001027983 */ /* 0x000ea80000100800 */
[----:B------:R-:W2:Y:S01]  /*4a830*/  LDL R28, [R1+0x2540] ;  /* 0x00254000011c7983 */ /* 0x000ea20000100800 */
[----:B----4-:R-:W-:-:S06]  /*4a840*/  PRMT R0, RZ, 0x7610, R0 ;  /* 0x00007610ff007816 */ /* 0x010fcc0000000000 */
[----:B------:R-:W4:Y:S01]  /*4a850*/  @!P0 LDG.E.U16 R0, desc[UR6][R4.64] ;  /* 0x0000000604008981 */ /* 0x000f22000c1e1500 */
[----:B------:R-:W-:-:S03]  /*4a860*/  PRMT R11, RZ, 0x7610, R11 ;  /* 0x00007610ff0b7816 */ /* 0x000fc6000000000b */
[----:B----4-:R0:W-:Y:S04]  /*4a870*/  STL [R1+0x34], R0 ;  /* 0x0000340001007387 */ /* 0x0101e80000100800 */
[----:B0-----:R-:W4:Y:S04]  /*4a880*/  LDL.LU R0, [R1+0x5d1c] ;  /* 0x005d1c0001007983 */ /* 0x001f280000300800 */
[----:B------:R-:W3:Y:S01]  /*4a890*/  LDL R5, [R1+0x24b8] ;  /* 0x0024b80001057983 */ /* 0x000ee20000100800 */
[----:B------:R-:W-:-:S03]  /*4a8a0*/  @!P0 IMAD.MOV.U32 R4, RZ, RZ, R13 ;  /* 0x000000ffff048224 */ /* 0x000fc600078e000d */
        /* <DEDUP_REMOVED lines=8> */
[----:B------:R0:W4:Y:S04]  /*4a930*/  @!P1 LDG.E.U16 R0, desc[UR6][R4.64] ;  /* 0x0000000604009981 */ /* 0x000128000c1e1500 */
[----:B---3--:R1:W-:Y:S04]  /*4a940*/  STL [R1+0x28], R11 ;  /* 0x0000280b01007387 */ /* 0x0083e80000100800 */
[----:B-1----:R-:W3:Y:S01]  /*4a950*/  LDL R11, [R1+0x25c4] ;  /* 0x0025c400010b7983 */ /* 0x002ee20000100800 */
[----:B------:R-:W-:Y:S02]  /*4a960*/  PRMT R24, RZ, 0x7610, R24 ;  /* 0x00007610ff187816 */ /* 0x000fe40000000018 */
[----:B0-----:R-:W-:Y:S01]  /*4a970*/  @!P0 MOV R4, R10 ;  /* 0x0000000a00048202 */ /* 0x001fe20000000f00 */
[----:B--2---:R-:W-:Y:S01]  /*4a980*/  @!P0 IMAD.MOV.U32 R5, RZ, RZ, R12 ;  /* 0x000000ffff058224 */ /* 0x004fe200078e000c */
[----:B------:R-:W-:-:S04]  /*4a990*/  PRMT R22, RZ, 0x7610, R22 ;  /* 0x00007610ff167816 */ /* 0x000fc80000000016 */
[----:B------:R0:W2:Y:S02]  /*4a9a0*/  @!P0 LDG.E.U16 R24, desc[UR6][R4.64] ;  /* 0x0000000604188981 */ /* 0x0000a4000c1e1500 */
[----:B0-----:R-:W-:Y:S02]  /*4a9b0*/  @!P1 IMAD.MOV.U32 R4, RZ, RZ, R2 ;  /* 0x000000ffff049224 */ /* 0x001fe400078e0002 */
[----:B------:R-:W-:-:S05]  /*4a9c0*/  @!P1 IMAD.MOV.U32 R5, RZ, RZ, R28 ;  /* 0x000000ffff059224 */ /* 0x000fca00078e001c */
[----:B------:R0:W2:Y:S01]  /*4a9d0*/  @!P1 LDG.E.U16 R22, desc[UR6][R4.64] ;  /* 0x0000000604169981 */ /* 0x0000a2000c1e1500 */
[----:B------:R-:W-:Y:S01]  /*4a9e0*/  PRMT R9, RZ, 0x7610, R9 ;  /* 0x00007610ff097816 */ /* 0x000fe20000000009 */
[----:B0-----:R-:W-:Y:S02]  /*4a9f0*/  @!P0 IMAD.MOV.U32 R5, RZ, RZ, R13 ;  /* 0x000000ffff058224 */ /* 0x001fe400078e000d */
[----:B----4-:R0:W-:Y:S04]  /*4aa00*/  STL [R1+0x24], R0 ;  /* 0x0000240001007387 */ /* 0x0101e80000100800 */
[----:B0-----:R-:W4:Y:S04]  /*4aa10*/  LDL.LU R0, [R1+0x5d18] ;  /* 0x005d180001007983 */ /* 0x001f280000300800 */
[----:B------:R-:W4:Y:S04]  /*4aa20*/  LDL R12, [R1+0x25c0] ;  /* 0x0025c000010c7983 */ /* 0x000f280000100800 */
[----:B------:R-:W4:Y:S01]  /*4aa30*/  LDL R10, [R1+0x25cc] ;  /* 0x0025cc00010a7983 */ /* 0x000f220000100800 */
[----:B---3--:R-:W-:-:S05]  /*4aa40*/  @!P0 IMAD.MOV.U32 R4, RZ, RZ, R11 ;  /* 0x000000ffff048224 */ /* 0x008fca00078e000b */
[----:B------:R4:W3:Y:S04]  /*4aa50*/  @!P0 LDG.E.U16 R9, desc[UR6][R4.64] ;  /* 0x0000000604098981 */ /* 0x0008e8000c1e1500 */
[----:B--2---:R0:W-:Y:S04]  /*4aa60*/  STL [R1+0x5cc8], R24 ;  /* 0x005cc81801007387 */ /* 0x0041e80000100800 */
[----:B------:R-:W2:Y:S04]  /*4aa70*/  LDL R28, [R1+0x2450] ;  /* 0x00245000011c7983 */ /* 0x000ea80000100800 */
[----:B------:R-:W2:Y:S01]  /*4aa80*/  LDL R2, [R1+0x245c] ;  /* 0x00245c0001027983 */ /* 0x000ea20000100800 */
[----:B------:R-:W-:-:S03]  /*4aa90*/  PRMT R8, RZ, 0x7610, R8 ;  /* 0x00007610ff087816 */ /* 0x000fc60000000008 */
[----:B------:R1:W-:Y:S04]  /*4aaa0*/  STL [R1+0x5ccc], R22 ;  /* 0x005ccc1601007387 */ /* 0x0003e80000100800 */
[----:B0-----:R-:W2:Y:S04]  /*4aab0*/  LDL R24, [R1+0x2458] ;  /* 0x0024580001187983 */ /* 0x001ea80000100800 */
[----:B------:R-:W2:Y:S04]  /*4aac0*/  LDL R13, [R1+0x2460] ;  /* 0x00246000010d7983 */ /* 0x000ea80000100800 */
[----:B------:R-:W2:Y:S04]  /*4aad0*/  LDL R11, [R1+0x246c] ;  /* 0x00246c00010b7983 */ /* 0x000ea80000100800 */
[----:B-1----:R-:W2:Y:S01]  /*4aae0*/  LDL R22, [R1+0x2464] ;  /* 0x0024640001167983 */ /* 0x002ea20000100800 */
[----:B----4-:R-:W-:-:S02]  /*4aaf0*/  @!P1 IMAD.MOV.U32 R5, RZ, RZ, R12 ;  /* 0x000000ffff059224 */ /* 0x010fc400078e000c */
[----:B------:R-:W-:-:S05]  /*4ab00*/  @!P1 IMAD.MOV.U32 R4, RZ, RZ, R10 ;  /* 0x000000ffff049224 */ /* 0x000fca00078e000a */
[----:B------:R2:W4:Y:S04]  /*4ab10*/  @!P1 LDG.E.U16 R8, desc[UR6][R4.64] ;  /* 0x0000000604089981 */ /* 0x000528000c1e1500 */
[----:B---3--:R0:W-:Y:S04]  /*4ab20*/  STL [R1+0x5cd0], R9 ;  /* 0x005cd00901007387 */ /* 0x0081e80000100800 */
[----:B------:R-:W3:Y:S04]  /*4ab30*/  LDL R12, [R1+0x2468] ;  /* 0x00246800010c7983 */ /* 0x000ee80000100800 */
[----:B------:R-:W3:Y:S01]  /*4ab40*/  LDL R10, [R1+0x2474] ;  /* 0x00247400010a7983 */ /* 0x000ee20000100800 */
[----:B------:R-:W-:-:S02]  /*4ab50*/  PRMT R26, RZ, 0x7610, R26 ;  /* 0x00007610ff1a7816 */ /* 0x000fc4000000001a */
[----:B------:R-:W-:Y:S01]  /*4ab60*/  PRMT R15, RZ, 0x7610, R15 ;  /* 0x00007610ff0f7816 */ /* 0x000fe2000000000f */
[----:B--2---:R-:W-:Y:S02]  /*4ab70*/  @!P1 IMAD.MOV.U32 R4, RZ, RZ, R2 ;  /* 0x000000ffff049224 */ /* 0x004fe400078e0002 */
[----:B------:R-:W-:-:S05]  /*4ab80*/  @!P1 IMAD.MOV.U32 R5, RZ, RZ, R28 ;  /* 0x000000ffff059224 */ /* 0x000fca00078e001c */
[----:B------:R1:W2:Y:S02]  /*4ab90*/  @!P1 LDG.E.U16 R26, desc[UR6][R4.64] ;  /* 0x00000006041a9981 */ /* 0x0002a4000c1e1500 */
[----:B-1----:R-:W-:Y:S01]  /*4aba0*/  @!P0 MOV R5, R24 ;  /* 0x0000001800058202 */ /* 0x002fe20000000f00 */
[----:B------:R-:W-:-:S05]  /*4abb0*/  @!P0 IMAD.MOV.U32 R4, RZ, RZ, R22 ;  /* 0x000000ffff048224 */ /* 0x000fca00078e0016 */
[----:B------:R1:W2:Y:S01]  /*4abc0*/  @!P0 LDG.E.U16 R15, desc[UR6][R4.64] ;  /* 0x00000006040f8981 */ /* 0x0002a2000c1e1500 */
[----:B------:R-:W-:Y:S01]  /*4abd0*/  PRMT R0, RZ, 0x7610, R0 ;  /* 0x00007610ff007816 */ /* 0x000fe20000000000 */
[----:B-1----:R-:W-:Y:S02]  /*4abe0*/  @!P1 IMAD.MOV.U32 R4, RZ, RZ, R11 ;  /* 0x000000ffff049224 */ /* 0x002fe400078e000b */
[----:B------:R-:W-:Y:S01]  /*4abf0*/  @!P1 IMAD.MOV.U32 R5, RZ, RZ, R13 ;  /* 0x000000ffff059224 */ /* 0x000fe200078e000d */
[----:B----4-:R1:W-:Y:S04]  /*4ac00*/  STL [R1+0x5cd4], R8 ;  /* 0x005cd40801007387 */ /* 0x0103e80000100800 */
[----:B0-----:R-:W4:Y:S04]  /*4ac10*/  LDL R9, [R1+0x2470] ;  /* 0x0024700001097983 */ /* 0x001f280000100800 */
[----:B------:R-:W4:Y:S01]  /*4ac20*/  LDL R2, [R1+0x247c] ;  /* 0x00247c0001027983 */ /* 0x000f220000100800 */
[----:B-1----:R-:W-:-:S06]  /*4ac30*/  PRMT R8, RZ, 0x7610, R8 ;  /* 0x00007610ff087816 */ /* 0x002fcc0000000008 */
[----:B------:R3:W4:Y:S02]  /*4ac40*/  @!P1 LDG.E.U16 R8, desc[UR6][R4.64] ;  /* 0x0000000604089981 */ /* 0x000724000c1e1500 */
[----:B---3--:R-:W-:Y:S02]  /*4ac50*/  @!P0 IMAD.MOV.U32 R4, RZ, RZ, R10 ;  /* 0x000000ffff048224 */ /* 0x008fe400078e000a */
[----:B------:R-:W-:-:S05]  /*4ac60*/  @!P0 IMAD.MOV.U32 R5, RZ, RZ, R12 ;  /* 0x000000ffff058224 */ /* 0x000fca00078e000c */
[----:B------:R4:W3:Y:S01]  /*4ac70*/  @!P0 LDG.E.U16 R0, desc[UR6][R4.64] ;  /* 0x0000000604008981 */ /* 0x0008e2000c1e1500 */
[----:B------:R-:W-:-:S03]  /*4ac80*/  PRMT R3, RZ, 0x7610, R3 ;  /* 0x00007610ff037816 */ /* 0x000fc60000000003 */
[----:B--2---:R0:W-:Y:S04]  /*4ac90*/  STL [R1+0x14], R15 ;  /* 0x0000140f01007387 */ /* 0x0041e80000100800 */
[----:B------:R-:W2:Y:S04]  /*4aca0*/  LDL R11, [R1+0x24d4] ;  /* 0x0024d400010b7983 */ /* 0x000ea80000100800 */
[----:B------:R-:W2:Y:S04]  /*4acb0*/  LDL R10, [R1+0x24d0] ;  /* 0x0024d000010a7983 */ /* 0x000ea80000100800 */
[----:B0-----:R-:W2:Y:S01]  /*4acc0*/  LDL R15, [R1+0x24c8] ;  /* 0x0024c800010f7983 */ /* 0x001ea20000100800 */
[----:B----4-:R-:W-:-:S02]  /*4acd0*/  @!P1 IMAD.MOV.U32 R5, RZ, RZ, R9 ;  /* 0x000000ffff059224 */ /* 0x010fc400078e0009 */
[----:B------:R-:W-:-:S05]  /*4ace0*/  @!P1 IMAD.MOV.U32 R4, RZ, RZ, R2 ;  /* 0x000000ffff049224 */ /* 0x000fca00078e0002 */
[----:B------:R2:W4:Y:S04]  /*4acf0*/  @!P1 LDG.E.U16 R3, desc[UR6][R4.64] ;  /* 0x0000000604039981 */ /* 0x000528000c1e1500 */
[----:B------:R0:W-:Y:S04]  /*4ad00*/  STL [R1+0x10], R8 ;  /* 0x0000100801007387 */ /* 0x0001e80000100800 */
[----:B0-----:R-:W4:Y:S04]  /*4ad10*/  LDL R8, [R1+0x24dc] ;  /* 0x0024dc0001087983 */ /* 0x001f280000100800 */
[----:B---3--:R0:W-:Y:S04]  /*4ad20*/  STL [R1+0x5c5c], R0 ;  /* 0x005c5c0001007387 */ /* 0x0081e80000100800 */
[----:B------:R-:W3:Y:S04]  /*4ad30*/  LDL R13, [R1+0x2548] ;  /* 0x00254800010d7983 */ /* 0x000ee80000100800 */
[----:B------:R-:W3:Y:S04]  /*4ad40*/  LDL R12, [R1+0x2554] ;  /* 0x00255400010c7983 */ /* 0x000ee80000100800 */
[----:B------:R-:W3:Y:S04]  /*4ad50*/  LDL R9, [R1+0x2550] ;  /* 0x0025500001097983 */ /* 0x000ee80000100800 */
[----:B------:R-:W3:Y:S01]  /*4ad60*/  LDL R2, [R1+0x255c] ;  /* 0x00255c0001027983 */ /* 0x000ee20000100800 */
[----:B------:R-:W-:Y:S01]  /*4ad70*/  PRMT R14, RZ, 0x7610, R14 ;  /* 0x00007610ff0e7816 */ /* 0x000fe2000000000e */
[----:B--2---:R-:W-:-:S02]  /*4ad80*/  @!P0 IMAD.MOV.U32 R4, RZ, RZ, R11 ;  /* 0x000000ffff048224 */ /* 0x004fc400078e000b */
[----:B------:R-:W-:-:S05]  /*4ad90*/  @!P0 IMAD.MOV.U32 R5, RZ, RZ, R15 ;  /* 0x000000ffff058224 */ /* 0x000fca00078e000f */
[----:B------:R1:W2:Y:S01]  /*4ada0*/  @!P0 LDG.E.U16 R14, desc[UR6][R4.64] ;  /* 0x00000006040e8981 */ /* 0x0002a2000c1e1500 */
[----:B------:R-:W-:Y:S01]  /*4adb0*/  PRMT R7, RZ, 0x7610, R7 ;  /* 0x00007610ff077816 */ /* 0x000fe20000000007 */
[----:B-1----:R-:W-:Y:S01]  /*4adc0*/  @!P1 IMAD.MOV.U32 R5, RZ, RZ, R10 ;  /* 0x000000ffff059224 */ /* 0x002fe200078e000a */
[----:B------:R-:W-:Y:S01]  /*4add0*/  PRMT R6, RZ, 0x7610, R6 ;  /* 0x00007610ff067816 */ /* 0x000fe20000000006 */
[----:B----4-:R1:W-:Y:S04]  /*4ade0*/  STL [R1+0x5c60], R3 ;  /* 0x005c600301007387 */ /* 0x0103e80000100800 */
[----:B------:R-:W4:Y:S04]  /*4adf0*/  LDL R11, [R1+0x25c8] ;  /* 0x0025c800010b7983 */ /* 0x000f280000100800 */
[----:B0-----:R-:W2:Y:S01]  /*4ae00*/  LDL R0, [R1+0x25d4] ;  /* 0x0025d40001007983 */ /* 0x001ea20000100800 */
[----:B-1----:R-:W-:Y:S01]  /*4ae10*/  PRMT R3, RZ, 0x7610, R3 ;  /* 0x00007610ff037816 */ /* 0x002fe20000000003 */
[----:B------:R-:W-:-:S05]  /*4ae20*/  @!P1 IMAD.MOV.U32 R4, RZ, RZ, R8 ;  /* 0x000000ffff049224 */ /* 0x000fca00078e0008 */
[----:B------:R3:W2:Y:S02]  /*4ae30*/  @!P1 LDG.E.U16 R3, desc[UR6][R4.64] ;  /* 0x0000000604039981 */ /* 0x0006a4000c1e1500 */
[----:B---3--:R-:W-:Y:S01]  /*4ae40*/  @!P0 MOV R4, R12 ;  /* 0x0000000c00048202 */ /* 0x008fe20000000f00 */
[----:B------:R-:W-:-:S05]  /*4ae50*/  @!P0 IMAD.MOV.U32 R5, RZ, RZ, R13 ;  /* 0x000000ffff058224 */ /* 0x000fca00078e000d */
[----:B------:R0:W3:Y:S02]  /*4ae60*/  @!P0 LDG.E.U16 R7, desc[UR6][R4.64] ;  /* 0x0000000604078981 */ /* 0x0000e4000c1e1500 */
[----:B0-----:R-:W-:Y:S02]  /*4ae70*/  @!P1 IMAD.MOV.U32 R4, RZ, RZ, R2 ;  /* 0x000000ffff049224 */ /* 0x001fe400078e0002 */
[----:B------:R-:W-:-:S05]  /*4ae80*/  @!P1 IMAD.MOV.U32 R5, RZ, RZ, R9 ;  /* 0x000000ffff059224 */ /* 0x000fca00078e0009 */
[----:B------:R0:W3:Y:S04]  /*4ae90*/  @!P1 LDG.E.U16 R6, desc[UR6][R4.64] ;  /* 0x0000000604069981 */ /* 0x0000e8000c1e1500 */
[----:B------:R-:W-:Y:S04]  /*4aea0*/  STL [R1+0x18], R26 ;  /* 0x0000181a01007387 */ /* 0x000fe80000100800 */
[----:B------:R-:W3:Y:S04]  /*4aeb0*/  LDL R10, [R1+0x25d0] ;  /* 0x0025d000010a7983 */ /* 0x000ee80000100800 */
[----:B------:R-:W3:Y:S01]  /*4aec0*/  LDL R8, [R1+0x25dc] ;  /* 0x0025dc0001087983 */ /* 0x000ee20000100800 */
[----:B0-----:R-:W-:Y:S01]  /*4aed0*/  PRMT R5, RZ, 0x7610, R5 ;  /* 0x00007610ff057816 */ /* 0x001fe20000000005 */
[----:B----4-:R-:W-:-:S02]  /*4aee0*/  @!P0 IMAD.MOV.U32 R15, RZ, RZ, R11 ;  /* 0x000000ffff0f8224 */ /* 0x010fc400078e000b */
[----:B--2---:R0:W-:Y:S04]  /*4aef0*/  STL [R1+0x5ca8], R3 ;  /* 0x005ca80301007387 */ /* 0x0041e80000100800 */
[----:B---3--:R-:W-:Y:S04]  /*4af00*/  STL [R1+0x5cac], R7 ;  /* 0x005cac0701007387 */ /* 0x008fe80000100800 */
[----:B------:R-:W2:Y:S04]  /*4af10*/  LDL R9, [R1+0x24d8] ;  /* 0x0024d80001097983 */ /* 0x000ea80000100800 */
[----:B------:R-:W3:Y:S04]  /*4af20*/  LDL R2, [R1+0x24e4] ;  /* 0x0024e40001027983 */ /* 0x000ee80000100800 */
[----:B------:R-:W-:Y:S04]  /*4af30*/  STL [R1+0x5cb0], R6 ;  /* 0x005cb00601007387 */ /* 0x000fe80000100800 */
[----:B------:R1:W-:Y:S01]  /*4af40*/  STL [R1+0x4], R14 ;  /* 0x0000040e01007387 */ /* 0x0003e20000100800 */
[----:B------:R-:W-:-:S03]  /*4af50*/  PRMT R4, RZ, 0x7610, R4 ;  /* 0x00007610ff047816 */ /* 0x000fc60000000004 */
[----:B0-----:R-:W4:Y:S01]  /*4af60*/  LDL R3, [R1+0x24e0] ;  /* 0x0024e00001037983 */ /* 0x001f220000100800 */
[----:B-1----:R-:W-:-:S03]  /*4af70*/  @!P0 IMAD.MOV.U32 R14, RZ, RZ, R0 ;  /* 0x000000ffff0e8224 */ /* 0x002fc600078e0000 */
[----:B------:R-:W4:Y:S04]  /*4af80*/  LDL R0, [R1+0x24ec] ;  /* 0x0024ec0001007983 */ /* 0x000f280000100800 */
[----:B------:R0:W4:Y:S02]  /*4af90*/  @!P0 LDG.E.U16 R5, desc[UR6][R14.64] ;  /* 0x000000060e058981 */ /* 0x000124000c1e1500 */
[----:B0-----:R-:W-:Y:S02]  /*4afa0*/  @!P1 IMAD.MOV.U32 R14, RZ, RZ, R8 ;  /* 0x000000ffff0e9224 */ /* 0x001fe400078e0008 */
[----:B------:R-:W-:-:S05]  /*4afb0*/  @!P1 IMAD.MOV.U32 R15, RZ, RZ, R10 ;  /* 0x000000ffff0f9224 */ /* 0x000fca00078e000a */
[----:B------:R2:W4:Y:S01]  /*4afc0*/  @!P1 LDG.E.U16 R4, desc[UR6][R14.64] ;  /* 0x000000060e049981 */ /* 0x000522000c1e1500 */
[----:B------:R-:W-:Y:S01]  /*4afd0*/  PRMT R20, RZ, 0x7610, R20 ;  /* 0x00007610ff147816 */ /* 0x000fe20000000014 */
[----:B--2---:R-:W-:Y:S02]  /*4afe0*/  @!P0 IMAD.MOV.U32 R15, RZ, RZ, R9 ;  /* 0x000000ffff0f8224 */ /* 0x004fe400078e0009 */
[----:B---3--:R-:W-:-:S05]  /*4aff0*/  @!P0 IMAD.MOV.U32 R14, RZ, RZ, R2 ;  /* 0x000000ffff0e8224 */ /* 0x008fca00078e0002 */
[----:B------:R0:W2:Y:S04]  /*4b000*/  @!P0 LDG.E.U16 R20, desc[UR6][R14.64] ;  /* 0x000000060e148981 */ /* 0x0000a8000c1e1500 */
[----:B----4-:R1:W-:Y:S04]  /*4b010*/  STL [R1+0x5cb4], R5 ;  /* 0x005cb40501007387 */ /* 0x0103e80000100800 */
[----:B------:R-:W3:Y:S04]  /*4b020*/  LDL R8, [R1+0x24e8] ;  /* 0x0024e80001087983 */ /* 0x000ee80000100800 */
[----:B------:R-:W4:Y:S04]  /*4b030*/  LDL R7, [R1+0x24f4] ;  /* 0x0024f40001077983 */ /* 0x000f280000100800 */
[----:B------:R-:W4:Y:S04]  /*4b040*/  LDL R6, [R1+0x24f0] ;  /* 0x0024f00001067983 */ /* 0x000f280000100800 */
[----:B-1----:R-:W4:Y:S01]  /*4b050*/  LDL R5, [R1+0x24fc] ;  /* 0x0024fc0001057983 */ /* 0x002f220000100800 */
[----:B------:R-:W-:Y:S01]  /*4b060*/  PRMT R18, RZ, 0x7610, R18 ;  /* 0x00007610ff127816 */ /* 0x000fe20000000012 */
[----:B0-----:R-:W-:Y:S01]  /*4b070*/  @!P1 IMAD.MOV.U32 R14, RZ, RZ, R0 ;  /* 0x000000ffff0e9224 */ /* 0x001fe200078e0000 */
[----:B------:R-:W-:Y:S01]  /*4b080*/  @!P1 MOV R15, R3 ;  /* 0x00000003000f9202 */ /* 0x000fe20000000f00 */
[----:B------:R0:W-:Y:S04]  /*4b090*/  STL [R1+0x5cb8], R4 ;  /* 0x005cb80401007387 */ /* 0x0001e80000100800 */
[----:B------:R-:W4:Y:S04]  /*4b0a0*/  LDL R2, [R1+0x2564] ;  /* 0x0025640001027983 */ /* 0x000f280000100800 */
[----:B------:R3:W4:Y:S01]  /*4b0b0*/  @!P1 LDG.E.U16 R18, desc[UR6][R14.64] ;  /* 0x000000060e129981 */ /* 0x000722000c1e1500 */
[----:B------:R-:W-:-:S03]  /*4b0c0*/  PRMT R16, RZ, 0x7610, R16 ;  /* 0x00007610ff107816 */ /* 0x000fc60000000010 */
[----:B0-----:R-:W4:Y:S01]  /*4b0d0*/  LDL R4, [R1+0x2558] ;  /* 0x0025580001047983 */ /* 0x001f220000100800 */
[----:B------:R-:W-:-:S03]  /*4b0e0*/  PRMT R17, RZ, 0x7610, R17 ;  /* 0x00007610ff117816 */ /* 0x000fc60000000011 */
[----:B--2---:R-:W-:Y:S04]  /*4b0f0*/  STL [R1+0x5c80], R20 ;  /* 0x005c801401007387 */ /* 0x004fe80000100800 */
[----:B------:R-:W2:Y:S04]  /*4b100*/  LDL R3, [R1+0x2560] ;  /* 0x0025600001037983 */ /* 0x000ea80000100800 */
[----:B------:R-:W2:Y:S01]  /*4b110*/  LDL R0, [R1+0x256c] ;  /* 0x00256c0001007983 */ /* 0x000ea20000100800 */
[----:B---3--:R-:W-:Y:S02]  /*4b120*/  @!P0 IMAD.MOV.U32 R15, RZ, RZ, R8 ;  /* 0x000000ffff0f8224 */ /* 0x008fe400078e0008 */
[----:B----4-:R-:W-:-:S05]  /*4b130*/  @!P0 IMAD.MOV.U32 R14, RZ, RZ, R7 ;  /* 0x000000ffff0e8224 */ /* 0x010fca00078e0007 */
[----:B------:R0:W3:Y:S02]  /*4b140*/  @!P0 LDG.E.U16 R16, desc[UR6][R14.64] ;  /* 0x000000060e108981 */ /* 0x0000e4000c1e1500 */
[----:B0-----:R-:W-:Y:S02]  /*4b150*/  @!P1 IMAD.MOV.U32 R14, RZ, RZ, R5 ;  /* 0x000000ffff0e9224 */ /* 0x001fe400078e0005 */
[----:B------:R-:W-:-:S05]  /*4b160*/  @!P1 IMAD.MOV.U32 R15, RZ, RZ, R6 ;  /* 0x000000ffff0f9224 */ /* 0x000fca00078e0006 */
[----:B------:R0:W4:Y:S01]  /*4b170*/  @!P1 LDG.E.U16 R17, desc[UR6][R14.64] ;  /* 0x000000060e119981 */ /* 0x000122000c1e1500 */
[----:B------:R-:W-:Y:S01]  /*4b180*/  PRMT R19, RZ, 0x7610, R19 ;  /* 0x00007610ff137816 */ /* 0x000fe20000000013 */
[----:B0-----:R-:W-:Y:S02]  /*4b190*/  @!P0 IMAD.MOV.U32 R14, RZ, RZ, R2 ;  /* 0x000000ffff0e8224 */ /* 0x001fe400078e0002 */
[----:B------:R-:W-:-:S05]  /*4b1a0*/  @!P0 IMAD.MOV.U32 R15, RZ, RZ, R4 ;  /* 0x000000ffff0f8224 */ /* 0x000fca00078e0004 */
[----:B------:R2:W4:Y:S01]  /*4b1b0*/  @!P0 LDG.E.U16 R19, desc[UR6][R14.64] ;  /* 0x000000060e138981 */ /* 0x000522000c1e1500 */
[----:B------:R-:W-:-:S03]  /*4b1c0*/  PRMT R21, RZ, 0x7610, R21 ;  /* 0x00007610ff157816 */ /* 0x000fc60000000015 */
[----:B------:R0:W-:Y:S01]  /*4b1d0*/  STL [R1+0x5c84], R18 ;  /* 0x005c841201007387 */ /* 0x0001e20000100800 */
[----:B--2---:R-:W-:Y:S02]  /*4b1e0*/  @!P1 IMAD.MOV.U32 R15, RZ, RZ, R3 ;  /* 0x000000ffff0f9224 */ /* 0x004fe400078e0003 */
[----:B------:R-:W-:-:S05]  /*4b1f0*/  @!P1 IMAD.MOV.U32 R14, RZ, RZ, R0 ;  /* 0x000000ffff0e9224 */ /* 0x000fca00078e0000 */
[----:B------:R-:W2:Y:S04]  /*4b200*/  @!P1 LDG.E.U16 R21, desc[UR6][R14.64] ;  /* 0x000000060e159981 */ /* 0x000ea8000c1e1500 */
[----:B---3--:R-:W-:Y:S04]  /*4b210*/  STL [R1+0x5c64], R16 ;  /* 0x005c641001007387 */ /* 0x008fe80000100800 */
[----:B----4-:R1:W-:Y:S04]  /*4b220*/  STL [R1+0x5c68], R17 ;  /* 0x005c681101007387 */ /* 0x0103e80000100800 */
[----:B------:R-:W3:Y:S04]  /*4b230*/  LDL R4, [R1+0x2568] ;  /* 0x0025680001047983 */ /* 0x000ee80000100800 */
[----:B------:R-:W4:Y:S04]  /*4b240*/  LDL R2, [R1+0x2574] ;  /* 0x0025740001027983 */ /* 0x000f280000100800 */
[----:B------:R-:W-:Y:S04]  /*4b250*/  STL [R1+0x5c88], R19 ;  /* 0x005c881301007387 */ /* 0x000fe80000100800 */
[----:B0-----:R-:W4:Y:S04]  /*4b260*/  LDL R18, [R1+0x2570] ;  /* 0x0025700001127983 */ /* 0x001f280000100800 */
[----:B------:R-:W4:Y:S04]  /*4b270*/  LDL R11, [R1+0x257c] ;  /* 0x00257c00010b7983 */ /* 0x000f280000100800 */
[----:B-1----:R-:W4:Y:S04]  /*4b280*/  LDL R17, [R1+0x25e0] ;  /* 0x0025e00001117983 */ /* 0x002f280000100800 */
[----:B------:R-:W4:Y:S04]  /*4b290*/  LDL R16, [R1+0x25ec] ;  /* 0x0025ec0001107983 */ /* 0x000f280000100800 */
        /* <DEDUP_REMOVED lines=9> */
[----:B--2---:R-:W-:Y:S04]  /*4b330*/  STL [R1+0x5c8c], R21 ;  /* 0x005c8c1501007387 */ /* 0x004fe80000100800 */
[----:B------:R-:W2:Y:S01]  /*4b340*/  LDL R5, [R1+0x25d8] ;  /* 0x0025d80001057983 */ /* 0x000ea20000100800 */
[----:B---3--:R-:W-:-:S03]  /*4b350*/  @!P0 IMAD.MOV.U32 R15, RZ, RZ, R4 ;  /* 0x000000ffff0f8224 */ /* 0x008fc600078e0004 */
[----:B------:R-:W3:Y:S01]  /*4b360*/  LDL R4, [R1+0x25e4] ;  /* 0x0025e40001047983 */ /* 0x000ee20000100800 */
[----:B------:R-:W-:Y:S01]  /*4b370*/  PRMT R23, RZ, 0x7610, R23 ;  /* 0x00007610ff177816 */ /* 0x000fe20000000017 */
[----:B----4-:R-:W-:Y:S01]  /*4b380*/  @!P0 IMAD.MOV.U32 R14, RZ, RZ, R2 ;  /* 0x000000ffff0e8224 */ /* 0x010fe200078e0002 */
[----:B------:R-:W-:Y:S02]  /*4b390*/  PRMT R25, RZ, 0x7610, R25 ;  /* 0x00007610ff197816 */ /* 0x000fe40000000019 */
[----:B------:R-:W-:Y:S02]  /*4b3a0*/  PRMT R27, RZ, 0x7610, R27 ;  /* 0x00007610ff1b7816 */ /* 0x000fe4000000001b */
[----:B------:R-:W-:Y:S01]  /*4b3b0*/  PRMT R29, RZ, 0x7610, R29 ;  /* 0x00007610ff1d7816 */ /* 0x000fe2000000001d */
[----:B------:R-:W4:Y:S04]  /*4b3c0*/  LDL.LU R28, [R1+0x350] ;  /* 0x00035000011c7983 */ /* 0x000f280000300800 */
[----:B------:R0:W4:Y:S04]  /*4b3d0*/  @!P0 LDG.E.U16 R23, desc[UR6][R14.64] ;  /* 0x000000060e178981 */ /* 0x000128000c1e1500 */
[----:B------:R-:W4:Y:S04]  /*4b3e0*/  LDL.LU R12, [R1+0x324] ;  /* 0x00032400010c7983 */ /* 0x000f280000300800 */
[----:B------:R-:W4:Y:S04]  /*4b3f0*/  LDL.LU R13, [R1+0x320] ;  /* 0x00032000010d7983 */ /* 0x000f280000300800 */
[----:B------:R-:W4:Y:S01]  /*4b400*/  LDL.LU R2, [R1+0x2f4] ;  /* 0x0002f40001027983 */ /* 0x000f220000300800 */
[----:B0-----:R-:W-:Y:S01]  /*4b410*/  @!P1 MOV R14, R11 ;  /* 0x0000000b000e9202 */ /* 0x001fe20000000f00 */
[----:B------:R-:W-:-:S05]  /*4b420*/  @!P1 IMAD.MOV.U32 R15, RZ, RZ, R18 ;  /* 0x000000ffff0f9224 */ /* 0x000fca00078e0012 */
[----:B------:R0:W4:Y:S02]  /*4b430*/  @!P1 LDG.E.U16 R25, desc[UR6][R14.64] ;  /* 0x000000060e199981 */ /* 0x000124000c1e1500 */
[----:B0-----:R-:W-:Y:S02]  /*4b440*/  @!P1 IMAD.MOV.U32 R14, RZ, RZ, R16 ;  /* 0x000000ffff0e9224 */ /* 0x001fe400078e0010 */
[----:B------:R-:W-:-:S05]  /*4b450*/  @!P1 IMAD.MOV.U32 R15, RZ, RZ, R17 ;  /* 0x000000ffff0f9224 */ /* 0x000fca00078e0011 */
[----:B------:R2:W4:Y:S02]  /*4b460*/  @!P1 LDG.E.U16 R27, desc[UR6][R14.64] ;  /* 0x000000060e1b9981 */ /* 0x000524000c1e1500 */
[----:B--2---:R-:W-:Y:S02]  /*4b470*/  @!P0 IMAD.MOV.U32 R15, RZ, RZ, R5 ;  /* 0x000000ffff0f8224 */ /* 0x004fe400078e0005 */
[----:B---3--:R-:W-:-:S05]  /*4b480*/  @!P0 IMAD.MOV.U32 R14, RZ, RZ, R4 ;  /* 0x000000ffff0e8224 */ /* 0x008fca00078e0004 */
[----:B------:R-:W2:Y:S01]  /*4b490*/  @!P0 LDG.E.U16 R29, desc[UR6][R14.64] ;  /* 0x000000060e1d8981 */ /* 0x000ea2000c1e1500 */
[----:B------:R-:W0:Y:S03]  /*4b4a0*/  S2R R11, SR_TID.X ;  /* 0x00000000000b7919 */ /* 0x000e260000002100 */
[----:B----4-:R-:W-:Y:S04]  /*4b4b0*/  STL [R1+0x5c6c], R23 ;  /* 0x005c6c1701007387 */ /* 0x010fe80000100800 */
[----:B------:R-:W3:Y:S01]  /*4b4c0*/  LDL.LU R26, [R1+0x2f0] ;  /* 0x0002f000011a7983 */ /* 0x000ee20000300800 */
[----:B0-----:R-:W-:-:S05]  /*4b4d0*/  LOP3.LUT R11, R11, 0x3f, RZ, 0xc0, !PT ;  /* 0x0000003f0b0b7812 */ /* 0x001fca00078ec0ff */
[----:B------:R-:W-:-:S05]  /*4b4e0*/  IMAD.SHL.U32 R11, R11, 0x2, RZ ;  /* 0x000000020b0b7824 */ /* 0x000fca00078e00ff */
[----:B------:R-:W-:-:S05]  /*4b4f0*/  LOP3.LUT R11, R11, 0x20, RZ, 0x3c, !PT ;  /* 0x000000200b0b7812 */ /* 0x000fca00078e3cff */
        /* <DEDUP_REMOVED lines=10> */
[----:B------:R0:W-:Y:S04]  /*4b5a0*/  STS.U16 [R11+UR4+0x6200], R10 ;  /* 0x0062000a0b007988 */ /* 0x0001e80008000404 */
[----:B------:R-:W-:Y:S04]  /*4b5b0*/  STS.U16 [R11+UR4+0x6280], R28 ;  /* 0x0062801c0b007988 */ /* 0x000fe80008000404 */
[----:B------:R1:W-:Y:S04]  /*4b5c0*/  STS.U16 [R11+UR4+0x6a00], R12 ;  /* 0x006a000c0b007988 */ /* 0x0003e80008000404 */
[----:B--2---:R-:W-:Y:S04]  /*4b5d0*/  STL [R1+0x5c94], R29 ;  /* 0x005c941d01007387 */ /* 0x004fe80000100800 */
[----:B0-----:R-:W2:Y:S04]  /*4b5e0*/  LDL.LU R10, [R1+0x2c4] ;  /* 0x0002c400010a7983 */ /* 0x001ea80000300800 */
[----:B-1----:R-:W4:Y:S04]  /*4b5f0*/  LDL.LU R12, [R1+0x294] ;  /* 0x00029400010c7983 */ /* 0x002f280000300800 */
[----:B------:R-:W-:Y:S04]  /*4b600*/  STS.U16 [R11+UR4+0x6a80], R13 ;  /* 0x006a800d0b007988 */ /* 0x000fe80008000404 */
[----:B------:R-:W-:Y:S04]  /*4b610*/  STS.U16 [R11+UR4+0x7200], R2 ;  /* 0x007200020b007988 */ /* 0x000fe80008000404 */
[----:B---3--:R-:W-:Y:S04]  /*4b620*/  STS.U16 [R11+UR4+0x7280], R26 ;  /* 0x0072801a0b007988 */ /* 0x008fe80008000404 */
[----:B----4-:R0:W-:Y:S04]  /*4b630*/  STL [R1+0x5d14], R12 ;  /* 0x005d140c01007387 */ /* 0x0101e80000100800 */
        /* <DEDUP_REMOVED lines=32> */
[----:B----4-:R1:W-:Y:S04]  /*4b840*/  STS.U16 [R11+UR4+0x8280], R13 ;  /* 0x0082800d0b007988 */ /* 0x0103e80008000404 */
[----:B------:R3:W-:Y:S04]  /*4b850*/  STS.U16 [R11+UR4+0x8a00], R2 ;  /* 0x008a00020b007988 */ /* 0x0007e80008000404 */
[----:B0-----:R-:W4:Y:S04]  /*4b860*/  LDL.LU R12, [R1+0x5d10] ;  /* 0x005d1000010c7983 */ /* 0x001f280000300800 */
[----:B-1----:R-:W4:Y:S04]  /*4b870*/  LDL.LU R13, [R1+0x5d0c] ;  /* 0x005d0c00010d7983 */ /* 0x002f280000300800 */
[----:B---3--:R-:W3:Y:S04]  /*4b880*/  LDL.LU R2, [R1+0x5d08] ;  /* 0x005d080001027983 */ /* 0x008ee80000300800 */
        /* <DEDUP_REMOVED lines=20> */
[----:B0-----:R-:W4:Y:S01]  /*4b9d0*/  LDL.LU R28, [R1+0x1c] ;  /* 0x00001c00011c7983 */ /* 0x001f220000300800 */
[----:B-1----:R-:W0:Y:S03]  /*4b9e0*/  S2R R26, SR_TID.X ;  /* 0x00000000001a7919 */ /* 0x002e260000002100 */
[----:B------:R-:W-:Y:S04]  /*4b9f0*/  STS.U16 [R11+UR4+0xda80], R8 ;  /* 0x00da80080b007988 */ /* 0x000fe80008000404 */
[----:B------:R-:W-:Y:S04]  /*4ba00*/  STS.U16 [R11+UR4+0xe200], R9 ;  /* 0x00e200090b007988 */ /* 0x000fe80008000404 */
[----:B------:R-:W-:Y:S04]  /*4ba10*/  STS.U16 [R11+UR4+0xe280], R22 ;  /* 0x00e280160b007988 */ /* 0x000fe80008000404 */
[----:B--2---:R-:W-:Y:S04]  /*4ba20*/  STS.U16 [R11+UR4+0xea00], R24 ;  /* 0x00ea00180b007988 */ /* 0x004fe80008000404 */
[----:B------:R-:W-:Y:S01]  /*4ba30*/  STS.U16 [R11+UR4+0xea80], R10 ;  /* 0x00ea800a0b007988 */ /* 0x000fe20008000404 */
[----:B0-----:R-:W-:-:S03]  /*4ba40*/  LOP3.LUT R26, R26, 0x3f, RZ, 0xc0, !PT ;  /* 0x0000003f1a1a7812 */ /* 0x001fc600078ec0ff */
[----:B---3--:R0:W-:Y:S02]  /*4ba50*/  STS.U16 [R11+UR4+0xf200], R2 ;  /* 0x00f200020b007988 */ /* 0x0081e40008000404 */
[----:B0-----:R-:W-:-:S05]  /*4ba60*/  IMAD.SHL.U32 R2, R26, 0x2, RZ ;  /* 0x000000021a027824 */ /* 0x001fca00078e00ff */
[----:B------:R-:W-:-:S05]  /*4ba70*/  LOP3.LUT R2, R2, 0x30, RZ, 0x3c, !PT ;  /* 0x0000003002027812 */ /* 0x000fca00078e3cff */
[----:B------:R0:W-:Y:S04]  /*4ba80*/  STL [R1+0x5d04], R2 ;  /* 0x005d040201007387 */ /* 0x0001e80000100800 */
[----:B------:R-:W2:Y:S01]  /*4ba90*/  LDL.LU R29, [R1+0x728] ;  /* 0x00072800011d7983 */ /* 0x000ea20000300800 */
[----:B0-----:R-:W-:-:S05]  /*4baa0*/  IMAD.SHL.U32 R2, R26, 0x2, RZ ;  /* 0x000000021a027824 */ /* 0x001fca00078e00ff */
[----:B------:R-:W-:-:S05]  /*4bab0*/  LOP3.LUT R2, R2, 0x20, RZ, 0x3c, !PT ;  /* 0x0000002002027812 */ /* 0x000fca00078e3cff */
[----:B----4-:R-:W-:Y:S04]  /*4bac0*/  STS.U16 [R2+UR4+0xf280], R28 ;  /* 0x00f2801c02007988 */ /* 0x010fe80008000404 */
        /* <DEDUP_REMOVED lines=30> */
[----:B------:R-:W2:Y:S04]  /*4bcb0*/  LDL.LU R2, [R1+0x5d04] ;  /* 0x005d040001027983 */ /* 0x000ea80000300800 */
[----:B------:R-:W4:Y:S04]  /*4bcc0*/  LDL.LU R12, [R1+0x750] ;  /* 0x00075000010c7983 */ /* 0x000f280000300800 */
[----:B--2---:R0:W-:Y:S04]  /*4bcd0*/  STS.U16 [R2+UR4+0x300], R29 ;  /* 0x0003001d02007988 */ /* 0x0041e80008000404 */
[----:B0-----:R-:W2:Y:S04]  /*4bce0*/  LDL.LU R29, [R1+0x5d00] ;  /* 0x005d0000011d7983 */ /* 0x001ea80000300800 */
[----:B----4-:R-:W-:Y:S04]  /*4bcf0*/  STS.U16 [R2+UR4+0x380], R12 ;  /* 0x0003800c02007988 */ /* 0x010fe80008000404 */
[----:B---3--:R-:W-:Y:S04]  /*4bd00*/  STS.U16 [R2+UR4+0xb00], R13 ;  /* 0x000b000d02007988 */ /* 0x008fe80008000404 */
        /* <DEDUP_REMOVED lines=22> */
[----:B------:R1:W-:Y:S04]  /*4be70*/  STS.U16 [R2+UR4+0x6380], R10 ;  /* 0x0063800a02007988 */ /* 0x0003e80008000404 */
[----:B0-----:R-:W2:Y:S04]  /*4be80*/  LDL.LU R22, [R1+0x2e8] ;  /* 0x0002e80001167983 */ /* 0x001ea80000300800 */
[----:B-1----:R-:W3:Y:S04]  /*4be90*/  LDL.LU R10, [R1+0x28c] ;  /* 0x00028c00010a7983 */ /* 0x002ee80000300800 */
[----:B---3--:R0:W-:Y:S04]  /*4bea0*/  STL [R1+0x5cf8], R10 ;  /* 0x005cf80a01007387 */ /* 0x0081e80000100800 */
[----:B0-----:R-:W3:Y:S04]  /*4beb0*/  LDL.LU R10, [R1+0x2b8] ;  /* 0x0002b800010a7983 */ /* 0x001ee80000300800 */
[----:B------:R-:W-:Y:S04]  /*4bec0*/  STS.U16 [R2+UR4+0x6b00], R11 ;  /* 0x006b000b02007988 */ /* 0x000fe80008000404 */
[----:B------:R-:W-:Y:S04]  /*4bed0*/  STS.U16 [R2+UR4+0x6b80], R26 ;  /* 0x006b801a02007988 */ /* 0x000fe80008000404 */
        /* <DEDUP_REMOVED lines=39> */
[----:B0-----:R-:W2:Y:S04]  /*4c150*/  LDL.LU R10, [R1+0x5cf4] ;  /* 0x005cf400010a7983 */ /* 0x001ea80000300800 */
[----:B-1----:R-:W2:Y:S04]  /*4c160*/  LDL.LU R11, [R1+0x5cf0] ;  /* 0x005cf000010b7983 */ /* 0x002ea80000300800 */
[----:B---3--:R-:W3:Y:S04]  /*4c170*/  LDL.LU R26, [R1+0x5cec] ;  /* 0x005cec00011a7983 */ /* 0x008ee80000300800 */
[----:B----4-:R-:W4:Y:S04]  /*4c180*/  LDL.LU R28, [R1+0x5ce8] ;  /* 0x005ce800011c7983 */ /* 0x010f280000300800 */
        /* <DEDUP_REMOVED lines=22> */
[----:B--2---:R-:W-:Y:S04]  /*4c2f0*/  STS.U16 [R2+UR4+0xeb00], R9 ;  /* 0x00eb000902007988 */ /* 0x004fe80008000404 */
[----:B------:R-:W-:Y:S04]  /*4c300*/  STS.U16 [R2+UR4+0xeb80], R22 ;  /* 0x00eb801602007988 */ /* 0x000fe80008000404 */
[----:B----4-:R0:W-:Y:S04]  /*4c310*/  STS.U16 [R2+UR4+0xf300], R28 ;  /* 0x00f3001c02007988 */ /* 0x0101e80008000404 */
[----:B0-----:R-:W2:Y:S01]  /*4c320*/  LDL.LU R28, [R1+0x6fc] ;  /* 0x0006fc00011c7983 */ /* 0x001ea20000300800 */
[----:B------:R-:W0:Y:S03]  /*4c330*/  S2R R24, SR_TID.X ;  /* 0x0000000000187919 */ /* 0x000e260000002100 */
[----:B--2---:R1:W-:Y:S04]  /*4c340*/  STL [R1+0x5ce0], R28 ;  /* 0x005ce01c01007387 */ /* 0x0043e80000100800 */
[----:B-1----:R-:W2:Y:S01]  /*4c350*/  LDL.LU R28, [R1+0x74c] ;  /* 0x00074c00011c7983 */ /* 0x002ea20000300800 */
[----:B0-----:R-:W-:-:S05]  /*4c360*/  LOP3.LUT R24, R24, 0x3f, RZ, 0xc0, !PT ;  /* 0x0000003f18187812 */ /* 0x001fca00078ec0ff */
[C---:B------:R-:W-:Y:S01]  /*4c370*/  IMAD.SHL.U32 R2, R24.reuse, 0x2, RZ ;  /* 0x0000000218027824 */ /* 0x040fe200078e00ff */
        /* <DEDUP_REMOVED lines=26> */
[----:B------:R-:W4:Y:S04]  /*4c520*/  LDL.LU R24, [R1+0x2e4] ;  /* 0x0002e40001187983 */ /* 0x000f280000300800 */
[----:B---3--:R0:W-:Y:S04]  /*4c530*/  STS.U16 [R28+UR4+0xf380], R26 ;  /* 0x00f3801a1c007988 */ /* 0x0081e80008000404 */
[----:B------:R1:W-:Y:S04]  /*4c540*/  STS.U16 [R28+UR4+0xfb00], R11 ;  /* 0x00fb000b1c007988 */ /* 0x0003e80008000404 */
[----:B------:R3:W-:Y:S04]  /*4c550*/  STS.U16 [R28+UR4+0xfb80], R10 ;  /* 0x00fb800a1c007988 */ /* 0x0007e80008000404 */
[----:B0-----:R-:W2:Y:S04]  /*4c560*/  LDL.LU R26, [R1+0x720] ;  /* 0x00072000011a7983 */ /* 0x001ea80000300800 */
[----:B-1----:R-:W4:Y:S04]  /*4c570*/  LDL.LU R11, [R1+0x724] ;  /* 0x00072400010b7983 */ /* 0x002f280000300800 */
[----:B---3--:R-:W3:Y:S01]  /*4c580*/  LDL.LU R28, [R1+0x5ce4] ;  /* 0x005ce400011c7983 */ /* 0x008ee20000300800 */
[----:B------:R-:W-:-:S03]  /*4c590*/  LOP3.LUT R2, R2, 0x40, RZ, 0x3c, !PT ;  /* 0x0000004002027812 */ /* 0x000fc600078e3cff */
[----:B------:R-:W2:Y:S04]  /*4c5a0*/  LDL.LU R10, [R1+0x748] ;  /* 0x00074800010a7983 */ /* 0x000ea80000300800 */
[----:B---3--:R0:W-:Y:S04]  /*4c5b0*/  STS.U16 [R2+UR4+0x400], R28 ;  /* 0x0004001c02007988 */ /* 0x0081e80008000404 */
[----:B0-----:R-:W3:Y:S04]  /*4c5c0*/  LDL.LU R28, [R1+0x5ce0] ;  /* 0x005ce000011c7983 */ /* 0x001ee80000300800 */
[----:B--2---:R-:W-:Y:S04]  /*4c5d0*/  STS.U16 [R2+UR4+0x480], R10 ;  /* 0x0004800a02007988 */ /* 0x004fe80008000404 */
[----:B----4-:R-:W-:Y:S04]  /*4c5e0*/  STS.U16 [R2+UR4+0xc00], R11 ;  /* 0x000c000b02007988 */ /* 0x010fe80008000404 */
[----:B------:R-:W-:Y:S04]  /*4c5f0*/  STS.U16 [R2+UR4+0xc80], R26 ;  /* 0x000c801a02007988 */ /* 0x000fe80008000404 */
        /* <DEDUP_REMOVED lines=97> */
[----:B------:R-:W0:Y:S02]  /*4cc10*/  S2R R0, SR_TID.X ;  /* 0x0000000000007919 */ /* 0x000e240000002100 */
[----:B0-----:R-:W-:-:S04]  /*4cc20*/  LOP3.LUT R0, R0, 0x3f, RZ, 0xc0, !PT ;  /* 0x0000003f00007812 */ /* 0x001fc800078ec0ff */
[C---:B------:R-:W-:Y:S01]  /*4cc30*/  SHF.L.U32 R2, R0.reuse, 0x1, RZ ;  /* 0x0000000100027819 */ /* 0x040fe200000006ff */
        /* <DEDUP_REMOVED lines=32> */
[----:B---3--:R-:W3:Y:S04]  /*4ce40*/  LDL.LU R24, [R1+0x5cc4] ;  /* 0x005cc40001187983 */ /* 0x008ee80000300800 */
[----:B------:R-:W2:Y:S01]  /*4ce50*/  LDL.LU R8, [R1+0x744] ;  /* 0x0007440001087983 */ /* 0x000ea20000300800 */
[----:B------:R-:W-:-:S05]  /*4ce60*/  LOP3.LUT R2, R2, 0x50, RZ, 0x3c, !PT ;  /* 0x0000005002027812 */ /* 0x000fca00078e3cff */
        /* <DEDUP_REMOVED lines=56> */
[----:B--2---:R1:W-:Y:S04]  /*4d1f0*/  STS.U16 [R2+UR4+0x7500], R20 ;  /* 0x0075001402007988 */ /* 0x0043e80008000404 */
[----:B0-----:R-:W2:Y:S04]  /*4d200*/  LDL.LU R0, [R1+0x6c] ;  /* 0x00006c0001007983 */ /* 0x001ea80000300800 */
[----:B------:R-:W2:Y:S04]  /*4d210*/  LDL.LU R17, [R1+0x68] ;  /* 0x0000680001117983 */ /* 0x000ea80000300800 */
[----:B------:R-:W2:Y:S04]  /*4d220*/  LDL.LU R16, [R1+0x34] ;  /* 0x0000340001107983 */ /* 0x000ea80000300800 */
[----:B------:R-:W2:Y:S04]  /*4d230*/  LDL.LU R18, [R1+0x18] ;  /* 0x0000180001127983 */ /* 0x000ea80000300800 */
[----:B-1----:R-:W2:Y:S04]  /*4d240*/  LDL.LU R20, [R1+0x4] ;  /* 0x0000040001147983 */ /* 0x002ea80000300800 */
        /* <DEDUP_REMOVED lines=38> */
[----:B----4-:R0:W-:Y:S04]  /*4d4b0*/  STS.U16 [R2+UR4+0xf500], R7 ;  /* 0x00f5000702007988 */ /* 0x0101e80008000404 */
[----:B0-----:R-:W2:Y:S01]  /*4d4c0*/  LDL.LU R7, [R1+0x714] ;  /* 0x0007140001077983 */ /* 0x001ea20000300800 */
[----:B------:R-:W0:Y:S02]  /*4d4d0*/  S2R R0, SR_TID.X ;  /* 0x0000000000007919 */ /* 0x000e240000002100 */
        /* <DEDUP_REMOVED lines=35> */
[----:B------:R-:W-:-:S05]  /*4d710*/  LOP3.LUT R2, R2, 0x60, RZ, 0x3c, !PT ;  /* 0x0000006002027812 */ /* 0x000fca00078e3cff */
[----:B----4-:R-:W-:Y:S04]  /*4d720*/  STS.U16 [R2+UR4+0x600], R5 ;  /* 0x0006000502007988 */ /* 0x010fe80008000404 */
        /* <DEDUP_REMOVED lines=14> */
[----:B--2---:R0:W-:Y:S04]  /*4d810*/  STL [R1+0x5c98], R29 ;  /* 0x005c981d01007387 */ /* 0x0041e80000100800 */
[----:B0-----:R-:W2:Y:S04]  /*4d820*/  LDL.LU R29, [R1+0x2d0] ;  /* 0x0002d000011d7983 */ /* 0x001ea80000300800 */
[----:B--2---:R0:W-:Y:S04]  /*4d830*/  STL [R1+0x5c9c], R29 ;  /* 0x005c9c1d01007387 */ /* 0x0041e80000100800 */
[----:B0-----:R-:W2:Y:S04]  /*4d840*/  LDL.LU R29, [R1+0x2d4] ;  /* 0x0002d400011d7983 */ /* 0x001ea80000300800 */
        /* <DEDUP_REMOVED lines=48> */
[----:B--2---:R0:W-:Y:S04]  /*4db50*/  STS.U16 [R2+UR4+0x7e00], R29 ;  /* 0x007e001d02007988 */ /* 0x0041e80008000404 */
[----:B---3--:R1:W-:Y:S04]  /*4db60*/  STS.U16 [R2+UR4+0x7e80], R27 ;  /* 0x007e801b02007988 */ /* 0x0083e80008000404 */
[----:B----4-:R2:W-:Y:S04]  /*4db70*/  STS.U16 [R2+UR4+0x8600], R21 ;  /* 0x0086001502007988 */ /* 0x0105e80008000404 */
[----:B------:R3:W-:Y:S04]  /*4db80*/  STS.U16 [R2+UR4+0x8680], R19 ;  /* 0x0086801302007988 */ /* 0x0007e80008000404 */
        /* <DEDUP_REMOVED lines=8> */
[----:B------:R0:W-:Y:S04]  /*4dc10*/  STS.U16 [R2+UR4+0x9600], R4 ;  /* 0x0096000402007988 */ /* 0x0001e80008000404 */
[----:B------:R1:W-:Y:S04]  /*4dc20*/  STS.U16 [R2+UR4+0x9680], R5 ;  /* 0x0096800502007988 */ /* 0x0003e80008000404 */
[----:B------:R1:W-:Y:S04]  /*4dc30*/  STS.U16 [R2+UR4+0x9e00], R6 ;  /* 0x009e000602007988 */ /* 0x0003e80008000404 */
        /* <DEDUP_REMOVED lines=8> */
[----:B------:R0:W-:Y:S04]  /*4dcc0*/  STS.U16 [R2+UR4+0xb600], R10 ;  /* 0x00b6000a02007988 */ /* 0x0001e80008000404 */
[----:B------:R-:W3:Y:S04]  /*4dcd0*/  LDL.LU R7, [R1+0x6bc] ;  /* 0x0006bc0001077983 */ /* 0x000ee80000300800 */
[----:B------:R1:W-:Y:S04]  /*4dce0*/  STS.U16 [R2+UR4+0xb680], R11 ;  /* 0x00b6800b02007988 */ /* 0x0003e80008000404 */
[----:B------:R-:W3:Y:S04]  /*4dcf0*/  LDL.LU R8, [R1+0x6b8] ;  /* 0x0006b80001087983 */ /* 0x000ee80000300800 */
[----:B------:R1:W-:Y:S04]  /*4dd00*/  STS.U16 [R2+UR4+0xbe00], R26 ;  /* 0x00be001a02007988 */ /* 0x0003e80008000404 */
[----:B------:R-:W3:Y:S04]  /*4dd10*/  LDL.LU R9, [R1+0x694] ;  /* 0x0006940001097983 */ /* 0x000ee80000300800 */
[----:B------:R-:W-:Y:S04]  /*4dd20*/  STS.U16 [R2+UR4+0xbe80], R28 ;  /* 0x00be801c02007988 */ /* 0x000fe80008000404 */
[----:B------:R-:W3:Y:S04]  /*4dd30*/  LDL.LU R22, [R1+0x690] ;  /* 0x0006900001167983 */ /* 0x000ee80000300800 */
[----:B------:R-:W-:Y:S04]  /*4dd40*/  STS.U16 [R2+UR4+0xc600], R12 ;  /* 0x00c6000c02007988 */ /* 0x000fe80008000404 */
[----:B------:R-:W3:Y:S04]  /*4dd50*/  LDL.LU R24, [R1+0x66c] ;  /* 0x00066c0001187983 */ /* 0x000ee80000300800 */
[----:B------:R-:W-:Y:S04]  /*4dd60*/  STS.U16 [R2+UR4+0xc680], R13 ;  /* 0x00c6800d02007988 */ /* 0x000fe80008000404 */
[----:B0-----:R-:W3:Y:S04]  /*4dd70*/  LDL.LU R10, [R1+0x668] ;  /* 0x00066800010a7983 */ /* 0x001ee80000300800 */
[----:B------:R-:W-:Y:S04]  /*4dd80*/  STS.U16 [R2+UR4+0xce00], R14 ;  /* 0x00ce000e02007988 */ /* 0x000fe80008000404 */
[----:B-1----:R-:W3:Y:S04]  /*4dd90*/  LDL.LU R11, [R1+0x644] ;  /* 0x00064400010b7983 */ /* 0x002ee80000300800 */
[----:B------:R0:W-:Y:S04]  /*4dda0*/  STS.U16 [R2+UR4+0xce80], R15 ;  /* 0x00ce800f02007988 */ /* 0x0001e80008000404 */
[----:B------:R-:W3:Y:S04]  /*4ddb0*/  LDL.LU R26, [R1+0x640] ;  /* 0x00064000011a7983 */ /* 0x000ee80000300800 */
[----:B------:R1:W-:Y:S04]  /*4ddc0*/  STS.U16 [R2+UR4+0xd600], R25 ;  /* 0x00d6001902007988 */ /* 0x0003e80008000404 */
[----:B------:R1:W-:Y:S04]  /*4ddd0*/  STS.U16 [R2+UR4+0xd680], R23 ;  /* 0x00d6801702007988 */ /* 0x0003e80008000404 */
[----:B------:R1:W-:Y:S04]  /*4dde0*/  STS.U16 [R2+UR4+0xde00], R17 ;  /* 0x00de001102007988 */ /* 0x0003e80008000404 */
[----:B0-----:R-:W3:Y:S04]  /*4ddf0*/  LDL.LU R15, [R1+0x61c] ;  /* 0x00061c00010f7983 */ /* 0x001ee80000300800 */
[----:B------:R-:W3:Y:S04]  /*4de00*/  LDL.LU R28, [R1+0x618] ;  /* 0x00061800011c7983 */ /* 0x000ee80000300800 */
[----:B------:R-:W3:Y:S04]  /*4de10*/  LDL.LU R12, [R1+0x5ec] ;  /* 0x0005ec00010c7983 */ /* 0x000ee80000300800 */
[----:B------:R-:W3:Y:S04]  /*4de20*/  LDL.LU R13, [R1+0x5e8] ;  /* 0x0005e800010d7983 */ /* 0x000ee80000300800 */
[----:B------:R-:W3:Y:S04]  /*4de30*/  LDL.LU R14, [R1+0x54c] ;  /* 0x00054c00010e7983 */ /* 0x000ee80000300800 */
[----:B-1----:R-:W3:Y:S04]  /*4de40*/  LDL.LU R25, [R1+0x548] ;  /* 0x0005480001197983 */ /* 0x002ee80000300800 */
[----:B------:R-:W3:Y:S04]  /*4de50*/  LDL.LU R23, [R1+0x39c] ;  /* 0x00039c0001177983 */ /* 0x000ee80000300800 */
[----:B------:R0:W-:Y:S04]  /*4de60*/  STS.U16 [R2+UR4+0xde80], R16 ;  /* 0x00de801002007988 */ /* 0x0001e80008000404 */
[----:B------:R-:W3:Y:S04]  /*4de70*/  LDL.LU R17, [R1+0x398] ;  /* 0x0003980001117983 */ /* 0x000ee80000300800 */
[----:B------:R1:W-:Y:S04]  /*4de80*/  STS.U16 [R2+UR4+0xe600], R3 ;  /* 0x00e6000302007988 */ /* 0x0003e80008000404 */
[----:B------:R1:W-:Y:S04]  /*4de90*/  STS.U16 [R2+UR4+0xe680], R0 ;  /* 0x00e6800002007988 */ /* 0x0003e80008000404 */
[----:B0-----:R-:W3:Y:S04]  /*4dea0*/  LDL.LU R16, [R1+0x35c] ;  /* 0x00035c0001107983 */ /* 0x001ee80000300800 */
[----:B-1----:R-:W3:Y:S04]  /*4deb0*/  LDL.LU R3, [R1+0x358] ;  /* 0x0003580001037983 */ /* 0x002ee80000300800 */
[----:B------:R-:W3:Y:S04]  /*4dec0*/  LDL.LU R0, [R1+0x32c] ;  /* 0x00032c0001007983 */ /* 0x000ee80000300800 */
[----:B--2---:R0:W-:Y:S04]  /*4ded0*/  STS.U16 [R2+UR4+0xee00], R20 ;  /* 0x00ee001402007988 */ /* 0x0041e80008000404 */
[----:B----4-:R1:W-:Y:S04]  /*4dee0*/  STS.U16 [R2+UR4+0xee80], R18 ;  /* 0x00ee801202007988 */ /* 0x0103e80008000404 */
[----:B---3--:R2:W-:Y:S04]  /*4def0*/  STS.U16 [R2+UR4+0xf600], R19 ;  /* 0x00f6001302007988 */ /* 0x0085e80008000404 */
[----:B------:R3:W-:Y:S04]  /*4df00*/  STS.U16 [R2+UR4+0xf680], R21 ;  /* 0x00f6801502007988 */ /* 0x0007e80008000404 */
[----:B0-----:R-:W4:Y:S04]  /*4df10*/  LDL.LU R20, [R1+0x70c] ;  /* 0x00070c0001147983 */ /* 0x001f280000300800 */
[----:B-1----:R-:W4:Y:S04]  /*4df20*/  LDL.LU R18, [R1+0x730] ;  /* 0x0007300001127983 */ /* 0x002f280000300800 */
[----:B--2---:R-:W2:Y:S04]  /*4df30*/  LDL.LU R19, [R1+0x734] ;  /* 0x0007340001137983 */ /* 0x004ea80000300800 */
[----:B---3--:R-:W2:Y:S01]  /*4df40*/  LDL.LU R2, [R1+0x5c7c] ;  /* 0x005c7c0001027983 */ /* 0x008ea20000300800 */
[----:B------:R-:W0:Y:S02]  /*4df50*/  S2R R21, SR_TID.X ;  /* 0x0000000000157919 */ /* 0x000e240000002100 */
[----:B0-----:R-:W-:-:S05]  /*4df60*/  LOP3.LUT R21, R21, 0x3f, RZ, 0xc0, !PT ;  /* 0x0000003f15157812 */ /* 0x001fca00078ec0ff */
[----:B------:R-:W-:-:S05]  /*4df70*/  IMAD.SHL.U32 R21, R21, 0x2, RZ ;  /* 0x0000000215157824 */ /* 0x000fca00078e00ff */
[----:B------:R-:W-:-:S05]  /*4df80*/  LOP3.LUT R21, R21, 0x60, RZ, 0x3c, !PT ;  /* 0x0000006015157812 */ /* 0x000fca00078e3cff */
[----:B------:R-:W-:Y:S04]  /*4df90*/  STS.U16 [R21+UR4+0xfe00], R29 ;  /* 0x00fe001d15007988 */ /* 0x000fe80008000404 */
[----:B------:R-:W-:Y:S04]  /*4dfa0*/  STS.U16 [R21+UR4+0xfe80], R27 ;  /* 0x00fe801b15007988 */ /* 0x000fe80008000404 */
[----:B--2---:R-:W-:Y:S04]  /*4dfb0*/  STS.U16 [R2+UR4+0x700], R19 ;  /* 0x0007001302007988 */ /* 0x004fe80008000404 */
        /* <DEDUP_REMOVED lines=96> */
[----:B0-----:R-:W4:Y:S04]  /*4e5c0*/  LDL.LU R28, [R1+0x75c] ;  /* 0x00075c00011c7983 */ /* 0x001f280000300800 */
[----:B---3--:R0:W-:Y:S04]  /*4e5d0*/  STS.U16 [R2+UR4+0xe700], R0 ;  /* 0x00e7000002007988 */ /* 0x0081e80008000404 */
[----:B0-----:R-:W3:Y:S01]  /*4e5e0*/  LDL.LU R0, [R1+0x5c58] ;  /* 0x005c580001007983 */ /* 0x001ee20000300800 */
[----:B------:R-:W0:Y:S03]  /*4e5f0*/  S2R R15, SR_TID.X ;  /* 0x00000000000f7919 */ /* 0x000e260000002100 */
[----:B--2---:R-:W-:Y:S04]  /*4e600*/  STS.U16 [R2+UR4+0xe780], R3 ;  /* 0x00e7800302007988 */ /* 0x004fe80008000404 */
[----:B----4-:R1:W-:Y:S04]  /*4e610*/  STS.U16 [R2+UR4+0xef00], R16 ;  /* 0x00ef001002007988 */ /* 0x0103e80008000404 */
[----:B------:R-:W-:Y:S04]  /*4e620*/  STS.U16 [R2+UR4+0xef80], R17 ;  /* 0x00ef801102007988 */ /* 0x000fe80008000404 */
[----:B------:R-:W-:Y:S04]  /*4e630*/  STS.U16 [R2+UR4+0xf700], R23 ;  /* 0x00f7001702007988 */ /* 0x000fe80008000404 */
[----:B------:R-:W-:Y:S04]  /*4e640*/  STS.U16 [R2+UR4+0xf780], R25 ;  /* 0x00f7801902007988 */ /* 0x000fe80008000404 */
[----:B------:R-:W-:Y:S01]  /*4e650*/  STS.U16 [R2+UR4+0xff00], R28 ;  /* 0x00ff001c02007988 */ /* 0x000fe20008000404 */
[----:B------:R-:W2:Y:S01]  /*4e660*/  S2R R14, SR_TID.X ;  /* 0x00000000000e7919 */ /* 0x000ea20000002100 */
[C---:B0-----:R-:W-:Y:S01]  /*4e670*/  LOP3.LUT R19, R15.reuse, 0x7, RZ, 0xc0, !PT ;  /* 0x000000070f137812 */ /* 0x041fe200078ec0ff */
[----:B-1----:R-:W-:-:S04]  /*4e680*/  IMAD.SHL.U32 R16, R15, 0x2, RZ ;  /* 0x000000020f107824 */ /* 0x002fc800078e00ff */
[----:B------:R-:W-:Y:S02]  /*4e690*/  IMAD R19, R19, 0x110, RZ ;  /* 0x0000011013137824 */ /* 0x000fe400078e02ff */
[----:B------:R-:W-:-:S03]  /*4e6a0*/  IMAD.SHL.U32 R29, R15, 0x80, RZ ;  /* 0x000000800f1d7824 */ /* 0x000fc600078e00ff */
[----:B------:R-:W-:-:S04]  /*4e6b0*/  LOP3.LUT R3, R19, 0x10, R16, 0x78, !PT ;  /* 0x0000001013037812 */ /* 0x000fc800078e7810 */
[----:B------:R-:W-:Y:S02]  /*4e6c0*/  LOP3.LUT R3, R3, 0x800, R29, 0xf8, !PT ;  /* 0x0000080003037812 */ /* 0x000fe400078ef81d */
[C---:B--2---:R-:W-:Y:S01]  /*4e6d0*/  LOP3.LUT R13, R14.reuse, 0x7, RZ, 0xc0, !PT ;  /* 0x000000070e0d7812 */ /* 0x044fe200078ec0ff */
[----:B------:R-:W-:-:S04]  /*4e6e0*/  IMAD.SHL.U32 R12, R14, 0x2, RZ ;  /* 0x000000020e0c7824 */ /* 0x000fc800078e00ff */
[----:B------:R-:W-:Y:S02]  /*4e6f0*/  IMAD R13, R13, 0x110, RZ ;  /* 0x000001100d0d7824 */ /* 0x000fe400078e02ff */
[----:B------:R-:W-:-:S03]  /*4e700*/  IMAD.SHL.U32 R14, R14, 0x40, RZ ;  /* 0x000000400e0e7824 */ /* 0x000fc600078e00ff */
[----:B------:R-:W-:-:S04]  /*4e710*/  LOP3.LUT R12, R13, 0x30, R12, 0x78, !PT ;  /* 0x000000300d0c7812 */ /* 0x000fc800078e780c */
[----:B------:R-:W-:Y:S01]  /*4e720*/  LOP3.LUT R12, R12, 0x800, R14, 0xf8, !PT ;  /* 0x000008000c0c7812 */ /* 0x000fe200078ef80e */
[----:B------:R-:W-:Y:S04]  /*4e730*/  STL [R1+0x3f10], R29 ;  /* 0x003f101d01007387 */ /* 0x000fe80000100800 */
[----:B---3--:R-:W-:Y:S01]  /*4e740*/  STS.U16 [R2+UR4+0xff80], R0 ;  /* 0x00ff800002007988 */ /* 0x008fe20008000404 */
[----:B------:R-:W-:Y:S06]  /*4e750*/  BAR.SYNC.DEFER_BLOCKING 0x0 ;  /* 0x0000000000007b1d */ /* 0x000fec0000010000 */
[----:B------:R-:W0:Y:S04]  /*4e760*/  LDSM.16.MT88.4 R4, [R3+UR4+0x10000] ;  /* 0x010000040304783b */ /* 0x000e280008004200 */
[----:B------:R-:W1:Y:S04]  /*4e770*/  LDSM.16.M88.4 R24, [R12+UR4] ;  /* 0x000000040c18783b */ /* 0x000e680008000200 */
[----:B------:R-:W2:Y:S04]  /*4e780*/  LDSM.16.M88.4 R20, [R12+UR4+0x1000] ;  /* 0x001000040c14783b */ /* 0x000ea80008000200 */
[----:B0-----:R-:W-:Y:S04]  /*4e790*/  STL.64 [R1+0x5c50], R6 ;  /* 0x005c500601007387 */ /* 0x001fe80000100a00 */
[----:B------:R-:W-:Y:S04]  /*4e7a0*/  STL.64 [R1+0x5c48], R4 ;  /* 0x005c480401007387 */ /* 0x000fe80000100a00 */
[----:B------:R-:W0:Y:S04]  /*4e7b0*/  LDSM.16.M88.4 R4, [R12+UR4+0x2000] ;  /* 0x002000040c04783b */ /* 0x000e280008000200 */
[----:B-1----:R-:W-:Y:S04]  /*4e7c0*/  STL [R1+0x5434], R26 ;  /* 0x0054341a01007387 */ /* 0x002fe80000100800 */
[----:B------:R-:W-:Y:S04]  /*4e7d0*/  STL [R1+0x5430], R27 ;  /* 0x0054301b01007387 */ /* 0x000fe80000100800 */
[----:B--2---:R-:W-:Y:S04]  /*4e7e0*/  STL [R1+0x543c], R22 ;  /* 0x00543c1601007387 */ /* 0x004fe80000100800 */
[----:B------:R-:W-:Y:S04]  /*4e7f0*/  STL [R1+0x5438], R23 ;  /* 0x0054381701007387 */ /* 0x000fe80000100800 */
[----:B0-----:R-:W-:Y:S01]  /*4e800*/  STL.64 [R1], R4 ;  /* 0x0000000401007387 */ /* 0x001fe20000100a00 */
[----:B------:R-:W-:-:S03]  /*4e810*/  IMAD.MOV.U32 R9, RZ, RZ, R4 ;  /* 0x000000ffff097224 */ /* 0x000fc600078e0004 */
[----:B------:R-:W-:Y:S01]  /*4e820*/  STL.64 [R1+0x8], R6 ;  /* 0x0000080601007387 */ /* 0x000fe20000100a00 */
[----:B------:R-:W-:-:S03]  /*4e830*/  IMAD.MOV.U32 R8, RZ, RZ, R5 ;  /* 0x000000ffff087224 */ /* 0x000fc600078e0005 */
[----:B------:R-:W0:Y:S04]  /*4e840*/  LDSM.16.M88.4 R4, [R12+UR4+0x3000] ;  /* 0x003000040c04783b */ /* 0x000e280008000200 */
[----:B0-----:R-:W-:Y:S01]  /*4e850*/  STL.64 [R1+0xd0], R4 ;  /* 0x0000d00401007387 */ /* 0x001fe20000100a00 */
[----:B------:R-:W-:-:S03]  /*4e860*/  MOV R11, R4 ;  /* 0x00000004000b7202 */ /* 0x000fc60000000f00 */
[----:B------:R-:W-:Y:S01]  /*4e870*/  STL.64 [R1+0xd8], R6 ;  /* 0x0000d80601007387 */ /* 0x000fe20000100a00 */
[----:B------:R-:W-:-:S03]  /*4e880*/  IMAD.MOV.U32 R10, RZ, RZ, R5 ;  /* 0x000000ffff0a7224 */ /* 0x000fc600078e0005 */
[----:B------:R-:W0:Y:S04]  /*4e890*/  LDSM.16.M88.4 R4, [R12+UR4+0x4000] ;  /* 0x004000040c04783b */ /* 0x000e280008000200 */
[----:B0-----:R-:W-:Y:S01]  /*4e8a0*/  STL.64 [R1+0xc0], R4 ;  /* 0x0000c00401007387 */ /* 0x001fe20000100a00 */
[----:B------:R-:W-:-:S03]  /*4e8b0*/  IMAD.MOV.U32 R2, RZ, RZ, R4 ;  /* 0x000000ffff027224 */ /* 0x000fc600078e0004 */
[----:B------:R-:W-:Y:S01]  /*4e8c0*/  STL.64 [R1+0xc8], R6 ;  /* 0x0000c80601007387 */ /* 0x000fe20000100a00 */
[----:B------:R-:W-:-:S03]  /*4e8d0*/  IMAD.MOV.U32 R0, RZ, RZ, R5 ;  /* 0x000000ffff007224 */ /* 0x000fc600078e0005 */
[----:B------:R-:W0:Y:S04]  /*4e8e0*/  LDSM.16.M88.4 R4, [R12+UR4+0x5000] ;  /* 0x005000040c04783b */ /* 0x000e280008000200 */
[----:B0-----:R-:W-:Y:S04]  /*4e8f0*/  STL.64 [R1+0xb0], R4 ;  /* 0x0000b00401007387 */ /* 0x001fe80000100a00 */
[----:B------:R-:W-:Y:S04]  /*4e900*/  STL.64 [R1+0xb8], R6 ;  /* 0x0000b80601007387 */ /* 0x000fe80000100a00 */
        /* <DEDUP_REMOVED lines=21> */
[----:B------:R-:W0:Y:S01]  /*4ea60*/  LDSM.16.M88.4 R4, [R12+UR4+0xd000] ;  /* 0x00d000040c04783b */ /* 0x000e220008000200 */
[----:B------:R-:W-:-:S03]  /*4ea70*/  IMAD.SHL.U32 R18, R15, 0x80, RZ ;  /* 0x000000800f127824 */ /* 0x000fc600078e00ff */
[----:B0-----:R-:W-:Y:S04]  /*4ea80*/  STL.64 [R1+0x30], R4 ;  /* 0x0000300401007387 */ /* 0x001fe80000100a00 */
[----:B------:R-:W-:Y:S01]  /*4ea90*/  STL.64 [R1+0x38], R6 ;  /* 0x0000380601007387 */ /* 0x000fe20000100a00 */
[----:B------:R-:W-:-:S03]  /*4eaa0*/  IMAD.MOV.U32 R29, RZ, RZ, R5 ;  /* 0x000000ffff1d7224 */ /* 0x000fc600078e0005 */
[----:B------:R-:W0:Y:S04]  /*4eab0*/  LDSM.16.M88.4 R4, [R12+UR4+0xe000] ;  /* 0x00e000040c04783b */ /* 0x000e280008000200 */
[----:B------:R-:W1:Y:S04]  /*4eac0*/  LDSM.16.M88.4 R12, [R12+UR4+0xf000] ;  /* 0x00f000040c0c783b */ /* 0x000e680008000200 */
[----:B------:R2:W-:Y:S01]  /*4ead0*/  STL [R1+0x5c10], R29 ;  /* 0x005c101d01007387 */ /* 0x0005e20000100800 */
[----:B------:R-:W-:-:S03]  /*4eae0*/  LOP3.LUT R28, R19, 0x10, R16, 0x78, !PT ;  /* 0x00000010131c7812 */ /* 0x000fc600078e7810 */
[----:B0-----:R-:W-:Y:S04]  /*4eaf0*/  STL.64 [R1+0x20], R4 ;  /* 0x0000200401007387 */ /* 0x001fe80000100a00 */
[----:B------:R0:W-:Y:S01]  /*4eb00*/  STL.64 [R1+0x28], R6 ;  /* 0x0000280601007387 */ /* 0x0001e20000100a00 */
[----:B--2---:R-:W-:-:S03]  /*4eb10*/  IMAD.MOV.U32 R29, RZ, RZ, R5 ;  /* 0x000000ffff1d7224 */ /* 0x004fc600078e0005 */
[----:B0-----:R-:W2:Y:S04]  /*4eb20*/  LDL.LU.64 R6, [R1+0x5c50] ;  /* 0x005c500001067983 */ /* 0x001ea80000300a00 */
[----:B------:R-:W2:Y:S04]  /*4eb30*/  LDL.LU.64 R4, [R1+0x5c48] ;  /* 0x005c480001047983 */ /* 0x000ea80000300a00 */
[----:B-1----:R0:W-:Y:S04]  /*4eb40*/  STL.64 [R1+0x10], R12 ;  /* 0x0000100c01007387 */ /* 0x0021e80000100a00 */
[----:B------:R1:W-:Y:S04]  /*4eb50*/  STL.64 [R1+0x18], R14 ;  /* 0x0000180e01007387 */ /* 0x0003e80000100a00 */
[----:B0-----:R-:W3:Y:S04]  /*4eb60*/  LDL.LU.64 R12, [R1+0xbb0] ;  /* 0x000bb000010c7983 */ /* 0x001ee80000300a00 */
[----:B-1----:R-:W3:Y:S04]  /*4eb70*/  LDL.LU.64 R14, [R1+0xbb8] ;  /* 0x000bb800010e7983 */ /* 0x002ee80000300a00 */
[----:B------:R-:W-:Y:S04]  /*4eb80*/  STL [R1+0x5b4c], R19 ;  /* 0x005b4c1301007387 */ /* 0x000fe80000100800 */
[----:B------:R0:W-:Y:S04]  /*4eb90*/  STL [R1+0x5b48], R16 ;  /* 0x005b481001007387 */ /* 0x0001e80000100800 */
[----:B------:R-:W-:Y:S04]  /*4eba0*/  STL [R1+0x5b50], R18 ;  /* 0x005b501201007387 */ /* 0x000fe80000100800 */
[----:B0-----:R-:W4:Y:S04]  /*4ebb0*/  LDL.64 R16, [R1+0xa0] ;  /* 0x0000a00001107983 */ /* 0x001f280000100a00 */
[----:B----4-:R0:W-:Y:S02]  /*4ebc0*/  STL.64 [R1+0x5c18], R16 ;  /* 0x005c181001007387 */ /* 0x0101e40000100a00 */
[----:B0-----:R-:W-:-:S02]  /*4ebd0*/  IMAD.MOV.U32 R16, RZ, RZ, R11 ;  /* 0x000000ffff107224 */ /* 0x001fc400078e000b */
[----:B------:R-:W-:-:S05]  /*4ebe0*/  IMAD.MOV.U32 R17, RZ, RZ, R10 ;  /* 0x000000ffff117224 */ /* 0x000fca00078e000a */
[----:B------:R0:W-:Y:S02]  /*4ebf0*/  STL.64 [R1+0x5c30], R16 ;  /* 0x005c301001007387 */ /* 0x0001e40000100a00 */
[----:B0-----:R-:W-:Y:S02]  /*4ec00*/  IMAD.MOV.U32 R16, RZ, RZ, R9 ;  /* 0x000000ffff107224 */ /* 0x001fe400078e0009 */
[----:B------:R-:W-:Y:S02]  /*4ec10*/  IMAD.MOV.U32 R17, RZ, RZ, R8 ;  /* 0x000000ffff117224 */ /* 0x000fe400078e0008 */
[----:B------:R-:W0:Y:S04]  /*4ec20*/  LDSM.16.MT88.4 R8, [R3+UR4+0x10080] ;  /* 0x010080040308783b */ /* 0x000e280008004200 */
[----:B0-----:R-:W-:Y:S04]  /*4ec30*/  STL.64 [R1+0x5ba0], R10 ;  /* 0x005ba00a01007387 */ /* 0x001fe80000100a00 */
[----:B------:R0:W-:Y:S04]  /*4ec40*/  STL.64 [R1+0x5b98], R8 ;  /* 0x005b980801007387 */ /* 0x0001e80000100a00 */
[----:B0-----:R-:W2:Y:S04]  /*4ec50*/  LDL.LU.64 R8, [R1+0xc00] ;  /* 0x000c000001087983 */ /* 0x001ea80000300a00 */
[----:B------:R-:W2:Y:S04]  /*4ec60*/  LDL.LU.64 R10, [R1+0xc08] ;  /* 0x000c0800010a7983 */ /* 0x000ea80000300a00 */
[----:B------:R-:W-:Y:S01]  /*4ec70*/  STL [R1+0x5740], R3 ;  /* 0x0057400301007387 */ /* 0x000fe20000100800 */
[----:B--2---:R-:W-:-:S15]  /*4ec80*/  HMMA.16816.F32.BF16 R8, R4, R24, R8 ;  /* 0x000000180408723c */ /* 0x004fde0000041808 */
[----:B------:R-:W-:-:S08]  /*4ec90*/  NOP ;  /* 0x0000000000007918 */ /* 0x000fd00000000000 */
[----:B------:R-:W-:Y:S04]  /*4eca0*/  STL.64 [R1+0x310], R8 ;  /* 0x0003100801007387 */ /* 0x000fe80000100a00 */
[----:B------:R3:W-:Y:S02]  /*4ecb0*/  STL.64 [R1+0x318], R10 ;  /* 0x0003180a01007387 */ /* 0x0007e40000100a00 */
[----:B---3--:R-:W-:-:S15]  /*4ecc0*/  HMMA.16816.F32.BF16 R8, R4, R20, R12 ;  /* 0x000000140408723c */ /* 0x008fde000004180c */
[----:B------:R-:W-:-:S09]  /*4ecd0*/  NOP ;  /* 0x0000000000007918 */ /* 0x000fd20000000000 */
[----:B------:R-:W-:Y:S01]  /*4ece0*/  MOV R22, R8 ;  /* 0x0000000800167202 */ /* 0x000fe20000000f00 */
[----:B------:R-:W-:Y:S02]  /*4ecf0*/  IMAD.MOV.U32 R23, RZ, RZ, R9 ;  /* 0x000000ffff177224 */ /* 0x000fe400078e0009 */
[----:B------:R-:W-:Y:S02]  /*4ed00*/  IMAD.MOV.U32 R26, RZ, RZ, R10 ;  /* 0x000000ffff1a7224 */ /* 0x000fe400078e000a */
[----:B------:R-:W-:Y:S01]  /*4ed10*/  IMAD.MOV.U32 R27, RZ, RZ, R11 ;  /* 0x000000ffff1b7224 */ /* 0x000fe200078e000b */
[----:B------:R-:W2:Y:S04]  /*4ed20*/  LDL.LU.64 R8, [R1+0xa50] ;  /* 0x000a500001087983 */ /* 0x000ea80000300a00 */
[----:B------:R-:W3:Y:S04]  /*4ed30*/  LDL.LU.64 R10, [R1+0xa58] ;  /* 0x000a5800010a7983 */ /* 0x000ee80000300a00 */
[----:B---3--:R-:W-:Y:S04]  /*4ed40*/  STL.64 [R1+0x5c28], R10 ;  /* 0x005c280a01007387 */ /* 0x008fe80000100a00 */
[----:B--2---:R0:W-:Y:S04]  /*4ed50*/  STL.64 [R1+0x5c20], R8 ;  /* 0x005c200801007387 */ /* 0x0041e80000100a00 */
[----:B0-----:R-:W2:Y:S04]  /*4ed60*/  LDL.LU.64 R8, [R1+0xb40] ;  /* 0x000b400001087983 */ /* 0x001ea80000300a00 */
[----:B------:R-:W3:Y:S01]  /*4ed70*/  LDL.LU.64 R10, [R1+0xb48] ;  /* 0x000b4800010a7983 */ /* 0x000ee20000300a00 */
[----:B------:R-:W-:-:S04]  /*4ed80*/  LOP3.LUT R28, R28, 0x800, R18, 0xf8, !PT ;  /* 0x000008001c1c7812 */ /* 0x000fc800078ef812 */
[----:B------:R-:W-:-:S05]  /*4ed90*/  LOP3.LUT R28, R28, 0x20, RZ, 0x3c, !PT ;  /* 0x000000201c1c7812 */ /* 0x000fca00078e3cff */
[----:B------:R-:W0:Y:S04]  /*4eda0*/  LDSM.16.MT88.4 R12, [R28+UR4+0x10000] ;  /* 0x010000041c0c783b */ /* 0x000e280008004200 */
[----:B---3--:R-:W-:Y:S04]  /*4edb0*/  STL.64 [R1+0x5c40], R10 ;  /* 0x005c400a01007387 */ /* 0x008fe80000100a00 */
[----:B--2---:R1:W-:Y:S04]  /*4edc0*/  STL.64 [R1+0x5c38], R8 ;  /* 0x005c380801007387 */ /* 0x0043e80000100a00 */
[----:B-1----:R-:W2:Y:S04]  /*4edd0*/  LDL.LU.64 R8, [R1+0xb80] ;  /* 0x000b800001087983 */ /* 0x002ea80000300a00 */
[----:B------:R-:W2:Y:S04]  /*4ede0*/  LDL.LU.64 R10, [R1+0xb88] ;  /* 0x000b8800010a7983 */ /* 0x000ea80000300a00 */
[----:B------:R-:W-:Y:S04]  /*4edf0*/  STL [R1+0x5578], R23 ;  /* 0x0055781701007387 */ /* 0x000fe80000100800 */
[----:B------:R-:W-:Y:S04]  /*4ee00*/  STL [R1+0x5574], R22 ;  /* 0x0055741601007387 */ /* 0x000fe80000100800 */
[----:B------:R1:W-:Y:S04]  /*4ee10*/  STL.64 [R1+0x5c08], R20 ;  /* 0x005c081401007387 */ /* 0x0003e80000100a00 */
[----:B-1----:R-:W3:Y:S04]  /*4ee20*/  LDL.64 R20, [R1+0xb0] ;  /* 0x0000b00001147983 */ /* 0x002ee80000100a00 */
[----:B------:R-:W-:Y:S04]  /*4ee30*/  STL [R1+0x554c], R27 ;  /* 0x00554c1b01007387 */ /* 0x000fe80000100800 */
[----:B------:R-:W-:Y:S04]  /*4ee40*/  STL [R1+0x5548], R26 ;  /* 0x0055481a01007387 */ /* 0x000fe80000100800 */
[----:B------:R1:W-:Y:S04]  /*4ee50*/  STL.64 [R1+0x5ba8], R24 ;  /* 0x005ba81801007387 */ /* 0x0003e80000100a00 */
[----:B-1----:R-:W4:Y:S04]  /*4ee60*/  LDL.LU.64 R24, [R1+0xaf0] ;  /* 0x000af00001187983 */ /* 0x002f280000300a00 */
[----:B------:R-:W4:Y:S04]  /*4ee70*/  LDL.LU.64 R26, [R1+0xaf8] ;  /* 0x000af800011a7983 */ /* 0x000f280000300a00 */
[----:B0-----:R-:W-:Y:S04]  /*4ee80*/  STL.64 [R1+0x5a58], R14 ;  /* 0x005a580e01007387 */ /* 0x001fe80000100a00 */
[----:B------:R-:W-:Y:S01]  /*4ee90*/  STL.64 [R1+0x5a50], R12 ;  /* 0x005a500c01007387 */ /* 0x000fe20000100a00 */
[----:B--2---:R-:W-:Y:S03]  /*4eea0*/  HMMA.16816.F32.BF16 R16, R4, R16, R8 ;  /* 0x000000100410723c */ /* 0x004fe60000041808 */
[----:B------:R-:W2:Y:S04]  /*4eeb0*/  LDL.LU.64 R10, [R1+0x5c40] ;  /* 0x005c4000010a7983 */ /* 0x000ea80000300a00 */
[----:B------:R-:W2:-:S15]  /*4eec0*/  LDL.LU.64 R8, [R1+0x5c38] ;  /* 0x005c380001087983 */ /* 0x000e9e0000300a00 */
[----:B------:R-:W-:-:S01]  /*4eed0*/  NOP ;  /* 0x0000000000007918 */ /* 0x000fc20000000000 */
[----:B------:R0:W-:Y:S04]  /*4eee0*/  STL.64 [R1+0x7b0], R16 ;  /* 0x0007b01001007387 */ /* 0x0001e80000100a00 */
[----:B------:R2:W-:Y:S04]  /*4eef0*/  STL.64 [R1+0x7b8], R18 ;  /* 0x0007b81201007387 */ /* 0x0005e80000100a00 */
[----:B0-----:R-:W2:Y:S01]  /*4ef00*/  LDL.LU.64 R16, [R1+0x5c30] ;  /* 0x005c300001107983 */ /* 0x001ea20000300a00 */
[----:B------:R-:W-:Y:S02]  /*4ef10*/  IMAD.MOV.U32 R12, RZ, RZ, R2 ;  /* 0x000000ffff0c7224 */ /* 0x000fe400078e0002 */
[----:B------:R-:W-:-:S07]  /*4ef20*/  IMAD.MOV.U32 R13, RZ, RZ, R0 ;  /* 0x000000ffff0d7224 */ /* 0x000fce00078e0000 */
[C---:B----4-:R-:W-:Y:S06]  /*4ef30*/  HMMA.16816.F32.BF16 R24, R4.reuse, R12, R24 ;  /* 0x0000000c0418723c */ /* 0x050fec0000041818 */
[----:B--2---:R-:W-:Y:S01]  /*4ef40*/  HMMA.16816.F32.BF16 R16, R4, R16, R8 ;  /* 0x000000100410723c */ /* 0x004fe20000041808 */
[----:B------:R-:W2:Y:S04]  /*4ef50*/  LDL.LU.64 R10, [R1+0x5c28] ;  /* 0x005c2800010a7983 */ /* 0x000ea80000300a00 */
[----:B------:R-:W2:-:S15]  /*4ef60*/  LDL.LU.64 R8, [R1+0x5c20] ;  /* 0x005c200001087983 */ /* 0x000e9e0000300a00 */
[----:B------:R-:W-:-:S03]  /*4ef70*/  NOP ;  /* 0x0000000000007918 */ /* 0x000fc60000000000 */
[----:B------:R0:W-:Y:S04]  /*4ef80*/  STL.64 [R1+0x7a0], R16 ;  /* 0x0007a01001007387 */ /* 0x0001e80000100a00 */
[----:B------:R-:W-:Y:S04]  /*4ef90*/  STL.64 [R1+0x7a8], R18 ;  /* 0x0007a81201007387 */ /* 0x000fe80000100a00 */
[----:B0-----:R-:W2:Y:S04]  /*4efa0*/  LDL.LU.64 R16, [R1+0x5c18] ;  /* 0x005c180001107983 */ /* 0x001ea80000300a00 */
[----:B------:R0:W-:Y:S04]  /*4efb0*/  STL.64 [R1+0x790], R24 ;  /* 0x0007901801007387 */ /* 0x0001e80000100a00 */
[----:B------:R-:W-:Y:S04]  /*4efc0*/  STL.64 [R1+0x798], R26 ;  /* 0x0007981a01007387 */ /* 0x000fe80000100a00 */
[----:B0-----:R-:W4:Y:S04]  /*4efd0*/  LDL.64 R24, [R1+0x60] ;  /* 0x0000600001187983 */ /* 0x001f280000100a00 */
[----:B----4-:R0:W-:Y:S04]  /*4efe0*/  STL.64 [R1+0x5bf0], R24 ;  /* 0x005bf01801007387 */ /* 0x0101e80000100a00 */
[----:B0-----:R-:W4:Y:S04]  /*4eff0*/  LDL.LU.64 R24, [R1+0xaa0] ;  /* 0x000aa00001187983 */ /* 0x001f280000300a00 */
[----:B------:R-:W4:Y:S04]  /*4f000*/  LDL.LU.64 R26, [R1+0xaa8] ;  /* 0x000aa800011a7983 */ /* 0x000f280000300a00 */
[----:B------:R-:W-:Y:S04]  /*4f010*/  STL [R1+0x5b58], R12 ;  /* 0x005b580c01007387 */ /* 0x000fe80000100800 */
[----:B------:R4:W-:Y:S01]  /*4f020*/  STL [R1+0x5b54], R13 ;  /* 0x005b540d01007387 */ /* 0x0009e20000100800 */
[----:B--2---:R-:W-:Y:S01]  /*4f030*/  HMMA.16816.F32.BF16 R8, R4, R16, R8 ;  /* 0x000000100408723c */ /* 0x004fe20000041808 */
[----:B---3--:R-:W-:-:S02]  /*4f040*/  IMAD.MOV.U32 R0, RZ, RZ, R21 ;  /* 0x000000ffff007224 */ /* 0x008fc400078e0015 */
[----:B------:R-:W-:-:S03]  /*4f050*/  IMAD.MOV.U32 R2, RZ, RZ, R20 ;  /* 0x000000ffff027224 */ /* 0x000fc600078e0014 */
[----:B----4-:R-:W-:-:S15]  /*4f060*/  HMMA.16816.F32.BF16 R12, R4, R20, R24 ;  /* 0x00000014040c723c */ /* 0x010fde0000041818 */
[----:B------:R-:W-:-:S08]  /*4f070*/  NOP ;  /* 0x0000000000007918 */ /* 0x000fd00000000000 */
[----:B------:R-:W-:Y:S04]  /*4f080*/  STL.64 [R1+0x780], R12 ;  /* 0x0007800c01007387 */ /* 0x000fe80000100a00 */
[----:B------:R0:W-:Y:S04]  /*4f090*/  STL.64 [R1+0x788], R14 ;  /* 0x0007880e01007387 */ /* 0x0001e80000100a00 */
[----:B------:R-:W-:Y:S04]  /*4f0a0*/  STL [R1+0x5b60], R0 ;  /* 0x005b600001007387 */ /* 0x000fe80000100800 */
[----:B------:R-:W-:Y:S04]  /*4f0b0*/  STL [R1+0x5b5c], R2 ;  /* 0x005b5c0201007387 */ /* 0x000fe80000100800 */
[----:B------:R1:W-:Y:S04]  /*4f0c0*/  STL.64 [R1+0x770], R8 ;  /* 0x0007700801007387 */ /* 0x0003e80000100a00 */
[----:B------:R-:W-:Y:S01]  /*4f0d0*/  STL.64 [R1+0x778], R10 ;  /* 0x0007780a01007387 */ /* 0x000fe20000100a00 */
[----:B0-----:R-:W-:-:S02]  /*4f0e0*/  IMAD.MOV.U32 R15, RZ, RZ, R16 ;  /* 0x000000ffff0f7224 */ /* 0x001fc400078e0010 */
[----:B------:R-:W-:Y:S02]  /*4f0f0*/  IMAD.MOV.U32 R14, RZ, RZ, R17 ;  /* 0x000000ffff0e7224 */ /* 0x000fe400078e0011 */
[----:B------:R-:W2:Y:S04]  /*4f100*/  LDL.LU.64 R16, [R1+0xa20] ;  /* 0x000a200001107983 */ /* 0x000ea80000300a00 */
[----:B------:R-:W2:Y:S04]  /*4f110*/  LDL.LU.64 R18, [R1+0xa28] ;  /* 0x000a280001127983 */ /* 0x000ea80000300a00 */
[----:B------:R-:W3:Y:S04]  /*4f120*/  LDL.LU.64 R20, [R1+0x9d0] ;  /* 0x0009d00001147983 */ /* 0x000ee80000300a00 */
[----:B------:R-:W3:Y:S04]  /*4f130*/  LDL.LU.64 R22, [R1+0x9d8] ;  /* 0x0009d80001167983 */ /* 0x000ee80000300a00 */
[----:B------:R-:W-:Y:S04]  /*4f140*/  STL.64 [R1+0x5be8], R14 ;  /* 0x005be80e01007387 */ /* 0x000fe80000100a00 */
[----:B-1----:R-:W4:Y:S04]  /*4f150*/  LDL.64 R8, [R1+0x10] ;  /* 0x0000100001087983 */ /* 0x002f280000100a00 */
[----:B----4-:R0:W-:Y:S04]  /*4f160*/  STL.64 [R1+0x5bb0], R8 ;  /* 0x005bb00801007387 */ /* 0x0101e80000100a00 */
[----:B0-----:R-:W4:Y:S01]  /*4f170*/  LDL R8, [R1+0x20] ;  /* 0x0000200001087983 */ /* 0x001f220000100800 */
[----:B------:R-:W-:-:S03]  /*4f180*/  IMAD.MOV.U32 R9, RZ, RZ, R29 ;  /* 0x000000ffff097224 */ /* 0x000fc600078e001d */
[----:B------:R-:W3:Y:S04]  /*4f190*/  LDL.LU R29, [R1+0x5c10] ;  /* 0x005c1000011d7983 */ /* 0x000ee80000300800 */
[----:B------:R-:W2:Y:S04]  /*4f1a0*/  LDL.LU.64 R24, [R1+0x990] ;  /* 0x0009900001187983 */ /* 0x000ea80000300a00 */
[----:B------:R-:W4:Y:S04]  /*4f1b0*/  LDL.LU.64 R26, [R1+0x998] ;  /* 0x00099800011a7983 */ /* 0x000f280000300a00 */
[----:B----4-:R-:W-:Y:S04]  /*4f1c0*/  STL.64 [R1+0x5c00], R26 ;  /* 0x005c001a01007387 */ /* 0x010fe80000100a00 */
[----:B--2---:R0:W-:Y:S04]  /*4f1d0*/  STL.64 [R1+0x5bf8], R24 ;  /* 0x005bf81801007387 */ /* 0x0041e80000100a00 */
[----:B0-----:R-:W3:Y:S04]  /*4f1e0*/  LDL.64 R24, [R1+0x80] ;  /* 0x0000800001187983 */ /* 0x001ee80000100a00 */
[----:B------:R-:W2:Y:S04]  /*4f1f0*/  LDL.LU.64 R12, [R1+0x950] ;  /* 0x00095000010c7983 */ /* 0x000ea80000300a00 */
[----:B------:R-:W2:Y:S04]  /*4f200*/  LDL.LU.64 R14, [R1+0x958] ;  /* 0x00095800010e7983 */ /* 0x000ea80000300a00 */
[----:B------:R0:W-:Y:S04]  /*4f210*/  STL.64 [R1+0x5bc8], R8 ;  /* 0x005bc80801007387 */ /* 0x0001e80000100a00 */
[----:B0-----:R-:W4:Y:S02]  /*4f220*/  LDL.64 R8, [R1+0x90] ;  /* 0x0000900001087983 */ /* 0x001f240000100a00 */
[----:B----4-:R-:W-:-:S15]  /*4f230*/  HMMA.16816.F32.BF16 R16, R4, R8, R16 ;  /* 0x000000080410723c */ /* 0x010fde0000041810 */
[----:B------:R-:W-:-:S08]  /*4f240*/  NOP ;  /* 0x0000000000007918 */ /* 0x000fd00000000000 */
[----:B------:R0:W-:Y:S04]  /*4f250*/  STL.64 [R1+0x760], R16 ;  /* 0x0007601001007387 */ /* 0x0001e80000100a00 */
[----:B------:R-:W-:Y:S01]  /*4f260*/  STL.64 [R1+0x768], R18 ;  /* 0x0007681201007387 */ /* 0x000fe20000100a00 */
[----:B0-----:R-:W-:-:S03]  /*4f270*/  MOV R17, R8 ;  /* 0x0000000800117202 */ /* 0x001fc60000000f00 */
[----:B------:R-:W4:Y:S01]  /*4f280*/  LDL R8, [R1+0x30] ;  /* 0x0000300001087983 */ /* 0x000f220000100800 */
[----:B---3--:R-:W-:Y:S01]  /*4f290*/  HMMA.16816.F32.BF16 R20, R4, R24, R20 ;  /* 0x000000180414723c */ /* 0x008fe20000041814 */
[----:B------:R-:W-:Y:S02]  /*4f2a0*/  IMAD.MOV.U32 R3, RZ, RZ, R9 ;  /* 0x000000ffff037224 */ /* 0x000fe400078e0009 */
[----:B------:R-:W-:-:S05]  /*4f2b0*/  IMAD.MOV.U32 R9, RZ, RZ, R29 ;  /* 0x000000ffff097224 */ /* 0x000fca00078e001d */
[----:B----4-:R0:W-:Y:S04]  /*4f2c0*/  STL.64 [R1+0x5be0], R8 ;  /* 0x005be00801007387 */ /* 0x0101e80000100a00 */
[----:B0-----:R-:W3:Y:S11]  /*4f2d0*/  LDL.64 R8, [R1+0x70] ;  /* 0x0000700001087983 */ /* 0x001ef60000100a00 */
[----:B------:R0:W-:Y:S04]  /*4f2e0*/  STL.64 [R1+0x750], R20 ;  /* 0x0007501401007387 */ /* 0x0001e80000100a00 */
[----:B------:R1:W-:Y:S04]  /*4f2f0*/  STL.64 [R1+0x758], R22 ;  /* 0x0007581601007387 */ /* 0x0003e80000100a00 */
[----:B0-----:R-:W4:Y:S01]  /*4f300*/  LDL.LU.64 R20, [R1+0x5c08] ;  /* 0x005c080001147983 */ /* 0x001f220000300a00 */
[----:B-1----:R-:W-:-:S02]  /*4f310*/  IMAD.MOV.U32 R23, RZ, RZ, R24 ;  /* 0x000000ffff177224 */ /* 0x002fc400078e0018 */
[----:B------:R-:W-:Y:S01]  /*4f320*/  IMAD.MOV.U32 R22, RZ, RZ, R25 ;  /* 0x000000ffff167224 */ /* 0x000fe200078e0019 */
[----:B------:R-:W3:Y:S04]  /*4f330*/  LDL.LU.64 R26, [R1+0x5c00] ;  /* 0x005c0000011a7983 */ /* 0x000ee80000300a00 */
[----:B------:R-:W3:Y:S04]  /*4f340*/  LDL.LU.64 R24, [R1+0x5bf8] ;  /* 0x005bf80001187983 */ /* 0x000ee80000300a00 */
[----:B------:R-:W-:Y:S01]  /*4f350*/  STL.64 [R1+0x5b90], R22 ;  /* 0x005b901601007387 */ /* 0x000fe20000100a00 */
[----:B---3--:R-:W-:Y:S03]  /*4f360*/  HMMA.16816.F32.BF16 R24, R4, R8, R24 ;  /* 0x000000080418723c */ /* 0x008fe60000041818 */
[----:B----4-:R0:W-:Y:S04]  /*4f370*/  STL.64 [R1+0x5b88], R20 ;  /* 0x005b881401007387 */ /* 0x0101e80000100a00 */
[----:B0-----:R-:W3:-:S15]  /*4f380*/  LDL.64 R20, [R1+0x50] ;  /* 0x0000500001147983 */ /* 0x001ede0000100a00 */
[----:B------:R-:W-:-:S01]  /*4f390*/  NOP ;  /* 0x0000000000007918 */ /* 0x000fc20000000000 */
[----:B------:R0:W-:Y:S04]  /*4f3a0*/  STL.64 [R1+0x740], R24 ;  /* 0x0007401801007387 */ /* 0x0001e80000100a00 */
[----:B------:R-:W-:Y:S04]  /*4f3b0*/  STL.64 [R1+0x748], R26 ;  /* 0x0007481a01007387 */ /* 0x000fe80000100a00 */
[----:B0-----:R-:W2:Y:S01]  /*4f3c0*/  LDL.LU.64 R24, [R1+0x5bf0] ;  /* 0x005bf00001187983 */ /* 0x001ea20000300a00 */
[----:B------:R-:W-:Y:S02]  /*4f3d0*/  IMAD.MOV.U32 R18, RZ, RZ, R8 ;  /* 0x000000ffff127224 */ /* 0x000fe400078e0008 */
[----:B------:R-:W-:-:S02]  /*4f3e0*/  IMAD.MOV.U32 R19, RZ, RZ, R9 ;  /* 0x000000ffff137224 */ /* 0x000fc400078e0009 */
[----:B--2---:R-:W-:Y:S06]  /*4f3f0*/  HMMA.16816.F32.BF16 R8, R4, R24, R12 ;  /* 0x000000180408723c */ /* 0x004fec000004180c */
[----:B------:R-:W-:Y:S02]  /*4f400*/  IMAD.MOV.U32 R16, RZ, RZ, R24 ;  /* 0x000000ffff107224 */ /* 0x000fe400078e0018 */
[----:B------:R-:W-:-:S15]  /*4f410*/  IMAD.MOV.U32 R29, RZ, RZ, R25 ;  /* 0x000000ffff1d7224 */ /* 0x000fde00078e0019 */
[----:B------:R0:W-:Y:S04]  /*4f420*/  STL.64 [R1+0x730], R8 ;  /* 0x0007300801007387 */ /* 0x0001e80000100a00 */
[----:B------:R1:W-:Y:S04]  /*4f430*/  STL.64 [R1+0x738], R10 ;  /* 0x0007380a01007387 */ /* 0x0003e80000100a00 */
[----:B------:R-:W3:Y:S04]  /*4f440*/  LDL.LU.64 R12, [R1+0x920] ;  /* 0x00092000010c7983 */ /* 0x000ee80000300a00 */
[----:B------:R-:W3:Y:S04]  /*4f450*/  LDL.LU.64 R14, [R1+0x928] ;  /* 0x00092800010e7983 */ /* 0x000ee80000300a00 */
[----:B0-----:R-:W2:Y:S04]  /*4f460*/  LDL.LU.64 R8, [R1+0x900] ;  /* 0x0009000001087983 */ /* 0x001ea80000300a00 */
[----:B-1----:R-:W2:Y:S04]  /*4f470*/  LDL.LU.64 R10, [R1+0x908] ;  /* 0x00090800010a7983 */ /* 0x002ea80000300a00 */
[----:B------:R-:W4:Y:S04]  /*4f480*/  LDL.LU.64 R24, [R1+0x830] ;  /* 0x0008300001187983 */ /* 0x000f280000300a00 */
[----:B------:R-:W3:Y:S04]  /*4f490*/  LDL.LU.64 R26, [R1+0x838] ;  /* 0x00083800011a7983 */ /* 0x000ee80000300a00 */
[----:B---3--:R-:W-:Y:S04]  /*4f4a0*/  STL.64 [R1+0x5bc0], R26 ;  /* 0x005bc01a01007387 */ /* 0x008fe80000100a00 */
[----:B----4-:R0:W-:Y:S04]  /*4f4b0*/  STL.64 [R1+0x5bb8], R24 ;  /* 0x005bb81801007387 */ /* 0x0101e80000100a00 */
[----:B0-----:R-:W3:Y:S04]  /*4f4c0*/  LDL.LU.64 R24, [R1+0x850] ;  /* 0x0008500001187983 */ /* 0x001ee80000300a00 */
[----:B------:R-:W4:Y:S01]  /*4f4d0*/  LDL.LU.64 R26, [R1+0x858] ;  /* 0x00085800011a7983 */ /* 0x000f220000300a00 */
[----:B------:R-:W-:Y:S03]  /*4f4e0*/  HMMA.16816.F32.BF16 R12, R4, R20, R12 ;  /* 0x00000014040c723c */ /* 0x000fe6000004180c */
[----:B----4-:R-:W-:Y:S04]  /*4f4f0*/  STL.64 [R1+0x5bd8], R26 ;  /* 0x005bd81a01007387 */ /* 0x010fe80000100a00 */
[----:B---3--:R0:W-:Y:S04]  /*4f500*/  STL.64 [R1+0x5bd0], R24 ;  /* 0x005bd01801007387 */ /* 0x0081e80000100a00 */
[----:B0-----:R-:W3:Y:S04]  /*4f510*/  LDL.LU.64 R24, [R1+0x8d0] ;  /* 0x0008d00001187983 */ /* 0x001ee80000300a00 */
[----:B------:R-:W3:Y:S04]  /*4f520*/  LDL.LU.64 R26, [R1+0x8d8] ;  /* 0x0008d800011a7983 */ /* 0x000ee80000300a00 */
[----:B------:R-:W-:Y:S04]  /*4f530*/  STL.64 [R1+0x5b70], R18 ;  /* 0x005b701201007387 */ /* 0x000fe80000100a00 */
[----:B------:R0:W-:Y:S04]  /*4f540*/  STL.64 [R1+0x5b68], R16 ;  /* 0x005b681001007387 */ /* 0x0001e80000100a00 */
[----:B0-----:R-:W4:Y:S04]  /*4f550*/  LDL.64 R16, [R1] ;  /* 0x0000000001107983 */ /* 0x001f280000100a00 */
[----:B------:R-:W-:Y:S04]  /*4f560*/  STL.64 [R1+0x720], R12 ;  /* 0x0007200c01007387 */ /* 0x000fe80000100a00 */
[----:B------:R0:W-:Y:S04]  /*4f570*/  STL.64 [R1+0x728], R14 ;  /* 0x0007280e01007387 */ /* 0x0001e80000100a00 */
[----:B0-----:R-:W2:Y:S01]  /*4f580*/  LDL.LU.64 R14, [R1+0x5be8] ;  /* 0x005be800010e7983 */ /* 0x001ea20000300a00 */
[----:B------:R-:W-:-:S02]  /*4f590*/  IMAD.MOV.U32 R12, RZ, RZ, R20 ;  /* 0x000000ffff0c7224 */ /* 0x000fc400078e0014 */
[----:B------:R-:W-:Y:S02]  /*4f5a0*/  IMAD.MOV.U32 R13, RZ, RZ, R21 ;  /* 0x000000ffff0d7224 */ /* 0x000fe400078e0015 */
[----:B------:R-:W4:Y:S04]  /*4f5b0*/  LDL.LU.64 R20, [R1+0x510] ;  /* 0x0005100001147983 */ /* 0x000f280000300a00 */
[----:B------:R-:W4:Y:S04]  /*4f5c0*/  LDL.LU.64 R22, [R1+0x518] ;  /* 0x0005180001167983 */ /* 0x000f280000300a00 */
[----:B--2---:R-:W-:Y:S04]  /*4f5d0*/  STL.64 [R1+0x5b80], R14 ;  /* 0x005b800e01007387 */ /* 0x004fe80000100a00 */
[----:B------:R0:W-:Y:S04]  /*4f5e0*/  STL.64 [R1+0x5b78], R12 ;  /* 0x005b780c01007387 */ /* 0x0001e80000100a00 */
[----:B0-----:R-:W2:Y:S02]  /*4f5f0*/  LDL.64 R12, [R1+0x40] ;  /* 0x00004000010c7983 */ /* 0x001ea40000100a00 */
[----:B--2---:R-:W-:-:S15]  /*4f600*/  HMMA.16816.F32.BF16 R8, R4, R12, R8 ;  /* 0x0000000c0408723c */ /* 0x004fde0000041808 */
[----:B------:R-:W-:-:S08]  /*4f610*/  NOP ;  /* 0x0000000000007918 */ /* 0x000fd00000000000 */
[----:B------:R0:W-:Y:S04]  /*4f620*/  STL.64 [R1+0x710], R8 ;  /* 0x0007100801007387 */ /* 0x0001e80000100a00 */
[----:B------:R3:W-:Y:S04]  /*4f630*/  STL.64 [R1+0x718], R10 ;  /* 0x0007180a01007387 */ /* 0x0007e80000100a00 */
[----:B0-----:R-:W3:Y:S01]  /*4f640*/  LDL.LU.64 R8, [R1+0x5be0] ;  /* 0x005be00001087983 */ /* 0x001ee20000300a00 */
[----:B------:R-:W-:Y:S01]  /*4f650*/  MOV R0, R12 ;  /* 0x0000000c00007202 */ /* 0x000fe20000000f00 */
[----:B------:R-:W-:-:S02]  /*4f660*/  IMAD.MOV.U32 R2, RZ, RZ, R13 ;  /* 0x000000ffff027224 */ /* 0x000fc400078e000d */
[----:B------:R-:W2:Y:S04]  /*4f670*/  LDL.LU.64 R12, [R1+0x4f0] ;  /* 0x0004f000010c7983 */ /* 0x000ea80000300a00 */
[----:B------:R-:W2:Y:S01]  /*4f680*/  LDL.LU.64 R14, [R1+0x4f8] ;  /* 0x0004f800010e7983 */ /* 0x000ea20000300a00 */
[----:B---3--:R-:W-:Y:S03]  /*4f690*/  HMMA.16816.F32.BF16 R8, R4, R8, R24 ;  /* 0x000000080408723c */ /* 0x008fe60000041818 */
[----:B------:R-:W3:Y:S04]  /*4f6a0*/  LDL.LU.64 R26, [R1+0x5bd8] ;  /* 0x005bd800011a7983 */ /* 0x000ee80000300a00 */
[----:B------:R-:W3:-:S15]  /*4f6b0*/  LDL.LU.64 R24, [R1+0x5bd0] ;  /* 0x005bd00001187983 */ /* 0x000ede0000300a00 */
[----:B------:R-:W-:-:S01]  /*4f6c0*/  NOP ;  /* 0x0000000000007918 */ /* 0x000fc20000000000 */
[----:B------:R0:W-:Y:S04]  /*4f6d0*/  STL.64 [R1+0x700], R8 ;  /* 0x0007000801007387 */ /* 0x0001e80000100a00 */
[----:B------:R3:W-:Y:S04]  /*4f6e0*/  STL.64 [R1+0x708], R10 ;  /* 0x0007080a01007387 */ /* 0x0007e80000100a00 */
[----:B0-----:R-:W3:Y:S02]  /*4f6f0*/  LDL.LU.64 R8, [R1+0x5bc8] ;  /* 0x005bc80001087983 */ /* 0x001ee40000300a00 */
[----:B---3--:R-:W-:Y:S02]  /*4f700*/  HMMA.16816.F32.BF16 R8, R4, R8, R24 ;  /* 0x000000080408723c */ /* 0x008fe40000041818 */
[----:B------:R-:W3:Y:S04]  /*4f710*/  LDL.LU.64 R26, [R1+0x5bc0] ;  /* 0x005bc000011a7983 */ /* 0x000ee80000300a00 */
[----:B------:R-:W3:-:S15]  /*4f720*/  LDL.LU.64 R24, [R1+0x5bb8] ;  /* 0x005bb80001187983 */ /* 0x000ede0000300a00 */
[----:B------:R-:W-:-:S02]  /*4f730*/  NOP ;  /* 0x0000000000007918 */ /* 0x000fc40000000000 */
[----:B------:R0:W-:Y:S04]  /*4f740*/  STL.64 [R1+0x6f0], R8 ;  /* 0x0006f00801007387 */ /* 0x0001e80000100a00 */
[----:B------:R1:W-:Y:S04]  /*4f750*/  STL.64 [R1+0x6f8], R10 ;  /* 0x0006f80a01007387 */ /* 0x0003e80000100a00 */
[----:B0-----:R-:W3:Y:S02]  /*4f760*/  LDL.LU.64 R8, [R1+0x5bb0] ;  /* 0x005bb00001087983 */ /* 0x001ee40000300a00 */
[----:B---3--:R-:W-:Y:S02]  /*4f770*/  HMMA.16816.F32.BF16 R4, R4, R8, R24 ;  /* 0x000000080404723c */ /* 0x008fe40000041818 */
[----:B------:R-:W4:Y:S04]  /*4f780*/  LDL.LU.64 R24, [R1+0x5ba8] ;  /* 0x005ba80001187983 */ /* 0x000f280000300a00 */
[----:B------:R-:W-:-:S02]  /*4f790*/  IMAD.MOV.U32 R19, RZ, RZ, R8 ;  /* 0x000000ffff137224 */ /* 0x000fc400078e0008 */
[----:B------:R-:W-:-:S15]  /*4f7a0*/  IMAD.MOV.U32 R18, RZ, RZ, R9 ;  /* 0x000000ffff127224 */ /* 0x000fde00078e0009 */
[----:B------:R0:W-:Y:S04]  /*4f7b0*/  STL.64 [R1+0x2f0], R4 ;  /* 0x0002f00401007387 */ /* 0x0001e80000100a00 */
[----:B------:R3:W-:Y:S04]  /*4f7c0*/  STL.64 [R1+0x2f8], R6 ;  /* 0x0002f80601007387 */ /* 0x0007e80000100a00 */
[----:B-1----:R-:W4:Y:S04]  /*4f7d0*/  LDL.LU.64 R10, [R1+0x5ba0] ;  /* 0x005ba000010a7983 */ /* 0x002f280000300a00 */
[----:B------:R-:W4:Y:S04]  /*4f7e0*/  LDL.LU.64 R8, [R1+0x5b98] ;  /* 0x005b980001087983 */ /* 0x000f280000300a00 */
[----:B0-----:R-:W2:Y:S04]  /*4f7f0*/  LDL.LU.64 R4, [R1+0x500] ;  /* 0x0005000001047983 */ /* 0x001ea80000300a00 */
[----:B---3--:R-:W3:Y:S01]  /*4f800*/  LDL.LU.64 R6, [R1+0x508] ;  /* 0x0005080001067983 */ /* 0x008ee20000300a00 */
[----:B----4-:R-:W-:-:S15]  /*4f810*/  HMMA.16816.F32.BF16 R20, R8, R24, R20 ;  /* 0x000000180814723c */ /* 0x010fde0000041814 */
[----:B------:R-:W-:-:S08]  /*4f820*/  NOP ;  /* 0x0000000000007918 */ /* 0x000fd00000000000 */
[----:B------:R-:W-:Y:S04]  /*4f830*/  STL.64 [R1+0x1a0], R20 ;  /* 0x0001a01401007387 */ /* 0x000fe80000100a00 */
[----:B------:R0:W-:Y:S04]  /*4f840*/  STL.64 [R1+0x1a8], R22 ;  /* 0x0001a81601007387 */ /* 0x0001e80000100a00 */
[----:B0-----:R-:W4:Y:S04]  /*4f850*/  LDL.LU.64 R22, [R1+0x5b90] ;  /* 0x005b900001167983 */ /* 0x001f280000300a00 */
[----:B------:R-:W3:Y:S01]  /*4f860*/  LDL.LU.64 R20, [R1+0x5b88] ;  /* 0x005b880001147983 */ /* 0x000ee20000300a00 */
[----:B--2---:R-:W-:Y:S06]  /*4f870*/  HMMA.16816.F32.BF16 R12, R8, R16, R12 ;  /* 0x00000010080c723c */ /* 0x004fec000004180c */
[----:B------:R-:W-:-:S02]  /*4f880*/  IMAD.MOV.U32 R27, RZ, RZ, R16 ;  /* 0x000000ffff1b7224 */ /* 0x000fc400078e0010 */
[----:B------:R-:W-:Y:S01]  /*4f890*/  IMAD.MOV.U32 R26, RZ, RZ, R17 ;  /* 0x000000ffff1a7224 */ /* 0x000fe200078e0011 */
[----:B---3--:R-:W-:Y:S06]  /*4f8a0*/  HMMA.16816.F32.BF16 R4, R8, R20, R4 ;  /* 0x000000140804723c */ /* 0x008fec0000041804 */
[----:B------:R-:W-:-:S15]  /*4f8b0*/  STL.64 [R1+0x5a48], R20 ;  /* 0x005a481401007387 */ /* 0x000fde0000100a00 */
[----:B------:R-:W-:-:S02]  /*4f8c0*/  NOP ;  /* 0x0000000000007918 */ /* 0x000fc40000000000 */
[----:B------:R-:W-:Y:S04]  /*4f8d0*/  STL.64 [R1+0x190], R4 ;  /* 0x0001900401007387 */ /* 0x000fe80000100a00 */
[----:B------:R-:W-:Y:S04]  /*4f8e0*/  STL.64 [R1+0x198], R6 ;  /* 0x0001980601007387 */ /* 0x000fe80000100a00 */
[----:B------:R-:W0:Y:S04]  /*4f8f0*/  LDSM.16.MT88.4 R4, [R28+UR4+0x10080] ;  /* 0x010080041c04783b */ /* 0x000e280008004200 */
[----:B0-----:R-:W-:Y:S04]  /*4f900*/  STL.64 [R1+0x5970], R6 ;  /* 0x0059700601007387 */ /* 0x001fe80000100a00 */
[----:B------:R0:W-:Y:S02]  /*4f910*/  STL.64 [R1+0x5968], R4 ;  /* 0x0059680401007387 */ /* 0x0001e40000100a00 */
[----:B0-----:R-:W-:-:S02]  /*4f920*/  IMAD.MOV.U32 R4, RZ, RZ, R19 ;  /* 0x000000ffff047224 */ /* 0x001fc400078e0013 */
[----:B------:R-:W-:-:S05]  /*4f930*/  IMAD.MOV.U32 R5, RZ, RZ, R18 ;  /* 0x000000ffff057224 */ /* 0x000fca00078e0012 */
[----:B------:R0:W-:Y:S04]  /*4f940*/  STL.64 [R1+0x5a88], R4 ;  /* 0x005a880401007387 */ /* 0x0001e80000100a00 */
[----:B0-----:R-:W2:Y:S04]  /*4f950*/  LDL.64 R4, [R1+0xd0] ;  /* 0x0000d00001047983 */ /* 0x001ea80000100a00 */
[----:B------:R-:W-:Y:S04]  /*4f960*/  STL [R1+0x5550], R28 ;  /* 0x0055501c01007387 */ /* 0x000fe80000100800 */
[----:B------:R-:W-:Y:S04]  /*4f970*/  STL.64 [R1+0x550], R12 ;  /* 0x0005500c01007387 */ /* 0x000fe80000100a00 */
[----:B------:R0:W-:Y:S04]  /*4f980*/  STL.64 [R1+0x558], R14 ;  /* 0x0005580e01007387 */ /* 0x0001e80000100a00 */
[----:B0-----:R-:W3:Y:S04]  /*4f990*/  LDL.LU.64 R14, [R1+0x5b80] ;  /* 0x005b8000010e7983 */ /* 0x001ee80000300a00 */
[----:B------:R-:W4:Y:S04]  /*4f9a0*/  LDL.LU.64 R12, [R1+0x5b78] ;  /* 0x005b7800010c7983 */ /* 0x000f280000300a00 */
[----:B------:R-:W2:Y:S04]  /*4f9b0*/  LDL.LU.64 R18, [R1+0x5b70] ;  /* 0x005b700001127983 */ /* 0x000ea80000300a00 */
[----:B------:R-:W3:Y:S04]  /*4f9c0*/  LDL.LU.64 R16, [R1+0x5b68] ;  /* 0x005b680001107983 */ /* 0x000ee80000300a00 */
[----:B------:R-:W-:Y:S04]  /*4f9d0*/  STL.64 [R1+0x5a68], R26 ;  /* 0x005a681a01007387 */ /* 0x000fe80000100a00 */
[----:B------:R0:W-:Y:S04]  /*4f9e0*/  STL.64 [R1+0x5a60], R24 ;  /* 0x005a601801007387 */ /* 0x0001e80000100a00 */
[----:B0-----:R-:W4:Y:S04]  /*4f9f0*/  LDL.64 R24, [R1+0x20] ;  /* 0x0000200001187983 */ /* 0x001f280000100a00 */
[----:B----4-:R0:W-:Y:S04]  /*4fa00*/  STL.64 [R1+0x5a80], R24 ;  /* 0x005a801801007387 */ /* 0x0101e80000100a00 */
[----:B0-----:R-:W4:Y:S01]  /*4fa10*/  LDL.64 R24, [R1+0x30] ;  /* 0x0000300001187983 */ /* 0x001f220000100a00 */
[----:B--2---:R-:W-:-:S02]  /*4fa20*/  IMAD.MOV.U32 R20, RZ, RZ, R18 ;  /* 0x000000ffff147224 */ /* 0x004fc400078e0012 */
[----:B------:R-:W-:Y:S01]  /*4fa30*/  IMAD.MOV.U32 R21, RZ, RZ, R19 ;  /* 0x000000ffff157224 */ /* 0x000fe200078e0013 */
[----:B----4-:R0:W-:Y:S02]  /*4fa40*/  STL.64 [R1+0x5a90], R24 ;  /* 0x005a901801007387 */ /* 0x0101e40000100a00 */
[----:B0-----:R-:W-:Y:S02]  /*4fa50*/  IMAD.MOV.U32 R24, RZ, RZ, R0 ;  /* 0x000000ffff187224 */ /* 0x001fe400078e0000 */
[----:B------:R-:W-:Y:S01]  /*4fa60*/  IMAD.MOV.U32 R25, RZ, RZ, R2 ;  /* 0x000000ffff197224 */ /* 0x000fe200078e0002 */
[----:B------:R-:W2:Y:S04]  /*4fa70*/  LDL.LU R0, [R1+0x5b60] ;  /* 0x005b600001007983 */ /* 0x000ea80000300800 */
[----:B------:R-:W4:Y:S04]  /*4fa80*/  LDL.LU R2, [R1+0x5b5c] ;  /* 0x005b5c0001027983 */ /* 0x000f280000300800 */
[----:B------:R0:W-:Y:S02]  /*4fa90*/  STL.64 [R1+0x5aa8], R24 ;  /* 0x005aa81801007387 */ /* 0x0001e40000100a00 */
[----:B0-----:R-:W-:Y:S01]  /*4faa0*/  IMAD.MOV.U32 R24, RZ, RZ, R12 ;  /* 0x000000ffff187224 */ /* 0x001fe200078e000c */
[----:B------:R-:W-:Y:S01]  /*4fab0*/  MOV R25, R13 ;  /* 0x0000000d00197202 */ /* 0x000fe20000000f00 */
[----:B------:R-:W2:Y:S04]  /*4fac0*/  LDL.LU R12, [R1+0x5b58] ;  /* 0x005b5800010c7983 */ /* 0x000ea80000300800 */
[----:B------:R-:W2:Y:S04]  /*4fad0*/  LDL.LU R13, [R1+0x5b54] ;  /* 0x005b5400010d7983 */ /* 0x000ea80000300800 */
[----:B------:R-:W2:Y:S04]  /*4fae0*/  LDL.LU R18, [R1+0x5b50] ;  /* 0x005b500001127983 */ /* 0x000ea80000300800 */
[----:B------:R-:W2:Y:S04]  /*4faf0*/  LDL.LU R19, [R1+0x5b4c] ;  /* 0x005b4c0001137983 */ /* 0x000ea80000300800 */
[----:B------:R0:W-:Y:S04]  /*4fb00*/  STL.64 [R1+0x5ae0], R20 ;  /* 0x005ae01401007387 */ /* 0x0001e80000100a00 */
[----:B------:R3:W-:Y:S01]  /*4fb10*/  STL.64 [R1+0x5ac0], R24 ;  /* 0x005ac01801007387 */ /* 0x0007e20000100a00 */
[----:B0-----:R-:W-:-:S02]  /*4fb20*/  IMAD.MOV.U32 R20, RZ, RZ, R23 ;  /* 0x000000ffff147224 */ /* 0x001fc400078e0017 */
[----:B------:R-:W-:Y:S02]  /*4fb30*/  IMAD.MOV.U32 R21, RZ, RZ, R22 ;  /* 0x000000ffff157224 */ /* 0x000fe400078e0016 */
[----:B---3--:R-:W-:Y:S02]  /*4fb40*/  IMAD.MOV.U32 R24, RZ, RZ, R16 ;  /* 0x000000ffff187224 */ /* 0x008fe400078e0010 */
[----:B------:R-:W3:Y:S04]  /*4fb50*/  LDL.LU R16, [R1+0x5b48] ;  /* 0x005b480001107983 */ /* 0x000ee80000300800 */
[----:B------:R0:W-:Y:S02]  /*4fb60*/  STL.64 [R1+0x5af8], R20 ;  /* 0x005af81401007387 */ /* 0x0001e40000100a00 */
[----:B0-----:R-:W-:-:S02]  /*4fb70*/  IMAD.MOV.U32 R20, RZ, RZ, R17 ;  /* 0x000000ffff147224 */ /* 0x001fc400078e0011 */
[----:B------:R-:W-:-:S05]  /*4fb80*/  IMAD.MOV.U32 R21, RZ, RZ, R3 ;  /* 0x000000ffff157224 */ /* 0x000fca00078e0003 */
[----:B------:R0:W-:Y:S04]  /*4fb90*/  STL.64 [R1+0x5b10], R20 ;  /* 0x005b101401007387 */ /* 0x0001e80000100a00 */
[----:B0-----:R-:W4:Y:S04]  /*4fba0*/  LDL.LU.64 R20, [R1+0x4e0] ;  /* 0x0004e00001147983 */ /* 0x001f280000300a00 */
[----:B------:R-:W4:Y:S01]  /*4fbb0*/  LDL.LU.64 R22, [R1+0x4e8] ;  /* 0x0004e80001167983 */ /* 0x000f220000300a00 */
[----:B------:R-:W-:-:S05]  /*4fbc0*/  IMAD.MOV.U32 R25, RZ, RZ, R29 ;  /* 0x000000ffff197224 */ /* 0x000fca00078e001d */
[----:B------:R-:W-:Y:S01]  /*4fbd0*/  STL.64 [R1+0x5ad8], R24 ;  /* 0x005ad81801007387 */ /* 0x000fe20000100a00 */
[----:B----4-:R-:W-:-:S15]  /*4fbe0*/  HMMA.16816.F32.BF16 R20, R8, R4, R20 ;  /* 0x000000040814723c */ /* 0x010fde0000041814 */
[----:B------:R-:W-:-:S08]  /*4fbf0*/  NOP ;  /* 0x0000000000007918 */ /* 0x000fd00000000000 */
[----:B------:R0:W-:Y:S04]  /*4fc00*/  STL.64 [R1+0x540], R20 ;  /* 0x0005401401007387 */ /* 0x0001e80000100a00 */
[----:B------:R-:W-:Y:S01]  /*4fc10*/  STL.64 [R1+0x548], R22 ;  /* 0x0005481601007387 */ /* 0x000fe20000100a00 */
[----:B0-----:R-:W-:Y:S01]  /*4fc20*/  MOV R20, R15 ;  /* 0x0000000f00147202 */ /* 0x001fe20000000f00 */
[----:B------:R-:W-:-:S05]  /*4fc30*/  IMAD.MOV.U32 R21, RZ, RZ, R14 ;  /* 0x000000ffff157224 */ /* 0x000fca00078e000e */
[----:B------:R0:W-:Y:S02]  /*4fc40*/  STL.64 [R1+0x5b28], R20 ;  /* 0x005b281401007387 */ /* 0x0001e40000100a00 */
[----:B0-----:R-:W-:Y:S02]  /*4fc50*/  IMAD.MOV.U32 R20, RZ, RZ, R2 ;  /* 0x000000ffff147224 */ /* 0x001fe400078e0002 */
[----:B--2---:R-:W-:-:S05]  /*4fc60*/  IMAD.MOV.U32 R21, RZ, RZ, R0 ;  /* 0x000000ffff157224 */ /* 0x004fca00078e0000 */
[----:B------:R0:W-:Y:S04]  /*4fc70*/  STL.64 [R1+0x5b40], R20 ;  /* 0x005b401401007387 */ /* 0x0001e80000100a00 */
[----:B0-----:R-:W2:Y:S04]  /*4fc80*/  LDL.LU.64 R20, [R1+0x4d0] ;  /* 0x0004d00001147983 */ /* 0x001ea80000300a00 */
[----:B------:R-:W2:Y:S04]  /*4fc90*/  LDL.LU.64 R22, [R1+0x4d8] ;  /* 0x0004d80001167983 */ /* 0x000ea80000300a00 */
[----:B------:R-:W4:Y:S04]  /*4fca0*/  LDL.LU.64 R24, [R1+0x480] ;  /* 0x0004800001187983 */ /* 0x000f280000300a00 */
[----:B------:R-:W3:Y:S04]  /*4fcb0*/  LDL.LU.64 R26, [R1+0x488] ;  /* 0x00048800011a7983 */ /* 0x000ee80000300a00 */
[----:B---3--:R-:W-:Y:S04]  /*4fcc0*/  STL.64 [R1+0x5af0], R26 ;  /* 0x005af01a01007387 */ /* 0x008fe80000100a00 */
[----:B----4-:R0:W-:Y:S04]  /*4fcd0*/  STL.64 [R1+0x5ae8], R24 ;  /* 0x005ae81801007387 */ /* 0x0101e80000100a00 */
[----:B0-----:R-:W3:Y:S04]  /*4fce0*/  LDL.LU.64 R24, [R1+0x490] ;  /* 0x0004900001187983 */ /* 0x001ee80000300a00 */
[----:B------:R-:W4:Y:S04]  /*4fcf0*/  LDL.LU.64 R26, [R1+0x498] ;  /* 0x00049800011a7983 */ /* 0x000f280000300a00 */
[----:B----4-:R-:W-:Y:S04]  /*4fd00*/  STL.64 [R1+0x5b08], R26 ;  /* 0x005b081a01007387 */ /* 0x010fe80000100a00 */
[----:B---3--:R0:W-:Y:S04]  /*4fd10*/  STL.64 [R1+0x5b00], R24 ;  /* 0x005b001801007387 */ /* 0x0081e80000100a00 */
[----:B0-----:R-:W3:Y:S04]  /*4fd20*/  LDL.LU.64 R24, [R1+0x4a0] ;  /* 0x0004a00001187983 */ /* 0x001ee80000300a00 */
[----:B------:R-:W4:Y:S04]  /*4fd30*/  LDL.LU.64 R26, [R1+0x4a8] ;  /* 0x0004a800011a7983 */ /* 0x000f280000300a00 */
[----:B----4-:R-:W-:Y:S04]  /*4fd40*/  STL.64 [R1+0x5b20], R26 ;  /* 0x005b201a01007387 */ /* 0x010fe80000100a00 */
[----:B---3--:R0:W-:Y:S04]  /*4fd50*/  STL.64 [R1+0x5b18], R24 ;  /* 0x005b181801007387 */ /* 0x0081e80000100a00 */
[----:B0-----:R-:W3:Y:S04]  /*4fd60*/  LDL.LU.64 R24, [R1+0x4b0] ;  /* 0x0004b00001187983 */ /* 0x001ee80000300a00 */
[----:B------:R-:W4:Y:S01]  /*4fd70*/  LDL.LU.64 R26, [R1+0x4b8] ;  /* 0x0004b800011a7983 */ /* 0x000f220000300a00 */
[----:B------:R-:W-:-:S02]  /*4fd80*/  IMAD.MOV.U32 R17, RZ, RZ, R4 ;  /* 0x000000ffff117224 */ /* 0x000fc400078e0004 */
[----:B------:R-:W-:Y:S01]  /*4fd90*/  IMAD.MOV.U32 R3, RZ, RZ, R5 ;  /* 0x000000ffff037224 */ /* 0x000fe200078e0005 */
[----:B----4-:R-:W-:Y:S04]  /*4fda0*/  STL.64 [R1+0x5b38], R26 ;  /* 0x005b381a01007387 */ /* 0x010fe80000100a00 */
[----:B---3--:R0:W-:Y:S04]  /*4fdb0*/  STL.64 [R1+0x5b30], R24 ;  /* 0x005b301801007387 */ /* 0x0081e80000100a00 */
[----:B0-----:R-:W3:Y:S04]  /*4fdc0*/  LDL.LU.64 R24, [R1+0x4c0] ;  /* 0x0004c00001187983 */ /* 0x001ee80000300a00 */
[----:B------:R-:W3:Y:S04]  /*4fdd0*/  LDL.LU.64 R26, [R1+0x4c8] ;  /* 0x0004c800011a7983 */ /* 0x000ee80000300a00 */
[----:B------:R-:W4:Y:S04]  /*4fde0*/  LDL.LU.64 R4, [R1+0x440] ;  /* 0x0004400001047983 */ /* 0x000f280000300a00 */
[----:B------:R-:W2:Y:S04]  /*4fdf0*/  LDL.LU.64 R6, [R1+0x448] ;  /* 0x0004480001067983 */ /* 0x000ea80000300a00 */
[----:B--2---:R-:W-:Y:S04]  /*4fe00*/  STL.64 [R1+0x5aa0], R6 ;  /* 0x005aa00601007387 */ /* 0x004fe80000100a00 */
[----:B----4-:R0:W-:Y:S04]  /*4fe10*/  STL.64 [R1+0x5a98], R4 ;  /* 0x005a980401007387 */ /* 0x0101e80000100a00 */
[----:B0-----:R-:W2:Y:S04]  /*4fe20*/  LDL.LU.64 R4, [R1+0x450] ;  /* 0x0004500001047983 */ /* 0x001ea80000300a00 */
[----:B------:R-:W4:Y:S04]  /*4fe30*/  LDL.LU.64 R6, [R1+0x458] ;  /* 0x0004580001067983 */ /* 0x000f280000300a00 */
[----:B----4-:R-:W-:Y:S04]  /*4fe40*/  STL.64 [R1+0x5ab8], R6 ;  /* 0x005ab80601007387 */ /* 0x010fe80000100a00 */
[----:B--2---:R0:W-:Y:S04]  /*4fe50*/  STL.64 [R1+0x5ab0], R4 ;  /* 0x005ab00401007387 */ /* 0x0041e80000100a00 */
[----:B0-----:R-:W2:Y:S04]  /*4fe60*/  LDL.LU.64 R4, [R1+0x460] ;  /* 0x0004600001047983 */ /* 0x001ea80000300a00 */
[----:B------:R-:W4:Y:S01]  /*4fe70*/  LDL.LU.64 R6, [R1+0x468] ;  /* 0x0004680001067983 */ /* 0x000f220000300a00 */
[C---:B------:R-:W-:Y:S03]  /*4fe80*/  HMMA.16816.F32.BF16 R12, R8.reuse, R12, R20 ;  /* 0x0000000c080c723c */ /* 0x040fe60000041814 */
[----:B----4-:R-:W-:Y:S04]  /*4fe90*/  STL.64 [R1+0x5ad0], R6 ;  /* 0x005ad00601007387 */ /* 0x010fe80000100a00 */
[----:B--2---:R0:W-:Y:S04]  /*4fea0*/  STL.64 [R1+0x5ac8], R4 ;  /* 0x005ac80401007387 */ /* 0x0041e80000100a00 */
[----:B0-----:R-:W2:Y:S04]  /*4feb0*/  LDL.LU.64 R4, [R1+0x470] ;  /* 0x0004700001047983 */ /* 0x001ea80000300a00 */
[----:B------:R-:W2:Y:S04]  /*4fec0*/  LDL.LU.64 R6, [R1+0x478] ;  /* 0x0004780001067983 */ /* 0x000ea80000300a00 */
[----:B------:R-:W-:Y:S04]  /*4fed0*/  STL.64 [R1+0x5a78], R18 ;  /* 0x005a781201007387 */ /* 0x000fe80000100a00 */
[----:B------:R0:W-:Y:S04]  /*4fee0*/  STL.64 [R1+0x5a70], R16 ;  /* 0x005a701001007387 */ /* 0x0001e80000100a00 */
[----:B0-----:R-:W4:Y:S04]  /*4fef0*/  LDL.LU.64 R16, [R1+0x430] ;  /* 0x0004300001107983 */ /* 0x001f280000300a00 */
[----:B------:R-:W4:Y:S04]  /*4ff00*/  LDL.LU.64 R18, [R1+0x438] ;  /* 0x0004380001127983 */ /* 0x000f280000300a00 */
[----:B------:R-:W3:Y:S04]  /*4ff10*/  LDL.LU.64 R20, [R1+0x5b40] ;  /* 0x005b400001147983 */ /* 0x000ee80000300a00 */
[----:B------:R0:W-:Y:S04]  /*4ff20*/  STL.64 [R1+0x530], R12 ;  /* 0x0005300c01007387 */ /* 0x0001e80000100a00 */
[----:B------:R1:W-:Y:S04]  /*4ff30*/  STL.64 [R1+0x538], R14 ;  /* 0x0005380e01007387 */ /* 0x0003e80000100a00 */
[----:B0-----:R-:W4:Y:S04]  /*4ff40*/  LDL.LU.64 R12, [R1+0x420] ;  /* 0x00042000010c7983 */ /* 0x001f280000300a00 */
[----:B-1----:R-:W4:Y:S01]  /*4ff50*/  LDL.LU.64 R14, [R1+0x428] ;  /* 0x00042800010e7983 */ /* 0x002f220000300a00 */
        /* <DEDUP_REMOVED lines=29> */
[----:B------:R-:W2:-:S15]  /*50130*/  LDL.LU.64 R24, [R1+0x5ad8] ;  /* 0x005ad80001187983 */ /* 0x000e9e0000300a00 */
[----:B------:R-:W-:-:S06]  /*50140*/  NOP ;  /* 0x0000000000007918 */ /* 0x000fcc0000000000 */
[----:B------:R0:W-:Y:S04]  /*50150*/  STL.64 [R1+0x4e0], R20 ;  /* 0x0004e01401007387 */ /* 0x0001e80000100a00 */
[----:B------:R1:W-:Y:S04]  /*50160*/  STL.64 [R1+0x4e8], R22 ;  /* 0x0004e81601007387 */ /* 0x0003e80000100a00 */
[----:B0-----:R-:W3:Y:S04]  /*50170*/  LDL.LU.64 R20, [R1+0xcd0] ;  /* 0x000cd00001147983 */ /* 0x001ee80000300a00 */
[----:B-1----:R-:W3:Y:S01]  /*50180*/  LDL.LU.64 R22, [R1+0xcd8] ;  /* 0x000cd80001167983 */ /* 0x002ee20000300a00 */
[----:B--2---:R-:W-:Y:S03]  /*50190*/  HMMA.16816.F32.BF16 R24, R8, R24, R4 ;  /* 0x000000180818723c */ /* 0x004fe60000041804 */
[----:B------:R-:W2:Y:S04]  /*501a0*/  LDL.LU.64 R6, [R1+0x5ad0] ;  /* 0x005ad00001067983 */ /* 0x000ea80000300a00 */
[----:B------:R-:W2:-:S15]  /*501b0*/  LDL.LU.64 R4, [R1+0x5ac8] ;  /* 0x005ac80001047983 */ /* 0x000e9e0000300a00 */
[----:B------:R-:W-:-:S01]  /*501c0*/  NOP ;  /* 0x0000000000007918 */ /* 0x000fc20000000000 */
[----:B------:R0:W-:Y:S04]  /*501d0*/  STL.64 [R1+0x4d0], R24 ;  /* 0x0004d01801007387 */ /* 0x0001e80000100a00 */
[----:B------:R2:W-:Y:S04]  /*501e0*/  STL.64 [R1+0x4d8], R26 ;  /* 0x0004d81a01007387 */ /* 0x0005e80000100a00 */
[----:B0-----:R-:W2:Y:S02]  /*501f0*/  LDL.LU.64 R24, [R1+0x5ac0] ;  /* 0x005ac00001187983 */ /* 0x001ea40000300a00 */
[----:B--2---:R-:W-:Y:S02]  /*50200*/  HMMA.16816.F32.BF16 R24, R8, R24, R4 ;  /* 0x000000180818723c */ /* 0x004fe40000041804 */
[----:B------:R-:W2:Y:S04]  /*50210*/  LDL.LU.64 R6, [R1+0x5ab8] ;  /* 0x005ab80001067983 */ /* 0x000ea80000300a00 */
[----:B------:R-:W2:-:S15]  /*50220*/  LDL.LU.64 R4, [R1+0x5ab0] ;  /* 0x005ab00001047983 */ /* 0x000e9e0000300a00 */
[----:B------:R-:W-:-:S02]  /*50230*/  NOP ;  /* 0x0000000000007918 */ /* 0x000fc40000000000 */
        /* <DEDUP_REMOVED lines=8> */
[----:B------:R-:W-:Y:S04]  /*502c0*/  STL.64 [R1+0x4b8], R26 ;  /* 0x0004b81a01007387 */ /* 0x000fe80000100a00 */
[----:B0-----:R-:W2:Y:S02]  /*502d0*/  LDL.LU.64 R24, [R1+0x5a90] ;  /* 0x005a900001187983 */ /* 0x001ea40000300a00 */
[----:B--2---:R-:W-:-:S15]  /*502e0*/  HMMA.16816.F32.BF16 R4, R8, R24, R4 ;  /* 0x000000180804723c */ /* 0x004fde0000041804 */
[----:B------:R-:W-:-:S08]  /*502f0*/  NOP ;  /* 0x0000000000007918 */ /* 0x000fd00000000000 */
[----:B------:R0:W-:Y:S04]  /*50300*/  STL.64 [R1+0x4a0], R4 ;  /* 0x0004a00401007387 */ /* 0x0001e80000100a00 */
[----:B------:R1:W-:Y:S04]  /*50310*/  STL.64 [R1+0x4a8], R6 ;  /* 0x0004a80601007387 */ /* 0x0003e80000100a00 */
[----:B0-----:R-:W2:Y:S01]  /*50320*/  LDL.LU.64 R4, [R1+0x5a88] ;  /* 0x005a880001047983 */ /* 0x001ea20000300a00 */
[----:B-1----:R-:W-:Y:S02]  /*50330*/  IMAD.MOV.U32 R7, RZ, RZ, R24 ;  /* 0x000000ffff077224 */ /* 0x002fe400078e0018 */
[----:B------:R-:W-:-:S02]  /*50340*/  IMAD.MOV.U32 R6, RZ, RZ, R25 ;  /* 0x000000ffff067224 */ /* 0x000fc400078e0019 */
[----:B------:R-:W4:Y:S02]  /*50350*/  LDL.LU.64 R24, [R1+0x5a80] ;  /* 0x005a800001187983 */ /* 0x000f240000300a00 */
[C---:B----4-:R-:W-:Y:S06]  /*50360*/  HMMA.16816.F32.BF16 R16, R8.reuse, R24, R16 ;  /* 0x000000180810723c */ /* 0x050fec0000041810 */
[----:B------:R-:W-:Y:S02]  /*50370*/  IMAD.MOV.U32 R2, RZ, RZ, R24 ;  /* 0x000000ffff027224 */ /* 0x000fe400078e0018 */
[----:B------:R-:W-:Y:S01]  /*50380*/  IMAD.MOV.U32 R0, RZ, RZ, R25 ;  /* 0x000000ffff007224 */ /* 0x000fe200078e0019 */
[----:B--2---:R-:W-:-:S14]  /*50390*/  HMMA.16816.F32.BF16 R8, R8, R4, R12 ;  /* 0x000000040808723c */ /* 0x004fdc000004180c */
[----:B------:R-:W-:Y:S04]  /*503a0*/  STL.64 [R1+0x490], R16 ;  /* 0x0004901001007387 */ /* 0x000fe80000100a00 */
[----:B------:R0:W-:Y:S04]  /*503b0*/  STL.64 [R1+0x498], R18 ;  /* 0x0004981201007387 */ /* 0x0001e80000100a00 */
[----:B0-----:R-:W2:Y:S04]  /*503c0*/  LDL.LU.64 R18, [R1+0x5a78] ;  /* 0x005a780001127983 */ /* 0x001ea80000300a00 */
[----:B------:R-:W4:Y:S04]  /*503d0*/  LDL.LU.64 R16, [R1+0x5a70] ;  /* 0x005a700001107983 */ /* 0x000f280000300a00 */
[----:B------:R-:W2:Y:S04]  /*503e0*/  LDL.LU.64 R26, [R1+0x5a68] ;  /* 0x005a6800011a7983 */ /* 0x000ea80000300a00 */
[----:B------:R-:W3:Y:S04]  /*503f0*/  LDL.LU.64 R24, [R1+0x5a60] ;  /* 0x005a600001187983 */ /* 0x000ee80000300a00 */
[----:B------:R-:W3:Y:S04]  /*50400*/  LDL.LU.64 R14, [R1+0x5a58] ;  /* 0x005a5800010e7983 */ /* 0x000ee80000300a00 */
[----:B------:R-:W3:Y:S04]  /*50410*/  LDL.LU.64 R12, [R1+0x5a50] ;  /* 0x005a5000010c7983 */ /* 0x000ee80000300a00 */
[----:B------:R0:W-:Y:S04]  /*50420*/  STL.64 [R1+0x180], R8 ;  /* 0x0001800801007387 */ /* 0x0001e80000100a00 */
[----:B------:R1:W-:Y:S04]  /*50430*/  STL.64 [R1+0x188], R10 ;  /* 0x0001880a01007387 */ /* 0x0003e80000100a00 */
[----:B0-----:R-:W4:Y:S04]  /*50440*/  LDL.LU.64 R8, [R1+0xca0] ;  /* 0x000ca00001087983 */ /* 0x001f280000300a00 */
[----:B-1----:R-:W4:Y:S04]  /*50450*/  LDL.LU.64 R10, [R1+0xca8] ;  /* 0x000ca800010a7983 */ /* 0x002f280000300a00 */
[----:B------:R-:W-:Y:S04]  /*50460*/  STL.64 [R1+0x59c0], R4 ;  /* 0x0059c00401007387 */ /* 0x000fe80000100a00 */
[----:B------:R-:W-:Y:S01]  /*50470*/  STL.64 [R1+0x5a38], R6 ;  /* 0x005a380601007387 */ /* 0x000fe20000100a00 */
[----:B---3--:R-:W-:-:S15]  /*50480*/  HMMA.16816.F32.BF16 R20, R12, R24, R20 ;  /* 0x000000180c14723c */ /* 0x008fde0000041814 */
[----:B------:R-:W-:-:S08]  /*50490*/  NOP ;  /* 0x0000000000007918 */ /* 0x000fd00000000000 */
[----:B------:R0:W-:Y:S04]  /*504a0*/  STL.64 [R1+0x2e0], R20 ;  /* 0x0002e01401007387 */ /* 0x0001e80000100a00 */
[----:B------:R-:W-:Y:S04]  /*504b0*/  STL.64 [R1+0x2e8], R22 ;  /* 0x0002e81601007387 */ /* 0x000fe80000100a00 */
[----:B0-----:R-:W4:Y:S04]  /*504c0*/  LDL.LU.64 R20, [R1+0x5a48] ;  /* 0x005a480001147983 */ /* 0x001f280000300a00 */
[----:B------:R0:W-:Y:S04]  /*504d0*/  STL.64 [R1+0x59d8], R24 ;  /* 0x0059d81801007387 */ /* 0x0001e80000100a00 */
[----:B0-----:R-:W3:Y:S01]  /*504e0*/  LDL.64 R24, [R1+0xa0] ;  /* 0x0000a00001187983 */ /* 0x001ee20000100a00 */
[----:B----4-:R-:W-:Y:S03]  /*504f0*/  HMMA.16816.F32.BF16 R8, R12, R20, R8 ;  /* 0x000000140c08723c */ /* 0x010fe60000041808 */
[----:B---3--:R-:W-:Y:S04]  /*50500*/  STL.64 [R1+0x5a00], R24 ;  /* 0x005a001801007387 */ /* 0x008fe80000100a00 */
[----:B------:R-:W-:Y:S04]  /*50510*/  STL [R1+0x5964], R21 ;  /* 0x0059641501007387 */ /* 0x000fe80000100800 */
[----:B------:R0:W-:-:S12]  /*50520*/  STL [R1+0x59e8], R20 ;  /* 0x0059e81401007387 */ /* 0x0001d80000100800 */
[----:B------:R-:W-:Y:S04]  /*50530*/  STL.64 [R1+0x2d0], R8 ;  /* 0x0002d00801007387 */ /* 0x000fe80000100a00 */
[----:B------:R-:W-:Y:S04]  /*50540*/  STL.64 [R1+0x2d8], R10 ;  /* 0x0002d80a01007387 */ /* 0x000fe80000100a00 */
[----:B0-----:R-:W3:Y:S04]  /*50550*/  LDL.64 R20, [R1+0xb0] ;  /* 0x0000b00001147983 */ /* 0x001ee80000100a00 */
[----:B---3--:R0:W-:Y:S04]  /*50560*/  STL.64 [R1+0x5a08], R20 ;  /* 0x005a081401007387 */ /* 0x0081e80000100a00 */
[----:B0-----:R-:W3:Y:S01]  /*50570*/  LDL.64 R20, [R1+0xc0] ;  /* 0x0000c00001147983 */ /* 0x001ee20000100a00 */
[----:B--2---:R-:W-:-:S02]  /*50580*/  IMAD.MOV.U32 R4, RZ, RZ, R27 ;  /* 0x000000ffff047224 */ /* 0x004fc400078e001b */
[----:B------:R-:W-:Y:S01]  /*50590*/  IMAD.MOV.U32 R5, RZ, RZ, R26 ;  /* 0x000000ffff057224 */ /* 0x000fe200078e001a */
[----:B---3--:R0:W-:Y:S02]  /*505a0*/  STL.64 [R1+0x5a20], R20 ;  /* 0x005a201401007387 */ /* 0x0081e40000100a00 */
[----:B0-----:R-:W-:Y:S01]  /*505b0*/  IMAD.MOV.U32 R20, RZ, RZ, R17 ;  /* 0x000000ffff147224 */ /* 0x001fe200078e0011 */
[----:B------:R-:W-:-:S05]  /*505c0*/  MOV R21, R3 ;  /* 0x0000000300157202 */ /* 0x000fca0000000f00 */
[----:B------:R0:W-:Y:S04]  /*505d0*/  STL.64 [R1+0x5a40], R20 ;  /* 0x005a401401007387 */ /* 0x0001e80000100a00 */
[----:B0-----:R-:W2:Y:S04]  /*505e0*/  LDL.LU.64 R20, [R1+0xc70] ;  /* 0x000c700001147983 */ /* 0x001ea80000300a00 */
[----:B------:R-:W2:Y:S04]  /*505f0*/  LDL.LU.64 R22, [R1+0xc78] ;  /* 0x000c780001167983 */ /* 0x000ea80000300a00 */
[----:B------:R-:W3:Y:S04]  /*50600*/  LDL.LU.64 R24, [R1+0xbd0] ;  /* 0x000bd00001187983 */ /* 0x000ee80000300a00 */
[----:B------:R-:W4:Y:S01]  /*50610*/  LDL.LU.64 R26, [R1+0xbd8] ;  /* 0x000bd800011a7983 */ /* 0x000f220000300a00 */
[----:B------:R-:W-:-:S04]  /*50620*/  LOP3.LUT R3, R19, 0x10, R16, 0x78, !PT ;  /* 0x0000001013037812 */ /* 0x000fc800078e7810 */
[----:B------:R-:W-:-:S04]  /*50630*/  LOP3.LUT R3, R3, 0x800, R18, 0xf8, !PT ;  /* 0x0000080003037812 */ /* 0x000fc800078ef812 */
[----:B------:R-:W-:-:S05]  /*50640*/  LOP3.LUT R3, R3, 0x40, RZ, 0x3c, !PT ;  /* 0x0000004003037812 */ /* 0x000fca00078e3cff */
[----:B------:R-:W0:Y:S04]  /*50650*/  LDSM.16.MT88.4 R8, [R3+UR4+0x10000] ;  /* 0x010000040308783b */ /* 0x000e280008004200 */
[----:B----4-:R-:W-:Y:S04]  /*50660*/  STL.64 [R1+0x5a18], R26 ;  /* 0x005a181a01007387 */ /* 0x010fe80000100a00 */
[----:B---3--:R1:W-:Y:S04]  /*50670*/  STL.64 [R1+0x5a10], R24 ;  /* 0x005a101801007387 */ /* 0x0083e80000100a00 */
[----:B-1----:R-:W3:Y:S04]  /*50680*/  LDL.LU.64 R24, [R1+0xc10] ;  /* 0x000c100001187983 */ /* 0x002ee80000300a00 */
[----:B------:R-:W4:Y:S01]  /*50690*/  LDL.LU.64 R26, [R1+0xc18] ;  /* 0x000c1800011a7983 */ /* 0x000f220000300a00 */
[C---:B--2---:R-:W-:Y:S03]  /*506a0*/  HMMA.16816.F32.BF16 R4, R12.reuse, R4, R20 ;  /* 0x000000040c04723c */ /* 0x044fe60000041814 */
[----:B----4-:R-:W-:Y:S04]  /*506b0*/  STL.64 [R1+0x5a30], R26 ;  /* 0x005a301a01007387 */ /* 0x010fe80000100a00 */
[----:B---3--:R1:W-:Y:S04]  /*506c0*/  STL.64 [R1+0x5a28], R24 ;  /* 0x005a281801007387 */ /* 0x0083e80000100a00 */
[----:B-1----:R-:W2:Y:S04]  /*506d0*/  LDL.LU.64 R24, [R1+0xc40] ;  /* 0x000c400001187983 */ /* 0x002ea80000300a00 */
[----:B------:R-:W2:Y:S04]  /*506e0*/  LDL.LU.64 R26, [R1+0xc48] ;  /* 0x000c4800011a7983 */ /* 0x000ea80000300a00 */
[----:B0-----:R-:W-:Y:S04]  /*506f0*/  STL.64 [R1+0x5838], R10 ;  /* 0x0058380a01007387 */ /* 0x001fe80000100a00 */
[----:B------:R-:W-:Y:S04]  /*50700*/  STL.64 [R1+0x5830], R8 ;  /* 0x0058300801007387 */ /* 0x000fe80000100a00 */
[----:B------:R-:W3:Y:S04]  /*50710*/  LDL.LU.64 R16, [R1+0xb70] ;  /* 0x000b700001107983 */ /* 0x000ee80000300a00 */
[----:B------:R-:W3:Y:S04]  /*50720*/  LDL.LU.64 R18, [R1+0xb78] ;  /* 0x000b780001127983 */ /* 0x000ee80000300a00 */
[----:B------:R-:W2:Y:S04]  /*50730*/  LDL.LU.64 R20, [R1+0x5a40] ;  /* 0x005a400001147983 */ /* 0x000ea80000300a00 */
[----:B------:R-:W-:Y:S04]  /*50740*/  STL.64 [R1+0x6e0], R4 ;  /* 0x0006e00401007387 */ /* 0x000fe80000100a00 */
[----:B------:R0:W-:Y:S04]  /*50750*/  STL.64 [R1+0x6e8], R6 ;  /* 0x0006e80601007387 */ /* 0x0001e80000100a00 */
[----:B0-----:R-:W4:Y:S04]  /*50760*/  LDL.LU.64 R6, [R1+0x5a38] ;  /* 0x005a380001067983 */ /* 0x001f280000300a00 */
[----:B------:R-:W3:Y:S04]  /*50770*/  LDL.64 R4, [R1+0x60] ;  /* 0x0000600001047983 */ /* 0x000ee80000100a00 */
[----:B---3--:R0:W-:Y:S04]  /*50780*/  STL.64 [R1+0x59d0], R4 ;  /* 0x0059d00401007387 */ /* 0x0081e80000100a00 */
[----:B0-----:R-:W3:Y:S01]  /*50790*/  LDL.64 R4, [R1+0x70] ;  /* 0x0000700001047983 */ /* 0x001ee20000100a00 */
[----:B--2---:R-:W-:Y:S03]  /*507a0*/  HMMA.16816.F32.BF16 R20, R12, R20, R24 ;  /* 0x000000140c14723c */ /* 0x004fe60000041818 */
[----:B---3--:R0:W-:Y:S04]  /*507b0*/  STL.64 [R1+0x59e0], R4 ;  /* 0x0059e00401007387 */ /* 0x0081e80000100a00 */
[----:B0-----:R-:W2:Y:S04]  /*507c0*/  LDL.64 R4, [R1+0x80] ;  /* 0x0000800001047983 */ /* 0x001ea80000100a00 */
[----:B--2---:R0:W-:Y:S04]  /*507d0*/  STL.64 [R1+0x59f0], R4 ;  /* 0x0059f00401007387 */ /* 0x0041e80000100a00 */
[----:B0-----:R-:W2:Y:S04]  /*507e0*/  LDL.64 R4, [R1+0x90] ;  /* 0x0000900001047983 */ /* 0x001ea80000100a00 */
[----:B------:R-:W3:Y:S04]  /*507f0*/  LDL.LU.64 R26, [R1+0x5a30] ;  /* 0x005a3000011a7983 */ /* 0x000ee80000300a00 */
[----:B------:R-:W3:Y:S04]  /*50800*/  LDL.LU.64 R24, [R1+0x5a28] ;  /* 0x005a280001187983 */ /* 0x000ee80000300a00 */
[----:B------:R0:W-:Y:S04]  /*50810*/  STL.64 [R1+0x6d0], R20 ;  /* 0x0006d01401007387 */ /* 0x0001e80000100a00 */
[----:B------:R-:W-:Y:S04]  /*50820*/  STL.64 [R1+0x6d8], R22 ;  /* 0x0006d81601007387 */ /* 0x000fe80000100a00 */
[----:B0-----:R-:W3:Y:S01]  /*50830*/  LDL.LU.64 R20, [R1+0x5a20] ;  /* 0x005a200001147983 */ /* 0x001ee20000300a00 */
[----:B------:R-:W-:-:S02]  /*50840*/  IMAD.MOV.U32 R8, RZ, RZ, R2 ;  /* 0x000000ffff087224 */ /* 0x000fc400078e0002 */
[----:B------:R-:W-:Y:S01]  /*50850*/  IMAD.MOV.U32 R9, RZ, RZ, R0 ;  /* 0x000000ffff097224 */ /* 0x000fe200078e0000 */
[----:B---3--:R-:W-:Y:S06]  /*50860*/  HMMA.16816.F32.BF16 R24, R12, R20, R24 ;  /* 0x000000140c18723c */ /* 0x008fec0000041818 */
[----:B------:R-:W-:Y:S02]  /*50870*/  IMAD.MOV.U32 R2, RZ, RZ, R20 ;  /* 0x000000ffff027224 */ /* 0x000fe400078e0014 */
[----:B------:R-:W-:-:S15]  /*50880*/  IMAD.MOV.U32 R0, RZ, RZ, R21 ;  /* 0x000000ffff007224 */ /* 0x000fde00078e0015 */
[----:B------:R-:W-:Y:S04]  /*50890*/  STL.64 [R1+0x6c0], R24 ;  /* 0x0006c01801007387 */ /* 0x000fe80000100a00 */
[----:B------:R0:W-:Y:S04]  /*508a0*/  STL.64 [R1+0x6c8], R26 ;  /* 0x0006c81a01007387 */ /* 0x0001e80000100a00 */
[----:B0-----:R-:W3:Y:S04]  /*508b0*/  LDL.LU.64 R26, [R1+0x5a18] ;  /* 0x005a1800011a7983 */ /* 0x001ee80000300a00 */
[----:B------:R-:W3:Y:S04]  /*508c0*/  LDL.LU.64 R24, [R1+0x5a10] ;  /* 0x005a100001187983 */ /* 0x000ee80000300a00 */
[----:B------:R-:W3:Y:S04]  /*508d0*/  LDL.LU.64 R20, [R1+0x5a08] ;  /* 0x005a080001147983 */ /* 0x000ee80000300a00 */
[----:B------:R-:W-:Y:S01]  /*508e0*/  STL [R1+0x5960], R2 ;  /* 0x0059600201007387 */ /* 0x000fe20000100800 */
[----:B---3--:R-:W-:-:S15]  /*508f0*/  HMMA.16816.F32.BF16 R24, R12, R20, R24 ;  /* 0x000000140c18723c */ /* 0x008fde0000041818 */
[----:B------:R-:W-:-:S08]  /*50900*/  NOP ;  /* 0x0000000000007918 */ /* 0x000fd00000000000 */
[----:B------:R0:W-:Y:S04]  /*50910*/  STL.64 [R1+0x6b0], R24 ;  /* 0x0006b01801007387 */ /* 0x0001e80000100a00 */
[----:B------:R-:W-:Y:S04]  /*50920*/  STL.64 [R1+0x6b8], R26 ;  /* 0x0006b81a01007387 */ /* 0x000fe80000100a00 */
[----:B0-----:R-:W3:Y:S01]  /*50930*/  LDL.LU.64 R24, [R1+0x5a00] ;  /* 0x005a000001187983 */ /* 0x001ee20000300a00 */
[----:B------:R-:W-:Y:S02]  /*50940*/  IMAD.MOV.U32 R10, RZ, RZ, R20 ;  /* 0x000000ffff0a7224 */ /* 0x000fe400078e0014 */
[----:B------:R-:W-:-:S02]  /*50950*/  IMAD.MOV.U32 R3, RZ, RZ, R21 ;  /* 0x000000ffff037224 */ /* 0x000fc400078e0015 */
[----:B---3--:R-:W-:Y:S07]  /*50960*/  HMMA.16816.F32.BF16 R20, R12, R24, R16 ;  /* 0x000000180c14723c */ /* 0x008fee0000041810 */
[----:B------:R-:W-:Y:S02]  /*50970*/  IMAD.MOV.U32 R16, RZ, RZ, R24 ;  /* 0x000000ffff107224 */ /* 0x000fe400078e0018 */
[----:B------:R-:W-:-:S14]  /*50980*/  IMAD.MOV.U32 R11, RZ, RZ, R25 ;  /* 0x000000ffff0b7224 */ /* 0x000fdc00078e0019 */
[----:B------:R-:W-:Y:S04]  /*50990*/  STL.64 [R1+0x6a0], R20 ;  /* 0x0006a01401007387 */ /* 0x000fe80000100a00 */
[----:B------:R-:W-:Y:S04]  /*509a0*/  STL.64 [R1+0x6a8], R22 ;  /* 0x0006a81601007387 */ /* 0x000fe80000100a00 */
[----:B------:R0:W-:Y:S04]  /*509b0*/  STL [R1+0x59f8], R16 ;  /* 0x0059f81001007387 */ /* 0x0001e80000100800 */
[----:B0-----:R-:W2:Y:S04]  /*509c0*/  LDL.LU.64 R16, [R1+0xb30] ;  /* 0x000b300001107983 */ /* 0x001ea80000300a00 */
[----:B------:R-:W2:Y:S04]  /*509d0*/  LDL.LU.64 R18, [R1+0xb38] ;  /* 0x000b380001127983 */ /* 0x000ea80000300a00 */
[----:B------:R-:W3:Y:S04]  /*509e0*/  LDL.LU.64 R20, [R1+0xae0] ;  /* 0x000ae00001147983 */ /* 0x000ee80000300a00 */
[----:B------:R-:W3:Y:S04]  /*509f0*/  LDL.LU.64 R22, [R1+0xae8] ;  /* 0x000ae80001167983 */ /* 0x000ee80000300a00 */
[----:B------:R-:W3:Y:S04]  /*50a00*/  LDL.LU.64 R24, [R1+0xa90] ;  /* 0x000a900001187983 */ /* 0x000ee80000300a00 */
[----:B------:R-:W3:Y:S04]  /*50a10*/  LDL.LU.64 R26, [R1+0xa98] ;  /* 0x000a9800011a7983 */ /* 0x000ee80000300a00 */
[----:B------:R-:W-:Y:S04]  /*50a20*/  STL.64 [R1+0x59a0], R10 ;  /* 0x0059a00a01007387 */ /* 0x000fe80000100a00 */
[----:B------:R4:W-:Y:S02]  /*50a30*/  STL.64 [R1+0x5998], R8 ;  /* 0x0059980801007387 */ /* 0x0009e40000100a00 */
[----:B----4-:R-:W-:-:S02]  /*50a40*/  IMAD.MOV.U32 R8, RZ, RZ, R7 ;  /* 0x000000ffff087224 */ /* 0x010fc400078e0007 */
[----:B------:R-:W-:-:S05]  /*50a50*/  IMAD.MOV.U32 R9, RZ, RZ, R6 ;  /* 0x000000ffff097224 */ /* 0x000fca00078e0006 */
[----:B------:R0:W-:Y:S04]  /*50a60*/  STL.64 [R1+0x59b8], R8 ;  /* 0x0059b80801007387 */ /* 0x0001e80000100a00 */
[----:B0-----:R-:W4:Y:S01]  /*50a70*/  LDL.64 R8, [R1+0x40] ;  /* 0x0000400001087983 */ /* 0x001f220000100a00 */
[----:B--2---:R-:W-:Y:S03]  /*50a80*/  HMMA.16816.F32.BF16 R16, R12, R4, R16 ;  /* 0x000000040c10723c */ /* 0x004fe60000041810 */
[----:B----4-:R0:W-:Y:S04]  /*50a90*/  STL.64 [R1+0x59c8], R8 ;  /* 0x0059c80801007387 */ /* 0x0101e80000100a00 */
[----:B0-----:R-:W2:Y:S04]  /*50aa0*/  LDL.LU.64 R8, [R1+0xa40] ;  /* 0x000a400001087983 */ /* 0x001ea80000300a00 */
[----:B------:R-:W2:-:S12]  /*50ab0*/  LDL.LU.64 R10, [R1+0xa48] ;  /* 0x000a4800010a7983 */ /* 0x000e980000300a00 */
[----:B------:R0:W-:Y:S04]  /*50ac0*/  STL.64 [R1+0x690], R16 ;  /* 0x0006901001007387 */ /* 0x0001e80000100a00 */
[----:B------:R1:W-:Y:S04]  /*50ad0*/  STL.64 [R1+0x698], R18 ;  /* 0x0006981201007387 */ /* 0x0003e80000100a00 */
[----:B0-----:R-:W4:Y:S01]  /*50ae0*/  LDL.LU R16, [R1+0x59f8] ;  /* 0x0059f80001107983 */ /* 0x001f220000300800 */
[----:B-1----:R-:W-:Y:S01]  /*50af0*/  MOV R18, R4 ;  /* 0x0000000400127202 */ /* 0x002fe20000000f00 */
[----:B------:R-:W-:-:S02]  /*50b00*/  IMAD.MOV.U32 R17, RZ, RZ, R5 ;  /* 0x000000ffff117224 */ /* 0x000fc400078e0005 */
[----:B------:R-:W3:Y:S02]  /*50b10*/  LDL.LU.64 R4, [R1+0x59f0] ;  /* 0x0059f00001047983 */ /* 0x000ee40000300a00 */
[----:B---3--:R-:W-:Y:S06]  /*50b20*/  HMMA.16816.F32.BF16 R20, R12, R4, R20 ;  /* 0x000000040c14723c */ /* 0x008fec0000041814 */
[----:B------:R-:W-:-:S15]  /*50b30*/  IMAD.MOV.U32 R19, RZ, RZ, R5 ;  /* 0x000000ffff137224 */ /* 0x000fde00078e0005 */
[----:B------:R-:W-:-:S02]  /*50b40*/  NOP ;  /* 0x0000000000007918 */ /* 0x000fc40000000000 */
[----:B------:R0:W-:Y:S04]  /*50b50*/  STL.64 [R1+0x680], R20 ;  /* 0x0006801401007387 */ /* 0x0001e80000100a00 */
[----:B------:R1:W-:Y:S04]  /*50b60*/  STL.64 [R1+0x688], R22 ;  /* 0x0006881601007387 */ /* 0x0003e80000100a00 */
[----:B0-----:R-:W3:Y:S01]  /*50b70*/  LDL.LU R20, [R1+0x59e8] ;  /* 0x0059e80001147983 */ /* 0x001ee20000300800 */
[----:B-1----:R-:W-:-:S03]  /*50b80*/  IMAD.MOV.U32 R23, RZ, RZ, R4 ;  /* 0x000000ffff177224 */ /* 0x002fc600078e0004 */
[----:B------:R-:W2:Y:S04]  /*50b90*/  LDL.LU.64 R4, [R1+0x59e0] ;  /* 0x0059e00001047983 */ /* 0x000ea80000300a00 */
[----:B------:R-:W-:Y:S04]  /*50ba0*/  STL.64 [R1+0x5958], R18 ;  /* 0x0059581201007387 */ /* 0x000fe80000100a00 */
[----:B----4-:R0:W-:Y:S04]  /*50bb0*/  STL.64 [R1+0x5950], R16 ;  /* 0x0059501001007387 */ /* 0x0101e80000100a00 */
[----:B0-----:R-:W4:Y:S01]  /*50bc0*/  LDL.64 R16, [R1+0x50] ;  /* 0x0000500001107983 */ /* 0x001f220000100a00 */
[----:B--2---:R-:W-:Y:S06]  /*50bd0*/  HMMA.16816.F32.BF16 R24, R12, R4, R24 ;  /* 0x000000040c18723c */ /* 0x004fec0000041818 */
[----:B------:R-:W-:-:S15]  /*50be0*/  IMAD.MOV.U32 R22, RZ, RZ, R5 ;  /* 0x000000ffff167224 */ /* 0x000fde00078e0005 */
[----:B------:R-:W-:-:S02]  /*50bf0*/  NOP ;  /* 0x0000000000007918 */ /* 0x000fc40000000000 */
[----:B------:R0:W-:Y:S04]  /*50c00*/  STL.64 [R1+0x670], R24 ;  /* 0x0006701801007387 */ /* 0x0001e80000100a00 */
[----:B------:R1:W-:Y:S04]  /*50c10*/  STL.64 [R1+0x678], R26 ;  /* 0x0006781a01007387 */ /* 0x0003e80000100a00 */
[----:B0-----:R-:W2:Y:S01]  /*50c20*/  LDL.LU.64 R24, [R1+0x59d8] ;  /* 0x0059d80001187983 */ /* 0x001ea20000300a00 */
[----:B-1----:R-:W-:-:S03]  /*50c30*/  IMAD.MOV.U32 R26, RZ, RZ, R4 ;  /* 0x000000ffff1a7224 */ /* 0x002fc600078e0004 */
[----:B------:R-:W3:Y:S02]  /*50c40*/  LDL.LU.64 R4, [R1+0x59d0] ;  /* 0x0059d00001047983 */ /* 0x000ee40000300a00 */
[----:B---3--:R-:W-:Y:S06]  /*50c50*/  HMMA.16816.F32.BF16 R8, R12, R4, R8 ;  /* 0x000000040c08723c */ /* 0x008fec0000041808 */
[----:B------:R-:W-:Y:S02]  /*50c60*/  IMAD.MOV.U32 R27, RZ, RZ, R5 ;  /* 0x000000ffff1b7224 */ /* 0x000fe400078e0005 */
[----:B------:R-:W-:-:S15]  /*50c70*/  IMAD.MOV.U32 R28, RZ, RZ, R4 ;  /* 0x000000ffff1c7224 */ /* 0x000fde00078e0004 */
[----:B------:R0:W-:Y:S04]  /*50c80*/  STL.64 [R1+0x660], R8 ;  /* 0x0006600801007387 */ /* 0x0001e80000100a00 */
[----:B------:R1:W-:Y:S04]  /*50c90*/  STL.64 [R1+0x668], R10 ;  /* 0x0006680a01007387 */ /* 0x0003e80000100a00 */
[----:B0-----:R-:W4:Y:S04]  /*50ca0*/  LDL.LU.64 R8, [R1+0xa10] ;  /* 0x000a100001087983 */ /* 0x001f280000300a00 */
[----:B-1----:R-:W4:Y:S04]  /*50cb0*/  LDL.LU.64 R10, [R1+0xa18] ;  /* 0x000a1800010a7983 */ /* 0x002f280000300a00 */
[----:B------:R-:W3:Y:S04]  /*50cc0*/  LDL.LU.64 R4, [R1+0x9c0] ;  /* 0x0009c00001047983 */ /* 0x000ee80000300a00 */
[----:B------:R-:W3:Y:S04]  /*50cd0*/  LDL.LU.64 R6, [R1+0x9c8] ;  /* 0x0009c80001067983 */ /* 0x000ee80000300a00 */
[----:B------:R-:W-:Y:S04]  /*50ce0*/  STL.64 [R1+0x5980], R26 ;  /* 0x0059801a01007387 */ /* 0x000fe80000100a00 */
[----:B--2---:R0:W-:Y:S04]  /*50cf0*/  STL.64 [R1+0x5978], R24 ;  /* 0x0059781801007387 */ /* 0x0041e80000100a00 */
[----:B0-----:R-:W2:Y:S04]  /*50d00*/  LDL.LU.64 R24, [R1+0x7c0] ;  /* 0x0007c00001187983 */ /* 0x001ea80000300a00 */
[----:B------:R-:W4:Y:S04]  /*50d10*/  LDL.LU.64 R26, [R1+0x7c8] ;  /* 0x0007c800011a7983 */ /* 0x000f280000300a00 */
[----:B----4-:R-:W-:Y:S04]  /*50d20*/  STL.64 [R1+0x5990], R26 ;  /* 0x0059901a01007387 */ /* 0x010fe80000100a00 */
[----:B--2---:R0:W-:Y:S04]  /*50d30*/  STL.64 [R1+0x5988], R24 ;  /* 0x0059881801007387 */ /* 0x0041e80000100a00 */
[----:B0-----:R-:W2:Y:S04]  /*50d40*/  LDL.LU.64 R24, [R1+0x7d0] ;  /* 0x0007d00001187983 */ /* 0x001ea80000300a00 */
[----:B------:R-:W4:Y:S01]  /*50d50*/  LDL.LU.64 R26, [R1+0x7d8] ;  /* 0x0007d800011a7983 */ /* 0x000f220000300a00 */
[----:B------:R-:W-:Y:S03]  /*50d60*/  HMMA.16816.F32.BF16 R8, R12, R16, R8 ;  /* 0x000000100c08723c */ /* 0x000fe60000041808 */
[----:B----4-:R-:W-:Y:S04]  /*50d70*/  STL.64 [R1+0x59b0], R26 ;  /* 0x0059b01a01007387 */ /* 0x010fe80000100a00 */
[----:B--2---:R0:W-:Y:S04]  /*50d80*/  STL.64 [R1+0x59a8], R24 ;  /* 0x0059a81801007387 */ /* 0x0041e80000100a00 */
[----:B0-----:R-:W2:Y:S04]  /*50d90*/  LDL.LU.64 R24, [R1+0x980] ;  /* 0x0009800001187983 */ /* 0x001ea80000300a00 */
[----:B------:R-:W2:Y:S08]  /*50da0*/  LDL.LU.64 R26, [R1+0x988] ;  /* 0x00098800011a7983 */ /* 0x000eb00000300a00 */
[----:B------:R0:W-:Y:S04]  /*50db0*/  STL.64 [R1+0x650], R8 ;  /* 0x0006500801007387 */ /* 0x0001e80000100a00 */
[----:B------:R-:W-:Y:S04]  /*50dc0*/  STL.64 [R1+0x658], R10 ;  /* 0x0006580a01007387 */ /* 0x000fe80000100a00 */
[----:B0-----:R-:W3:Y:S01]  /*50dd0*/  LDL.LU.64 R8, [R1+0x59c8] ;  /* 0x0059c80001087983 */ /* 0x001ee20000300a00 */
[----:B------:R-:W-:-:S02]  /*50de0*/  IMAD.MOV.U32 R21, RZ, RZ, R16 ;  /* 0x000000ffff157224 */ /* 0x000fc400078e0010 */
[----:B------:R-:W-:Y:S02]  /*50df0*/  IMAD.MOV.U32 R2, RZ, RZ, R17 ;  /* 0x000000ffff027224 */ /* 0x000fe400078e0011 */
[----:B------:R-:W4:Y:S04]  /*50e00*/  LDL.LU.64 R16, [R1+0x5c0] ;  /* 0x0005c00001107983 */ /* 0x000f280000300a00 */
[----:B------:R-:W4:Y:S01]  /*50e10*/  LDL.LU.64 R18, [R1+0x5c8] ;  /* 0x0005c80001127983 */ /* 0x000f220000300a00 */
[----:B---3--:R-:W-:-:S15]  /*50e20*/  HMMA.16816.F32.BF16 R4, R12, R8, R4 ;  /* 0x000000080c04723c */ /* 0x008fde0000041804 */
[----:B------:R-:W-:-:S08]  /*50e30*/  NOP ;  /* 0x0000000000007918 */ /* 0x000fd00000000000 */
[----:B------:R0:W-:Y:S04]  /*50e40*/  STL.64 [R1+0x640], R4 ;  /* 0x0006400401007387 */ /* 0x0001e80000100a00 */
[----:B------:R1:W-:Y:S04]  /*50e50*/  STL.64 [R1+0x648], R6 ;  /* 0x0006480601007387 */ /* 0x0003e80000100a00 */
[----:B0-----:R-:W3:Y:S01]  /*50e60*/  LDL.LU.64 R4, [R1+0x59c0] ;  /* 0x0059c00001047983 */ /* 0x001ee20000300a00 */
[----:B-1----:R-:W-:Y:S01]  /*50e70*/  IMAD.MOV.U32 R7, RZ, RZ, R8 ;  /* 0x000000ffff077224 */ /* 0x002fe200078e0008 */
[----:B------:R-:W-:-:S02]  /*50e80*/  MOV R6, R9 ;  /* 0x0000000900067202 */ /* 0x000fc40000000f00 */
[----:B------:R-:W2:Y:S02]  /*50e90*/  LDL.LU.64 R8, [R1+0x59b8] ;  /* 0x0059b80001087983 */ /* 0x000ea40000300a00 */
[----:B--2---:R-:W-:Y:S02]  /*50ea0*/  HMMA.16816.F32.BF16 R8, R12, R8, R24 ;  /* 0x000000080c08723c */ /* 0x004fe40000041818 */
[----:B------:R-:W2:Y:S04]  /*50eb0*/  LDL.LU.64 R26, [R1+0x59b0] ;  /* 0x0059b000011a7983 */ /* 0x000ea80000300a00 */
[----:B------:R-:W2:-:S15]  /*50ec0*/  LDL.LU.64 R24, [R1+0x59a8] ;  /* 0x0059a80001187983 */ /* 0x000e9e0000300a00 */
[----:B------:R-:W-:-:S02]  /*50ed0*/  NOP ;  /* 0x0000000000007918 */ /* 0x000fc40000000000 */
[----:B------:R-:W-:Y:S04]  /*50ee0*/  STL.64 [R1+0x630], R8 ;  /* 0x0006300801007387 */ /* 0x000fe80000100a00 */
[----:B------:R0:W-:Y:S01]  /*50ef0*/  STL [R1+0x638], R10 ;  /* 0x0006380a01007387 */ /* 0x0001e20000100800 */
[----:B------:R-:W-:-:S03]  /*50f00*/  IMAD.MOV.U32 R29, RZ, RZ, R11 ;  /* 0x000000ffff1d7224 */ /* 0x000fc600078e000b */
[----:B0-----:R-:W4:Y:S04]  /*50f10*/  LDL.LU.64 R10, [R1+0x59a0] ;  /* 0x0059a000010a7983 */ /* 0x001f280000300a00 */
[----:B------:R-:W2:Y:S04]  /*50f20*/  LDL.LU.64 R8, [R1+0x5998] ;  /* 0x0059980001087983 */ /* 0x000ea80000300a00 */
[----:B------:R-:W-:Y:S01]  /*50f30*/  STL [R1+0x51c8], R29 ;  /* 0x0051c81d01007387 */ /* 0x000fe20000100800 */
[----:B--2---:R-:W-:-:S15]  /*50f40*/  HMMA.16816.F32.BF16 R24, R12, R8, R24 ;  /* 0x000000080c18723c */ /* 0x004fde0000041818 */
[----:B------:R-:W-:-:S08]  /*50f50*/  NOP ;  /* 0x0000000000007918 */ /* 0x000fd00000000000 */
[----:B------:R-:W-:Y:S04]  /*50f60*/  STL.64 [R1+0x620], R24 ;  /* 0x0006201801007387 */ /* 0x000fe80000100a00 */
[----:B------:R0:W-:Y:S04]  /*50f70*/  STL.64 [R1+0x628], R26 ;  /* 0x0006281a01007387 */ /* 0x0001e80000100a00 */
[----:B0-----:R-:W3:Y:S04]  /*50f80*/  LDL.LU.64 R26, [R1+0x5990] ;  /* 0x00599000011a7983 */ /* 0x001ee80000300a00 */
[----:B------:R-:W3:Y:S04]  /*50f90*/  LDL.LU.64 R24, [R1+0x5988] ;  /* 0x0059880001187983 */ /* 0x000ee80000300a00 */
[----:B------:R0:W-:Y:S04]  /*50fa0*/  STL.64 [R1+0x5848], R8 ;  /* 0x0058480801007387 */ /* 0x0001e80000100a00 */
[----:B0-----:R-:W2:Y:S01]  /*50fb0*/  LDL.64 R8, [R1+0x30] ;  /* 0x0000300001087983 */ /* 0x001ea20000100a00 */
[----:B---3--:R-:W-:Y:S03]  /*50fc0*/  HMMA.16816.F32.BF16 R12, R12, R4, R24 ;  /* 0x000000040c0c723c */ /* 0x008fe60000041818 */
[----:B--2---:R0:W-:Y:S02]  /*50fd0*/  STL.64 [R1+0x5860], R8 ;  /* 0x0058600801007387 */ /* 0x0041e40000100a00 */
[----:B0-----:R-:W-:-:S02]  /*50fe0*/  IMAD.MOV.U32 R8, RZ, RZ, R7 ;  /* 0x000000ffff087224 */ /* 0x001fc400078e0007 */
[----:B------:R-:W-:-:S05]  /*50ff0*/  IMAD.MOV.U32 R9, RZ, RZ, R6 ;  /* 0x000000ffff097224 */ /* 0x000fca00078e0006 */
[----:B------:R0:W-:Y:S04]  /*51000*/  STL.64 [R1+0x5878], R8 ;  /* 0x0058780801007387 */ /* 0x0001e80000100a00 */
[----:B------:R-:W2:Y:S04]  /*51010*/  LDL.LU.64 R26, [R1+0x5980] ;  /* 0x00598000011a7983 */ /* 0x000ea80000300a00 */
[----:B------:R-:W4:Y:S04]  /*51020*/  LDL.LU.64 R24, [R1+0x5978] ;  /* 0x0059780001187983 */ /* 0x000f280000300a00 */
[----:B------:R-:W4:Y:S04]  /*51030*/  LDL.LU.64 R6, [R1+0x5970] ;  /* 0x0059700001067983 */ /* 0x000f280000300a00 */
[----:B------:R-:W4:Y:S04]  /*51040*/  LDL.LU.64 R4, [R1+0x5968] ;  /* 0x0059680001047983 */ /* 0x000f280000300a00 */
[----:B------:R1:W-:Y:S04]  /*51050*/  STL.64 [R1+0x2c0], R12 ;  /* 0x0002c00c01007387 */ /* 0x0003e80000100a00 */
[----:B------:R3:W-:Y:S01]  /*51060*/  STL.64 [R1+0x2c8], R14 ;  /* 0x0002c80e01007387 */ /* 0x0007e20000100a00 */
[----:B0-----:R-:W-:-:S03]  /*51070*/  IMAD.MOV.U32 R8, RZ, RZ, R21 ;  /* 0x000000ffff087224 */ /* 0x001fc600078e0015 */
[----:B-1----:R-:W2:Y:S04]  /*51080*/  LDL.LU.64 R12, [R1+0x5b0] ;  /* 0x0005b000010c7983 */ /* 0x002ea80000300a00 */
[----:B---3--:R-:W3:Y:S01]  /*51090*/  LDL.LU.64 R14, [R1+0x5b8] ;  /* 0x0005b800010e7983 */ /* 0x008ee20000300a00 */
[----:B------:R-:W-:Y:S01]  /*510a0*/  IMAD.MOV.U32 R9, RZ, RZ, R2 ;  /* 0x000000ffff097224 */ /* 0x000fe200078e0002 */
[----:B----4-:R-:W-:-:S15]  /*510b0*/  HMMA.16816.F32.BF16 R16, R4, R24, R16 ;  /* 0x000000180410723c */ /* 0x010fde0000041810 */
[----:B------:R-:W-:-:S08]  /*510c0*/  NOP ;  /* 0x0000000000007918 */ /* 0x000fd00000000000 */
[----:B------:R0:W-:Y:S04]  /*510d0*/  STL.64 [R1+0x170], R16 ;  /* 0x0001701001007387 */ /* 0x0001e80000100a00 */
[----:B------:R1:W-:Y:S04]  /*510e0*/  STL.64 [R1+0x178], R18 ;  /* 0x0001781201007387 */ /* 0x0003e80000100a00 */
[----:B0-----:R-:W4:Y:S04]  /*510f0*/  LDL.LU.64 R16, [R1+0x5a0] ;  /* 0x0005a00001107983 */ /* 0x001f280000300a00 */
[----:B-1----:R-:W4:Y:S04]  /*51100*/  LDL.LU.64 R18, [R1+0x5a8] ;  /* 0x0005a80001127983 */ /* 0x002f280000300a00 */
[----:B------:R-:W3:Y:S04]  /*51110*/  LDL.LU R21, [R1+0x5964] ;  /* 0x0059640001157983 */ /* 0x000ee80000300800 */
[----:B------:R-:W4:Y:S04]  /*51120*/  LDL.LU R2, [R1+0x5960] ;  /* 0x0059600001027983 */ /* 0x000f280000300800 */
[----:B------:R-:W-:Y:S04]  /*51130*/  STL.64 [R1+0x5890], R8 ;  /* 0x0058900801007387 */ /* 0x000fe80000100a00 */
[----:B------:R0:W-:Y:S04]  /*51140*/  STL.64 [R1+0x5840], R24 ;  /* 0x0058401801007387 */ /* 0x0001e80000100a00 */
[----:B0-----:R-:W4:Y:S01]  /*51150*/  LDL.64 R24, [R1] ;  /* 0x0000000001187983 */ /* 0x001f220000100a00 */
[----:B------:R-:W0:Y:S01]  /*51160*/  S2R R29, SR_TID.X ;  /* 0x00000000001d7919 */ /* 0x000e220000002100 */
[----:B------:R-:W1:Y:S01]  /*51170*/  S2R R9, SR_TID.X ;  /* 0x0000000000097919 */ /* 0x000e620000002100 */
[----:B0-----:R-:W-:Y:S01]  /*51180*/  LOP3.LUT R29, R29, 0x7, RZ, 0xc0, !PT ;  /* 0x000000071d1d7812 */ /* 0x001fe200078ec0ff */
[----:B-1----:R-:W-:-:S04]  /*51190*/  IMAD.SHL.U32 R8, R9, 0x2, RZ ;  /* 0x0000000209087824 */ /* 0x002fc800078e00ff */
[----:B------:R-:W-:Y:S02]  /*511a0*/  IMAD R29, R29, 0x110, RZ ;  /* 0x000001101d1d7824 */ /* 0x000fe400078e02ff */
[----:B------:R-:W-:-:S03]  /*511b0*/  IMAD.SHL.U32 R9, R9, 0x80, RZ ;  /* 0x0000008009097824 */ /* 0x000fc600078e00ff */
[----:B------:R-:W-:-:S04]  /*511c0*/  LOP3.LUT R29, R29, 0x10, R8, 0x78, !PT ;  /* 0x000000101d1d7812 */ /* 0x000fc800078e7808 */
[----:B------:R-:W-:-:S04]  /*511d0*/  LOP3.LUT R29, R29, 0x800, R9, 0xf8, !PT ;  /* 0x000008001d1d7812 */ /* 0x000fc800078ef809 */
[----:B------:R-:W-:Y:S01]  /*511e0*/  LOP3.LUT R29, R29, 0x40, RZ, 0x3c, !PT ;  /* 0x000000401d1d7812 */ /* 0x000fe200078e3cff */
[----:B------:R-:W-:Y:S02]  /*511f0*/  IMAD.MOV.U32 R8, RZ, RZ, R28 ;  /* 0x000000ffff087224 */ /* 0x000fe400078e001c */
[----:B--2---:R-:W-:Y:S01]  /*51200*/  IMAD.MOV.U32 R9, RZ, RZ, R27 ;  /* 0x000000ffff097224 */ /* 0x004fe200078e001b */
[----:B---3--:R-:W-:-:S15]  /*51210*/  HMMA.16816.F32.BF16 R12, R4, R20, R12 ;  /* 0x00000014040c723c */ /* 0x008fde000004180c */
[----:B------:R-:W-:-:S08]  /*51220*/  NOP ;  /* 0x0000000000007918 */ /* 0x000fd00000000000 */
[----:B------:R-:W-:Y:S04]  /*51230*/  STL.64 [R1+0x160], R12 ;  /* 0x0001600c01007387 */ /* 0x000fe80000100a00 */
[----:B------:R-:W-:Y:S04]  /*51240*/  STL.64 [R1+0x168], R14 ;  /* 0x0001680e01007387 */ /* 0x000fe80000100a00 */
[----:B------:R-:W0:Y:S01]  /*51250*/  LDSM.16.MT88.4 R12, [R29+UR4+0x10080] ;  /* 0x010080041d0c783b */ /* 0x000e220008004200 */
[----:B----4-:R-:W-:Y:S03]  /*51260*/  HMMA.16816.F32.BF16 R16, R4, R24, R16 ;  /* 0x000000180410723c */ /* 0x010fe60000041810 */
[----:B------:R1:W-:Y:S02]  /*51270*/  STL.64 [R1+0x58a8], R8 ;  /* 0x0058a80801007387 */ /* 0x0003e40000100a00 */
[----:B-1----:R-:W-:Y:S01]  /*51280*/  IMAD.MOV.U32 R8, RZ, RZ, R26 ;  /* 0x000000ffff087224 */ /* 0x002fe200078e001a */
[----:B------:R-:W-:-:S05]  /*51290*/  MOV R9, R22 ;  /* 0x0000001600097202 */ /* 0x000fca0000000f00 */
[----:B------:R-:W-:Y:S04]  /*512a0*/  STL.64 [R1+0x58c0], R8 ;  /* 0x0058c00801007387 */ /* 0x000fe80000100a00 */
[----:B0-----:R-:W-:Y:S04]  /*512b0*/  STL.64 [R1+0x5770], R14 ;  /* 0x0057700e01007387 */ /* 0x001fe80000100a00 */
[----:B------:R0:W-:Y:S04]  /*512c0*/  STL.64 [R1+0x5768], R12 ;  /* 0x0057680c01007387 */ /* 0x0001e80000100a00 */
[----:B0-----:R-:W2:Y:S04]  /*512d0*/  LDL.64 R12, [R1+0x10] ;  /* 0x00001000010c7983 */ /* 0x001ea80000100a00 */
[----:B------:R-:W-:Y:S04]  /*512e0*/  STL.64 [R1+0x150], R16 ;  /* 0x0001501001007387 */ /* 0x000fe80000100a00 */
[----:B------:R0:W-:Y:S04]  /*512f0*/  STL.64 [R1+0x158], R18 ;  /* 0x0001581201007387 */ /* 0x0001e80000100a00 */
[----:B0-----:R-:W3:Y:S04]  /*51300*/  LDL.LU.64 R18, [R1+0x5958] ;  /* 0x0059580001127983 */ /* 0x001ee80000300a00 */
[----:B------:R-:W4:Y:S01]  /*51310*/  LDL.LU.64 R16, [R1+0x5950] ;  /* 0x0059500001107983 */ /* 0x000f220000300a00 */
[----:B------:R-:W-:-:S02]  /*51320*/  IMAD.MOV.U32 R15, RZ, RZ, R25 ;  /* 0x000000ffff0f7224 */ /* 0x000fc400078e0019 */
[----:B------:R-:W-:-:S03]  /*51330*/  IMAD.MOV.U32 R8, RZ, RZ, R23 ;  /* 0x000000ffff087224 */ /* 0x000fc600078e0017 */
[----:B------:R-:W-:Y:S01]  /*51340*/  STL [R1+0x5948], R15 ;  /* 0x0059480f01007387 */ /* 0x000fe20000100800 */
[----:B------:R-:W-:-:S03]  /*51350*/  IMAD.MOV.U32 R22, RZ, RZ, R24 ;  /* 0x000000ffff167224 */ /* 0x000fc600078e0018 */
[----:B--2---:R-:W-:Y:S01]  /*51360*/  STL.64 [R1+0x5940], R12 ;  /* 0x0059400c01007387 */ /* 0x004fe20000100a00 */
[----:B---3--:R-:W-:-:S05]  /*51370*/  IMAD.MOV.U32 R9, RZ, RZ, R19 ;  /* 0x000000ffff097224 */ /* 0x008fca00078e0013 */
[----:B------:R0:W-:Y:S02]  /*51380*/  STL.64 [R1+0x58d8], R8 ;  /* 0x0058d80801007387 */ /* 0x0001e40000100a00 */
[----:B0-----:R-:W-:Y:S02]  /*51390*/  IMAD.MOV.U32 R8, RZ, RZ, R18 ;  /* 0x000000ffff087224 */ /* 0x001fe400078e0012 */
[----:B----4-:R-:W-:-:S05]  /*513a0*/  IMAD.MOV.U32 R9, RZ, RZ, R17 ;  /* 0x000000ffff097224 */ /* 0x010fca00078e0011 */
[----:B------:R0:W-:Y:S02]  /*513b0*/  STL.64 [R1+0x58f0], R8 ;  /* 0x0058f00801007387 */ /* 0x0001e40000100a00 */
[----:B0-----:R-:W-:Y:S02]  /*513c0*/  IMAD.MOV.U32 R8, RZ, RZ, R16 ;  /* 0x000000ffff087224 */ /* 0x001fe400078e0010 */
[----:B------:R-:W-:-:S05]  /*513d0*/  IMAD.MOV.U32 R9, RZ, RZ, R11 ;  /* 0x000000ffff097224 */ /* 0x000fca00078e000b */
[----:B------:R0:W-:Y:S02]  /*513e0*/  STL.64 [R1+0x5908], R8 ;  /* 0x0059080801007387 */ /* 0x0001e40000100a00 */
[----:B0-----:R-:W-:Y:S02]  /*513f0*/  IMAD.MOV.U32 R8, RZ, RZ, R10 ;  /* 0x000000ffff087224 */ /* 0x001fe400078e000a */
[----:B------:R-:W-:-:S05]  /*51400*/  IMAD.MOV.U32 R9, RZ, RZ, R3 ;  /* 0x000000ffff097224 */ /* 0x000fca00078e0003 */
[----:B------:R0:W-:Y:S04]  /*51410*/  STL.64 [R1+0x5920], R8 ;  /* 0x0059200801007387 */ /* 0x0001e80000100a00 */
[----:B------:R-:W2:Y:S04]  /*51420*/  LDL.LU.64 R12, [R1+0x590] ;  /* 0x00059000010c7983 */ /* 0x000ea80000300a00 */
[----:B------:R-:W2:Y:S01]  /*51430*/  LDL.LU.64 R14, [R1+0x598] ;  /* 0x00059800010e7983 */ /* 0x000ea20000300a00 */
[----:B0-----:R-:W-:Y:S01]  /*51440*/  MOV R8, R2 ;  /* 0x0000000200087202 */ /* 0x001fe20000000f00 */
[----:B------:R-:W-:-:S05]  /*51450*/  IMAD.MOV.U32 R9, RZ, RZ, R0 ;  /* 0x000000ffff097224 */ /* 0x000fca00078e0000 */
[----:B------:R0:W-:Y:S04]  /*51460*/  STL.64 [R1+0x5938], R8 ;  /* 0x0059380801007387 */ /* 0x0001e80000100a00 */
[----:B0-----:R-:W2:Y:S04]  /*51470*/  LDL.64 R8, [R1+0xd0] ;  /* 0x0000d00001087983 */ /* 0x001ea80000100a00 */
[----:B------:R-:W-:Y:S04]  /*51480*/  STL [R1+0x5858], R22 ;  /* 0x0058581601007387 */ /* 0x000fe80000100800 */
[----:B------:R0:W-:Y:S04]  /*51490*/  STL.64 [R1+0x5850], R20 ;  /* 0x0058501401007387 */ /* 0x0001e80000100a00 */
        /* <DEDUP_REMOVED lines=30> */
[----:B--2---:R-:W-:Y:S03]  /*51680*/  HMMA.16816.F32.BF16 R12, R4, R8, R12 ;  /* 0x00000008040c723c */ /* 0x004fe6000004180c */
[----:B----4-:R-:W-:Y:S04]  /*51690*/  STL.64 [R1+0x5918], R22 ;  /* 0x0059181601007387 */ /* 0x010fe80000100a00 */
[----:B---3--:R0:W-:Y:S04]  /*516a0*/  STL.64 [R1+0x5910], R20 ;  /* 0x0059101401007387 */ /* 0x0081e80000100a00 */
[----:B0-----:R-:W2:Y:S04]  /*516b0*/  LDL.LU.64 R20, [R1+0x570] ;  /* 0x0005700001147983 */ /* 0x001ea80000300a00 */
[----:B------:R-:W3:Y:S01]  /*516c0*/  LDL.LU.64 R22, [R1+0x578] ;  /* 0x0005780001167983 */ /* 0x000ee20000300a00 */
[----:B------:R-:W-:-:S03]  /*516d0*/  IMAD.MOV.U32 R3, RZ, RZ, R9 ;  /* 0x000000ffff037224 */ /* 0x000fc600078e0009 */
[----:B---3--:R-:W-:Y:S04]  /*516e0*/  STL.64 [R1+0x5930], R22 ;  /* 0x0059301601007387 */ /* 0x008fe80000100a00 */
[----:B--2---:R0:W-:Y:S04]  /*516f0*/  STL.64 [R1+0x5928], R20 ;  /* 0x0059281401007387 */ /* 0x0041e80000100a00 */
[----:B0-----:R-:W2:Y:S04]  /*51700*/  LDL.LU.64 R20, [R1+0x580] ;  /* 0x0005800001147983 */ /* 0x001ea80000300a00 */
[----:B------:R-:W2:Y:S04]  /*51710*/  LDL.LU.64 R22, [R1+0x588] ;  /* 0x0005880001167983 */ /* 0x000ea80000300a00 */
[----:B------:R-:W3:Y:S04]  /*51720*/  LDL.LU.64 R24, [R1+0x3a0] ;  /* 0x0003a00001187983 */ /* 0x000ee80000300a00 */
[----:B------:R-:W3:Y:S04]  /*51730*/  LDL.LU.64 R26, [R1+0x3a8] ;  /* 0x0003a800011a7983 */ /* 0x000ee80000300a00 */
[----:B------:R-:W4:Y:S04]  /*51740*/  LDL.LU.64 R16, [R1+0x380] ;  /* 0x0003800001107983 */ /* 0x000f280000300a00 */
[----:B------:R-:W4:Y:S04]  /*51750*/  LDL.LU.64 R18, [R1+0x388] ;  /* 0x0003880001127983 */ /* 0x000f280000300a00 */
[----:B------:R-:W-:Y:S04]  /*51760*/  STL.64 [R1+0x140], R12 ;  /* 0x0001400c01007387 */ /* 0x000fe80000100a00 */
[----:B------:R0:W-:Y:S04]  /*51770*/  STL.64 [R1+0x148], R14 ;  /* 0x0001480e01007387 */ /* 0x0001e80000100a00 */
[----:B0-----:R-:W3:Y:S04]  /*51780*/  LDL.LU R15, [R1+0x5948] ;  /* 0x00594800010f7983 */ /* 0x001ee80000300800 */
[----:B------:R-:W4:Y:S01]  /*51790*/  LDL.LU.64 R12, [R1+0x5940] ;  /* 0x00594000010c7983 */ /* 0x000f220000300a00 */
[----:B------:R-:W-:-:S03]  /*517a0*/  IMAD.MOV.U32 R14, RZ, RZ, R8 ;  /* 0x000000ffff0e7224 */ /* 0x000fc600078e0008 */
[----:B------:R-:W2:Y:S02]  /*517b0*/  LDL.LU.64 R8, [R1+0x5938] ;  /* 0x0059380001087983 */ /* 0x000ea40000300a00 */
        /* <DEDUP_REMOVED lines=63> */
[----:B--2---:R-:W-:Y:S06]  /*51bb0*/  HMMA.16816.F32.BF16 R20, R4, R8, R20 ;  /* 0x000000080414723c */ /* 0x004fec0000041814 */
[----:B------:R-:W-:-:S02]  /*51bc0*/  IMAD.MOV.U32 R2, RZ, RZ, R8 ;  /* 0x000000ffff027224 */ /* 0x000fc400078e0008 */
[----:B------:R-:W-:-:S15]  /*51bd0*/  IMAD.MOV.U32 R0, RZ, RZ, R9 ;  /* 0x000000ffff007224 */ /* 0x000fde00078e0009 */
[----:B------:R-:W-:Y:S04]  /*51be0*/  STL.64 [R1+0x420], R20 ;  /* 0x0004201401007387 */ /* 0x000fe80000100a00 */
[----:B------:R0:W-:Y:S04]  /*51bf0*/  STL.64 [R1+0x428], R22 ;  /* 0x0004281601007387 */ /* 0x0001e80000100a00 */
[----:B0-----:R-:W2:Y:S04]  /*51c00*/  LDL.LU R22, [R1+0x5858] ;  /* 0x0058580001167983 */ /* 0x001ea80000300800 */
[----:B------:R-:W2:Y:S04]  /*51c10*/  LDL.LU.64 R20, [R1+0x5850] ;  /* 0x0058500001147983 */ /* 0x000ea80000300a00 */
[----:B------:R-:W3:Y:S01]  /*51c20*/  LDL.LU.64 R8, [R1+0x5848] ;  /* 0x0058480001087983 */ /* 0x000ee20000300a00 */
[C---:B----4-:R-:W-:Y:S06]  /*51c30*/  HMMA.16816.F32.BF16 R16, R4.reuse, R12, R16 ;  /* 0x0000000c0410723c */ /* 0x050fec0000041810 */
[----:B---3--:R-:W-:Y:S01]  /*51c40*/  HMMA.16816.F32.BF16 R8, R4, R8, R24 ;  /* 0x000000080408723c */ /* 0x008fe20000041818 */
[----:B------:R-:W3:-:S15]  /*51c50*/  LDL.LU.64 R24, [R1+0x5840] ;  /* 0x0058400001187983 */ /* 0x000ede0000300a00 */
[----:B------:R-:W-:-:S07]  /*51c60*/  NOP ;  /* 0x0000000000007918 */ /* 0x000fce0000000000 */
[----:B------:R-:W-:Y:S04]  /*51c70*/  STL.64 [R1+0x410], R8 ;  /* 0x0004100801007387 */ /* 0x000fe80000100a00 */
[----:B------:R0:W-:Y:S04]  /*51c80*/  STL.64 [R1+0x418], R10 ;  /* 0x0004180a01007387 */ /* 0x0001e80000100a00 */
[----:B0-----:R-:W3:Y:S04]  /*51c90*/  LDL.LU.64 R10, [R1+0x5838] ;  /* 0x00583800010a7983 */ /* 0x001ee80000300a00 */
[----:B------:R-:W3:Y:S04]  /*51ca0*/  LDL.LU.64 R8, [R1+0x5830] ;  /* 0x0058300001087983 */ /* 0x000ee80000300a00 */
[----:B------:R-:W2:Y:S04]  /*51cb0*/  LDL.LU.64 R4, [R1+0xd40] ;  /* 0x000d400001047983 */ /* 0x000ea80000300a00 */
[----:B------:R-:W2:Y:S04]  /*51cc0*/  LDL.LU.64 R6, [R1+0xd48] ;  /* 0x000d480001067983 */ /* 0x000ea80000300a00 */
[----:B------:R-:W-:Y:S04]  /*51cd0*/  STL [R1+0x5794], R12 ;  /* 0x0057940c01007387 */ /* 0x000fe80000100800 */
[----:B------:R-:W-:Y:S04]  /*51ce0*/  STL [R1+0x5790], R13 ;  /* 0x0057900d01007387 */ /* 0x000fe80000100800 */
[----:B------:R-:W-:Y:S04]  /*51cf0*/  STL.64 [R1+0x4fb8], R18 ;  /* 0x004fb81201007387 */ /* 0x000fe80000100a00 */
[----:B------:R0:W-:Y:S04]  /*51d00*/  STL.64 [R1+0x4fb0], R16 ;  /* 0x004fb01001007387 */ /* 0x0001e80000100a00 */
[----:B0-----:R-:W4:Y:S04]  /*51d10*/  LDL.LU.64 R16, [R1+0x20] ;  /* 0x0000200001107983 */ /* 0x001f280000300a00 */
[----:B------:R-:W3:Y:S04]  /*51d20*/  LDL.64 R18, [R1+0x28] ;  /* 0x0000280001127983 */ /* 0x000ee80000100a00 */
[----:B---3--:R-:W-:Y:S04]  /*51d30*/  STL.64 [R1+0x57a0], R18 ;  /* 0x0057a01201007387 */ /* 0x008fe80000100a00 */
[----:B----4-:R0:W-:Y:S04]  /*51d40*/  STL.64 [R1+0x5798], R16 ;  /* 0x0057981001007387 */ /* 0x0101e80000100a00 */
[----:B0-----:R-:W3:Y:S04]  /*51d50*/  LDL.64 R16, [R1+0xb0] ;  /* 0x0000b00001107983 */ /* 0x001ee80000100a00 */
[----:B---3--:R0:W-:Y:S04]  /*51d60*/  STL.64 [R1+0x5810], R16 ;  /* 0x0058101001007387 */ /* 0x0081e80000100a00 */
[----:B0-----:R-:W3:Y:S04]  /*51d70*/  LDL.LU.64 R16, [R1+0xd90] ;  /* 0x000d900001107983 */ /* 0x001ee80000300a00 */
[----:B------:R-:W3:Y:S02]  /*51d80*/  LDL.LU.64 R18, [R1+0xd98] ;  /* 0x000d980001127983 */ /* 0x000ee40000300a00 */
[----:B---3--:R-:W-:-:S15]  /*51d90*/  HMMA.16816.F32.BF16 R16, R8, R24, R16 ;  /* 0x000000180810723c */ /* 0x008fde0000041810 */
[----:B------:R-:W-:-:S08]  /*51da0*/  NOP ;  /* 0x0000000000007918 */ /* 0x000fd00000000000 */
[----:B------:R0:W-:Y:S04]  /*51db0*/  STL.64 [R1+0x2b0], R16 ;  /* 0x0002b01001007387 */ /* 0x0001e80000100a00 */
[----:B------:R1:W-:Y:S04]  /*51dc0*/  STL.64 [R1+0x2b8], R18 ;  /* 0x0002b81201007387 */ /* 0x0003e80000100a00 */
[----:B0-----:R-:W3:Y:S04]  /*51dd0*/  LDL.LU.64 R16, [R1+0xd10] ;  /* 0x000d100001107983 */ /* 0x001ee80000300a00 */
[----:B-1----:R-:W4:Y:S01]  /*51de0*/  LDL.LU.64 R18, [R1+0xd18] ;  /* 0x000d180001127983 */ /* 0x002f220000300a00 */
[----:B--2---:R-:W-:Y:S03]  /*51df0*/  HMMA.16816.F32.BF16 R4, R8, R20, R4 ;  /* 0x000000140804723c */ /* 0x004fe60000041804 */
[----:B----4-:R-:W-:Y:S04]  /*51e00*/  STL.64 [R1+0x5820], R18 ;  /* 0x0058201201007387 */ /* 0x010fe80000100a00 */
[----:B---3--:R-:W-:Y:S04]  /*51e10*/  STL.64 [R1+0x5818], R16 ;  /* 0x0058181001007387 */ /* 0x008fe80000100a00 */
[----:B------:R0:W-:Y:S02]  /*51e20*/  STL.64 [R1+0x5778], R24 ;  /* 0x0057781801007387 */ /* 0x0001e40000100a00 */
[----:B0-----:R-:W-:-:S02]  /*51e30*/  IMAD.MOV.U32 R24, RZ, RZ, R14 ;  /* 0x000000ffff187224 */ /* 0x001fc400078e000e */
[----:B------:R-:W-:-:S05]  /*51e40*/  IMAD.MOV.U32 R25, RZ, RZ, R3 ;  /* 0x000000ffff197224 */ /* 0x000fca00078e0003 */
[----:B------:R0:W-:Y:S04]  /*51e50*/  STL.64 [R1+0x5828], R24 ;  /* 0x0058281801007387 */ /* 0x0001e80000100a00 */
[----:B0-----:R-:W2:Y:S04]  /*51e60*/  LDL.LU.64 R24, [R1+0xd30] ;  /* 0x000d300001187983 */ /* 0x001ea80000300a00 */
[----:B------:R-:W2:Y:S04]  /*51e70*/  LDL.LU.64 R26, [R1+0xd38] ;  /* 0x000d3800011a7983 */ /* 0x000ea80000300a00 */
[----:B------:R0:W-:Y:S04]  /*51e80*/  STL.64 [R1+0x5808], R20 ;  /* 0x0058081401007387 */ /* 0x0001e80000100a00 */
[----:B0-----:R-:W3:Y:S04]  /*51e90*/  LDL.64 R20, [R1+0xc0] ;  /* 0x0000c00001147983 */ /* 0x001ee80000100a00 */
[----:B------:R-:W-:Y:S04]  /*51ea0*/  STL.64 [R1+0x2a0], R4 ;  /* 0x0002a00401007387 */ /* 0x000fe80000100a00 */
[----:B------:R-:W-:Y:S04]  /*51eb0*/  STL.64 [R1+0x2a8], R6 ;  /* 0x0002a80601007387 */ /* 0x000fe80000100a00 */
[----:B------:R-:W4:Y:S01]  /*51ec0*/  LDL.64 R12, [R1+0x70] ;  /* 0x00007000010c7983 */ /* 0x000f220000100a00 */
[----:B------:R-:W0:Y:S01]  /*51ed0*/  S2R R23, SR_TID.X ;  /* 0x0000000000177919 */ /* 0x000e220000002100 */
[----:B------:R-:W-:Y:S01]  /*51ee0*/  IMAD.MOV.U32 R16, RZ, RZ, R22 ;  /* 0x000000ffff107224 */ /* 0x000fe200078e0016 */
[C---:B0-----:R-:W-:Y:S01]  /*51ef0*/  LOP3.LUT R3, R23.reuse, 0x7, RZ, 0xc0, !PT ;  /* 0x0000000717037812 */ /* 0x041fe200078ec0ff */
[----:B------:R-:W-:-:S04]  /*51f00*/  IMAD.SHL.U32 R22, R23, 0x2, RZ ;  /* 0x0000000217167824 */ /* 0x000fc800078e00ff */
[----:B------:R-:W-:Y:S01]  /*51f10*/  IMAD R3, R3, 0x110, RZ ;  /* 0x0000011003037824 */ /* 0x000fe200078e02ff */
[----:B------:R-:W-:-:S04]  /*51f20*/  SHF.L.U32 R23, R23, 0x7, RZ ;  /* 0x0000000717177819 */ /* 0x000fc800000006ff */
[----:B------:R-:W-:Y:S01]  /*51f30*/  LOP3.LUT R3, R3, 0x10, R22, 0x78, !PT ;  /* 0x0000001003037812 */ /* 0x000fe200078e7816 */
[----:B----4-:R0:W-:Y:S04]  /*51f40*/  STL.64 [R1+0x57e0], R12 ;  /* 0x0057e00c01007387 */ /* 0x0101e80000100a00 */
[----:B0-----:R-:W4:Y:S01]  /*51f50*/  LDL.64 R12, [R1+0x80] ;  /* 0x00008000010c7983 */ /* 0x001f220000100a00 */
[----:B------:R-:W-:-:S04]  /*51f60*/  LOP3.LUT R3, R3, 0x800, R23, 0xf8, !PT ;  /* 0x0000080003037812 */ /* 0x000fc800078ef817 */
[----:B------:R-:W-:-:S05]  /*51f70*/  LOP3.LUT R3, R3, 0x60, RZ, 0x3c, !PT ;  /* 0x0000006003037812 */ /* 0x000fca00078e3cff */
[----:B------:R-:W0:Y:S01]  /*51f80*/  LDSM.16.MT88.4 R4, [R3+UR4+0x10000] ;  /* 0x010000040304783b */ /* 0x000e220008004200 */
[----:B------:R-:W-:-:S07]  /*51f90*/  IMAD.MOV.U32 R17, RZ, RZ, R15 ;  /* 0x000000ffff117224 */ /* 0x000fce00078e000f */
[C---:B--2---:R-:W-:Y:S01]  /*51fa0*/  HMMA.16816.F32.BF16 R16, R8.reuse, R16, R24 ;  /* 0x000000100810723c */ /* 0x044fe20000041818 */
[----:B----4-:R1:W-:Y:S04]  /*51fb0*/  STL.64 [R1+0x57f0], R12 ;  /* 0x0057f00c01007387 */ /* 0x0103e80000100a00 */
[----:B-1----:R-:W3:Y:S04]  /*51fc0*/  LDL.LU.64 R12, [R1+0xcf0] ;  /* 0x000cf000010c7983 */ /* 0x002ee80000300a00 */
[----:B------:R-:W3:Y:S04]  /*51fd0*/  LDL.LU.64 R14, [R1+0xcf8] ;  /* 0x000cf800010e7983 */ /* 0x000ee80000300a00 */
[----:B0-----:R-:W-:Y:S04]  /*51fe0*/  STL.64 [R1+0x5648], R6 ;  /* 0x0056480601007387 */ /* 0x001fe80000100a00 */
[----:B------:R-:W-:Y:S04]  /*51ff0*/  STL.64 [R1+0x5640], R4 ;  /* 0x0056400401007387 */ /* 0x000fe80000100a00 */
[----:B------:R-:W2:Y:S04]  /*52000*/  LDL.LU.64 R24, [R1+0x5828] ;  /* 0x0058280001187983 */ /* 0x000ea80000300a00 */
[----:B------:R-:W-:Y:S04]  /*52010*/  STL.64 [R1+0x610], R16 ;  /* 0x0006101001007387 */ /* 0x000fe80000100a00 */
[----:B------:R0:W-:Y:S04]  /*52020*/  STL.64 [R1+0x618], R18 ;  /* 0x0006181201007387 */ /* 0x0001e80000100a00 */
[----:B0-----:R-:W2:Y:S04]  /*52030*/  LDL.LU.64 R18, [R1+0x5820] ;  /* 0x0058200001127983 */ /* 0x001ea80000300a00 */
[----:B------:R-:W2:Y:S02]  /*52040*/  LDL.LU.64 R16, [R1+0x5818] ;  /* 0x0058180001107983 */ /* 0x000ea40000300a00 */
[----:B--2---:R-:W-:Y:S02]  /*52050*/  HMMA.16816.F32.BF16 R24, R8, R24, R16 ;  /* 0x000000180818723c */ /* 0x004fe40000041810 */
[----:B------:R-:W2:-:S15]  /*52060*/  LDL.LU.64 R16, [R1+0x5810] ;  /* 0x0058100001107983 */ /* 0x000e9e0000300a00 */
[----:B------:R-:W-:-:S06]  /*52070*/  NOP ;  /* 0x0000000000007918 */ /* 0x000fcc0000000000 */
[----:B------:R0:W-:Y:S04]  /*52080*/  STL.64 [R1+0x600], R24 ;  /* 0x0006001801007387 */ /* 0x0001e80000100a00 */
[----:B------:R-:W-:Y:S04]  /*52090*/  STL.64 [R1+0x608], R26 ;  /* 0x0006081a01007387 */ /* 0x000fe80000100a00 */
[----:B0-----:R-:W4:Y:S01]  /*520a0*/  LDL.64 R24, [R1+0x60] ;  /* 0x0000600001187983 */ /* 0x001f220000100a00 */
[----:B---3--:R-:W-:Y:S01]  /*520b0*/  HMMA.16816.F32.BF16 R12, R8, R20, R12 ;  /* 0x00000014080c723c */ /* 0x008fe2000004180c */
[----:B------:R-:W-:-:S02]  /*520c0*/  IMAD.MOV.U32 R4, RZ, RZ, R2 ;  /* 0x000000ffff047224 */ /* 0x000fc400078e0002 */
[----:B------:R-:W-:-:S03]  /*520d0*/  IMAD.MOV.U32 R5, RZ, RZ, R0 ;  /* 0x000000ffff057224 */ /* 0x000fc600078e0000 */
[----:B------:R-:W-:Y:S02]  /*520e0*/  IMAD.MOV.U32 R2, RZ, RZ, R20 ;  /* 0x000000ffff027224 */ /* 0x000fe400078e0014 */
[----:B------:R-:W-:Y:S01]  /*520f0*/  IMAD.MOV.U32 R0, RZ, RZ, R21 ;  /* 0x000000ffff007224 */ /* 0x000fe200078e0015 */
[----:B----4-:R0:W-:Y:S04]  /*52100*/  STL.64 [R1+0x57e8], R24 ;  /* 0x0057e81801007387 */ /* 0x0101e80000100a00 */
[----:B0-----:R-:W2:Y:S04]  /*52110*/  LDL.LU.64 R24, [R1+0xcc0] ;  /* 0x000cc00001187983 */ /* 0x001ea80000300a00 */
[----:B------:R-:W2:Y:S06]  /*52120*/  LDL.LU.64 R26, [R1+0xcc8] ;  /* 0x000cc800011a7983 */ /* 0x000eac0000300a00 */
[----:B------:R0:W-:Y:S04]  /*52130*/  STL.64 [R1+0x5f0], R12 ;  /* 0x0005f00c01007387 */ /* 0x0001e80000100a00 */
[----:B------:R1:W-:Y:S04]  /*52140*/  STL.64 [R1+0x5f8], R14 ;  /* 0x0005f80e01007387 */ /* 0x0003e80000100a00 */
[----:B------:R-:W3:Y:S04]  /*52150*/  LDL.LU.64 R20, [R1+0xc90] ;  /* 0x000c900001147983 */ /* 0x000ee80000300a00 */
[----:B------:R-:W3:Y:S04]  /*52160*/  LDL.LU.64 R22, [R1+0xc98] ;  /* 0x000c980001167983 */ /* 0x000ee80000300a00 */
[----:B0-----:R-:W4:Y:S04]  /*52170*/  LDL.LU.64 R12, [R1+0xc60] ;  /* 0x000c6000010c7983 */ /* 0x001f280000300a00 */
[----:B-1----:R-:W2:Y:S04]  /*52180*/  LDL.LU.64 R14, [R1+0xc68] ;  /* 0x000c6800010e7983 */ /* 0x002ea80000300a00 */
[----:B--2---:R-:W-:Y:S04]  /*52190*/  STL.64 [R1+0x5800], R14 ;  /* 0x0058000e01007387 */ /* 0x004fe80000100a00 */
[----:B----4-:R0:W-:Y:S04]  /*521a0*/  STL.64 [R1+0x57f8], R12 ;  /* 0x0057f80c01007387 */ /* 0x0101e80000100a00 */
[----:B0-----:R-:W3:Y:S01]  /*521b0*/  LDL.64 R12, [R1+0xa0] ;  /* 0x0000a000010c7983 */ /* 0x001ee20000100a00 */
[----:B------:R-:W-:Y:S03]  /*521c0*/  HMMA.16816.F32.BF16 R24, R8, R16, R24 ;  /* 0x000000100818723c */ /* 0x000fe60000041818 */
[----:B------:R-:W-:Y:S04]  /*521d0*/  STL [R1+0x5748], R0 ;  /* 0x0057480001007387 */ /* 0x000fe80000100800 */
[----:B------:R-:W-:Y:S01]  /*521e0*/  STL [R1+0x5744], R2 ;  /* 0x0057440201007387 */ /* 0x000fe20000100800 */
[----:B------:R-:W-:-:S02]  /*521f0*/  IMAD.MOV.U32 R6, RZ, RZ, R17 ;  /* 0x000000ffff067224 */ /* 0x000fc400078e0011 */
[----:B------:R-:W-:-:S13]  /*52200*/  IMAD.MOV.U32 R7, RZ, RZ, R16 ;  /* 0x000000ffff077224 */ /* 0x000fda00078e0010 */
[----:B------:R0:W-:Y:S04]  /*52210*/  STL.64 [R1+0x5e0], R24 ;  /* 0x0005e01801007387 */ /* 0x0001e80000100a00 */
[----:B------:R1:W-:Y:S04]  /*52220*/  STL.64 [R1+0x5e8], R26 ;  /* 0x0005e81a01007387 */ /* 0x0003e80000100a00 */
[----:B0-----:R-:W2:Y:S04]  /*52230*/  LDL.LU.64 R24, [R1+0xc30] ;  /* 0x000c300001187983 */ /* 0x001ea80000300a00 */
[----:B-1----:R-:W2:Y:S04]  /*52240*/  LDL.LU.64 R26, [R1+0xc38] ;  /* 0x000c3800011a7983 */ /* 0x002ea80000300a00 */
[----:B------:R-:W4:Y:S04]  /*52250*/  LDL.LU.64 R16, [R1+0xbf0] ;  /* 0x000bf00001107983 */ /* 0x000f280000300a00 */
[----:B------:R-:W4:Y:S04]  /*52260*/  LDL.LU.64 R18, [R1+0xbf8] ;  /* 0x000bf80001127983 */ /* 0x000f280000300a00 */
[----:B------:R-:W-:Y:S04]  /*52270*/  STL [R1+0x5750], R6 ;  /* 0x0057500601007387 */ /* 0x000fe80000100800 */
[----:B------:R-:W-:Y:S01]  /*52280*/  STL [R1+0x574c], R7 ;  /* 0x00574c0701007387 */ /* 0x000fe20000100800 */
[----:B---3--:R-:W-:-:S15]  /*52290*/  HMMA.16816.F32.BF16 R20, R8, R12, R20 ;  /* 0x0000000c0814723c */ /* 0x008fde0000041814 */
[----:B------:R-:W-:-:S08]  /*522a0*/  NOP ;  /* 0x0000000000007918 */ /* 0x000fd00000000000 */
[----:B------:R0:W-:Y:S04]  /*522b0*/  STL.64 [R1+0x5d0], R20 ;  /* 0x0005d01401007387 */ /* 0x0001e80000100a00 */
[----:B------:R1:W-:Y:S04]  /*522c0*/  STL.64 [R1+0x5d8], R22 ;  /* 0x0005d81601007387 */ /* 0x0003e80000100a00 */
[----:B0-----:R-:W3:Y:S01]  /*522d0*/  LDL.LU.64 R20, [R1+0x5808] ;  /* 0x0058080001147983 */ /* 0x001ee20000300a00 */
[----:B-1----:R-:W-:Y:S02]  /*522e0*/  IMAD.MOV.U32 R23, RZ, RZ, R12 ;  /* 0x000000ffff177224 */ /* 0x002fe400078e000c */
[----:B------:R-:W-:Y:S01]  /*522f0*/  IMAD.MOV.U32 R22, RZ, RZ, R13 ;  /* 0x000000ffff167224 */ /* 0x000fe200078e000d */
[----:B------:R-:W2:Y:S04]  /*52300*/  LDL.LU.64 R14, [R1+0x5800] ;  /* 0x00580000010e7983 */ /* 0x000ea80000300a00 */
[----:B------:R-:W2:Y:S04]  /*52310*/  LDL.LU.64 R12, [R1+0x57f8] ;  /* 0x0057f800010c7983 */ /* 0x000ea80000300a00 */
[----:B------:R-:W-:Y:S04]  /*52320*/  STL [R1+0x5754], R23 ;  /* 0x0057541701007387 */ /* 0x000fe80000100800 */
[----:B------:R-:W-:Y:S04]  /*52330*/  STL [R1+0x57d8], R22 ;  /* 0x0057d81601007387 */ /* 0x000fe80000100800 */
[----:B---3--:R0:W-:Y:S04]  /*52340*/  STL.64 [R1+0x57d0], R20 ;  /* 0x0057d01401007387 */ /* 0x0081e80000100a00 */
[----:B0-----:R-:W2:Y:S02]  /*52350*/  LDL.64 R20, [R1+0x90] ;  /* 0x0000900001147983 */ /* 0x001ea40000100a00 */
[----:B--2---:R-:W-:-:S15]  /*52360*/  HMMA.16816.F32.BF16 R12, R8, R20, R12 ;  /* 0x00000014080c723c */ /* 0x004fde000004180c */
[----:B------:R-:W-:-:S08]  /*52370*/  NOP ;  /* 0x0000000000007918 */ /* 0x000fd00000000000 */
[----:B------:R0:W-:Y:S04]  /*52380*/  STL.64 [R1+0x5c0], R12 ;  /* 0x0005c00c01007387 */ /* 0x0001e80000100a00 */
[----:B------:R-:W-:Y:S04]  /*52390*/  STL.64 [R1+0x5c8], R14 ;  /* 0x0005c80e01007387 */ /* 0x000fe80000100a00 */
[----:B0-----:R-:W2:Y:S01]  /*523a0*/  LDL.LU.64 R12, [R1+0x57f0] ;  /* 0x0057f000010c7983 */ /* 0x001ea20000300a00 */
[----:B------:R-:W-:Y:S02]  /*523b0*/  IMAD.MOV.U32 R29, RZ, RZ, R20 ;  /* 0x000000ffff1d7224 */ /* 0x000fe400078e0014 */
[----:B------:R-:W-:-:S02]  /*523c0*/  IMAD.MOV.U32 R28, RZ, RZ, R21 ;  /* 0x000000ffff1c7224 */ /* 0x000fc400078e0015 */
[----:B------:R-:W3:Y:S04]  /*523d0*/  LDL.LU.64 R20, [R1+0xba0] ;  /* 0x000ba00001147983 */ /* 0x000ee80000300a00 */
[----:B------:R-:W3:Y:S01]  /*523e0*/  LDL.LU.64 R22, [R1+0xba8] ;  /* 0x000ba80001167983 */ /* 0x000ee20000300a00 */
[----:B--2---:R-:W-:Y:S06]  /*523f0*/  HMMA.16816.F32.BF16 R24, R8, R12, R24 ;  /* 0x0000000c0818723c */ /* 0x004fec0000041818 */
[----:B------:R-:W-:Y:S01]  /*52400*/  MOV R2, R12 ;  /* 0x0000000c00027202 */ /* 0x000fe20000000f00 */
[----:B------:R-:W-:-:S15]  /*52410*/  IMAD.MOV.U32 R3, RZ, RZ, R13 ;  /* 0x000000ffff037224 */ /* 0x000fde00078e000d */
[----:B------:R-:W-:-:S01]  /*52420*/  NOP ;  /* 0x0000000000007918 */ /* 0x000fc20000000000 */
[----:B------:R0:W-:Y:S04]  /*52430*/  STL.64 [R1+0x5b0], R24 ;  /* 0x0005b01801007387 */ /* 0x0001e80000100a00 */
[----:B------:R-:W-:Y:S04]  /*52440*/  STL.64 [R1+0x5b8], R26 ;  /* 0x0005b81a01007387 */ /* 0x000fe80000100a00 */
[----:B0-----:R-:W3:Y:S04]  /*52450*/  LDL.LU.64 R24, [R1+0x57e8] ;  /* 0x0057e80001187983 */ /* 0x001ee80000300a00 */
[----:B------:R-:W4:Y:S02]  /*52460*/  LDL.LU.64 R12, [R1+0x57e0] ;  /* 0x0057e000010c7983 */ /* 0x000f240000300a00 */
[----:B----4-:R-:W-:Y:S06]  /*52470*/  HMMA.16816.F32.BF16 R16, R8, R12, R16 ;  /* 0x0000000c0810723c */ /* 0x010fec0000041810 */
[----:B------:R-:W-:-:S02]  /*52480*/  IMAD.MOV.U32 R7, RZ, RZ, R12 ;  /* 0x000000ffff077224 */ /* 0x000fc400078e000c */
[----:B------:R-:W-:-:S15]  /*52490*/  IMAD.MOV.U32 R0, RZ, RZ, R13 ;  /* 0x000000ffff007224 */ /* 0x000fde00078e000d */
[----:B------:R0:W-:Y:S04]  /*524a0*/  STL.64 [R1+0x5a0], R16 ;  /* 0x0005a01001007387 */ /* 0x0001e80000100a00 */
[----:B------:R1:W-:Y:S04]  /*524b0*/  STL.64 [R1+0x5a8], R18 ;  /* 0x0005a81201007387 */ /* 0x0003e80000100a00 */
[----:B------:R-:W2:Y:S04]  /*524c0*/  LDL.LU.64 R12, [R1+0xb50] ;  /* 0x000b5000010c7983 */ /* 0x000ea80000300a00 */
[----:B------:R-:W2:Y:S04]  /*524d0*/  LDL.LU.64 R14, [R1+0xb58] ;  /* 0x000b5800010e7983 */ /* 0x000ea80000300a00 */
[----:B0-----:R-:W4:Y:S04]  /*524e0*/  LDL.LU.64 R16, [R1+0xac0] ;  /* 0x000ac00001107983 */ /* 0x001f280000300a00 */
[----:B-1----:R-:W2:Y:S01]  /*524f0*/  LDL.LU.64 R18, [R1+0xac8] ;  /* 0x000ac80001127983 */ /* 0x002ea20000300a00 */
[----:B---3--:R-:W-:Y:S03]  /*52500*/  HMMA.16816.F32.BF16 R20, R8, R24, R20 ;  /* 0x000000180814723c */ /* 0x008fe60000041814 */
[----:B--2---:R-:W-:Y:S04]  /*52510*/  STL.64 [R1+0x57b0], R18 ;  /* 0x0057b01201007387 */ /* 0x004fe80000100a00 */
[----:B----4-:R0:W-:Y:S04]  /*52520*/  STL.64 [R1+0x57a8], R16 ;  /* 0x0057a81001007387 */ /* 0x0101e80000100a00 */
[----:B0-----:R-:W2:Y:S04]  /*52530*/  LDL.64 R16, [R1+0x40] ;  /* 0x0000400001107983 */ /* 0x001ea80000100a00 */
[----:B--2---:R0:W-:Y:S04]  /*52540*/  STL.64 [R1+0x57c8], R16 ;  /* 0x0057c81001007387 */ /* 0x0041e80000100a00 */
[----:B0-----:R-:W2:Y:S04]  /*52550*/  LDL.64 R16, [R1+0x50] ;  /* 0x0000500001107983 */ /* 0x001ea80000100a00 */
[----:B------:R-:W-:Y:S04]  /*52560*/  STL.64 [R1+0x590], R20 ;  /* 0x0005901401007387 */ /* 0x000fe80000100a00 */
[----:B------:R0:W-:Y:S04]  /*52570*/  STL.64 [R1+0x598], R22 ;  /* 0x0005981601007387 */ /* 0x0001e80000100a00 */
[----:B0-----:R-:W3:Y:S04]  /*52580*/  LDL.LU R22, [R1+0x57d8] ;  /* 0x0057d80001167983 */ /* 0x001ee80000300800 */
[----:B------:R-:W4:Y:S01]  /*52590*/  LDL.LU.64 R20, [R1+0x57d0] ;  /* 0x0057d00001147983 */ /* 0x000f220000300a00 */
[----:B------:R-:W-:-:S02]  /*525a0*/  IMAD.MOV.U32 R6, RZ, RZ, R25 ;  /* 0x000000ffff067224 */ /* 0x000fc400078e0019 */
[----:B------:R-:W-:-:S03]  /*525b0*/  IMAD.MOV.U32 R23, RZ, RZ, R24 ;  /* 0x000000ffff177224 */ /* 0x000fc600078e0018 */
[----:B------:R-:W-:Y:S04]  /*525c0*/  STL.64 [R1+0x57c0], R6 ;  /* 0x0057c00601007387 */ /* 0x000fe80000100a00 */
[----:B------:R0:W-:Y:S04]  /*525d0*/  STL.64 [R1+0x57b8], R4 ;  /* 0x0057b80401007387 */ /* 0x0001e80000100a00 */
[----:B0-----:R-:W4:Y:S04]  /*525e0*/  LDL.LU.64 R4, [R1+0xb00] ;  /* 0x000b000001047983 */ /* 0x001f280000300a00 */
[----:B------:R-:W4:Y:S01]  /*525f0*/  LDL.LU.64 R6, [R1+0xb08] ;  /* 0x000b080001067983 */ /* 0x000f220000300a00 */
[----:B--2---:R-:W-:Y:S03]  /*52600*/  HMMA.16816.F32.BF16 R12, R8, R16, R12 ;  /* 0x00000010080c723c */ /* 0x004fe6000004180c */
[----:B---3--:R-:W-:Y:S04]  /*52610*/  STL.64 [R1+0x5788], R22 ;  /* 0x0057881601007387 */ /* 0x008fe80000100a00 */
[----:B----4-:R0:W-:Y:S04]  /*52620*/  STL.64 [R1+0x5780], R20 ;  /* 0x0057801401007387 */ /* 0x0101e80000100a00 */
[----:B0-----:R-:W2:Y:S04]  /*52630*/  LDL.LU.64 R20, [R1+0xa80] ;  /* 0x000a800001147983 */ /* 0x001ea80000300a00 */
[----:B------:R-:W2:Y:S04]  /*52640*/  LDL.LU.64 R22, [R1+0xa88] ;  /* 0x000a880001167983 */ /* 0x000ea80000300a00 */
[----:B------:R-:W3:Y:S04]  /*52650*/  LDL.LU.64 R24, [R1+0xa00] ;  /* 0x000a000001187983 */ /* 0x000ee80000300a00 */
[----:B------:R-:W3:Y:S04]  /*52660*/  LDL.LU.64 R26, [R1+0xa08] ;  /* 0x000a0800011a7983 */ /* 0x000ee80000300a00 */
[----:B------:R-:W-:Y:S04]  /*52670*/  STL.64 [R1+0x580], R12 ;  /* 0x0005800c01007387 */ /* 0x000fe80000100a00 */
[----:B------:R0:W-:Y:S02]  /*52680*/  STL.64 [R1+0x588], R14 ;  /* 0x0005880e01007387 */ /* 0x0001e40000100a00 */
[----:B0-----:R-:W-:-:S02]  /*52690*/  IMAD.MOV.U32 R15, RZ, RZ, R16 ;  /* 0x000000ffff0f7224 */ /* 0x001fc400078e0010 */
[----:B------:R-:W-:Y:S02]  /*526a0*/  IMAD.MOV.U32 R14, RZ, RZ, R17 ;  /* 0x000000ffff0e7224 */ /* 0x000fe400078e0011 */
[----:B------:R-:W4:Y:S02]  /*526b0*/  LDL.LU.64 R16, [R1+0x57c8] ;  /* 0x0057c80001107983 */ /* 0x000f240000300a00 */
[----:B----4-:R-:W-:Y:S06]  /*526c0*/  HMMA.16816.F32.BF16 R4, R8, R16, R4 ;  /* 0x000000100804723c */ /* 0x010fec0000041804 */
[----:B------:R-:W-:-:S02]  /*526d0*/  IMAD.MOV.U32 R12, RZ, RZ, R16 ;  /* 0x000000ffff0c7224 */ /* 0x000fc400078e0010 */
[----:B------:R-:W-:-:S15]  /*526e0*/  IMAD.MOV.U32 R13, RZ, RZ, R17 ;  /* 0x000000ffff0d7224 */ /* 0x000fde00078e0011 */
[----:B------:R-:W-:Y:S04]  /*526f0*/  STL.64 [R1+0x570], R4 ;  /* 0x0005700401007387 */ /* 0x000fe80000100a00 */
[----:B------:R0:W-:Y:S04]  /*52700*/  STL.64 [R1+0x578], R6 ;  /* 0x0005780601007387 */ /* 0x0001e80000100a00 */
[----:B0-----:R-:W4:Y:S04]  /*52710*/  LDL.LU.64 R6, [R1+0x57c0] ;  /* 0x0057c00001067983 */ /* 0x001f280000300a00 */
[----:B------:R-:W2:Y:S04]  /*52720*/  LDL.LU.64 R4, [R1+0x57b8] ;  /* 0x0057b80001047983 */ /* 0x000ea80000300a00 */
[----:B------:R-:W2:Y:S04]  /*52730*/  LDL.LU.64 R18, [R1+0x57b0] ;  /* 0x0057b00001127983 */ /* 0x000ea80000300a00 */
[----:B------:R-:W2:Y:S02]  /*52740*/  LDL.LU.64 R16, [R1+0x57a8] ;  /* 0x0057a80001107983 */ /* 0x000ea40000300a00 */
[----:B--2---:R-:W-:-:S15]  /*52750*/  HMMA.16816.F32.BF16 R16, R8, R4, R16 ;  /* 0x000000040810723c */ /* 0x004fde0000041810 */
[----:B------:R-:W-:-:S08]  /*52760*/  NOP ;  /* 0x0000000000007918 */ /* 0x000fd00000000000 */
[----:B------:R-:W-:Y:S04]  /*52770*/  STL.64 [R1+0x7d0], R16 ;  /* 0x0007d01001007387 */ /* 0x000fe80000100a00 */
[----:B------:R0:W-:Y:S04]  /*52780*/  STL.64 [R1+0x7d8], R18 ;  /* 0x0007d81201007387 */ /* 0x0001e80000100a00 */
[----:B0-----:R-:W2:Y:S04]  /*52790*/  LDL.LU.64 R18, [R1+0x57a0] ;  /* 0x0057a00001127983 */ /* 0x001ea80000300a00 */
[----:B------:R-:W3:Y:S04]  /*527a0*/  LDL.LU.64 R16, [R1+0x5798] ;  /* 0x0057980001107983 */ /* 0x000ee80000300a00 */
[----:B------:R0:W-:Y:S02]  /*527b0*/  STL.64 [R1+0x5660], R4 ;  /* 0x0056600401007387 */ /* 0x0001e40000100a00 */
[----:B0-----:R-:W-:Y:S01]  /*527c0*/  IMAD.MOV.U32 R4, RZ, RZ, R12 ;  /* 0x000000ffff047224 */ /* 0x001fe200078e000c */
[----:B------:R-:W-:Y:S01]  /*527d0*/  MOV R5, R13 ;  /* 0x0000000d00057202 */ /* 0x000fe20000000f00 */
[----:B------:R-:W4:Y:S04]  /*527e0*/  LDL.LU R12, [R1+0x5794] ;  /* 0x00579400010c7983 */ /* 0x000f280000300800 */
[----:B------:R-:W4:Y:S04]  /*527f0*/  LDL.LU R13, [R1+0x5790] ;  /* 0x00579000010d7983 */ /* 0x000f280000300800 */
[----:B------:R0:W-:Y:S02]  /*52800*/  STL.64 [R1+0x5678], R4 ;  /* 0x0056780401007387 */ /* 0x0001e40000100a00 */
[----:B0-----:R-:W-:-:S02]  /*52810*/  IMAD.MOV.U32 R4, RZ, RZ, R15 ;  /* 0x000000ffff047224 */ /* 0x001fc400078e000f */
[----:B------:R-:W-:Y:S01]  /*52820*/  IMAD.MOV.U32 R5, RZ, RZ, R14 ;  /* 0x000000ffff057224 */ /* 0x000fe200078e000e */
[----:B---3--:R-:W-:-:S15]  /*52830*/  HMMA.16816.F32.BF16 R20, R8, R16, R20 ;  /* 0x000000100814723c */ /* 0x008fde0000041814 */
[----:B------:R-:W-:-:S08]  /*52840*/  NOP ;  /* 0x0000000000007918 */ /* 0x000fd00000000000 */
[----:B------:R-:W-:Y:S04]  /*52850*/  STL.64 [R1+0x7c0], R20 ;  /* 0x0007c01401007387 */ /* 0x000fe80000100a00 */
[----:B------:R0:W-:Y:S04]  /*52860*/  STL.64 [R1+0x7c8], R22 ;  /* 0x0007c81601007387 */ /* 0x0001e80000100a00 */
[----:B0-----:R-:W3:Y:S04]  /*52870*/  LDL.LU.64 R22, [R1+0x5788] ;  /* 0x0057880001167983 */ /* 0x001ee80000300a00 */
[----:B------:R-:W3:Y:S04]  /*52880*/  LDL.LU.64 R20, [R1+0x5780] ;  /* 0x0057800001147983 */ /* 0x000ee80000300a00 */
[----:B------:R-:W-:Y:S04]  /*52890*/  STL.64 [R1+0x5690], R4 ;  /* 0x0056900401007387 */ /* 0x000fe80000100a00 */
[----:B--2---:R-:W-:Y:S04]  /*528a0*/  STL.64 [R1+0x5658], R18 ;  /* 0x0056581201007387 */ /* 0x004fe80000100a00 */
[----:B------:R0:W-:Y:S04]  /*528b0*/  STL.64 [R1+0x5650], R16 ;  /* 0x0056501001007387 */ /* 0x0001e80000100a00 */
[----:B0-----:R-:W2:Y:S01]  /*528c0*/  LDL.64 R16, [R1] ;  /* 0x0000000001107983 */ /* 0x001ea20000100a00 */
[----:B----4-:R-:W-:Y:S03]  /*528d0*/  HMMA.16816.F32.BF16 R8, R8, R12, R24 ;  /* 0x0000000c0808723c */ /* 0x010fe60000041818 */
[----:B------:R-:W4:Y:S03]  /*528e0*/  LDL.LU.64 R24, [R1+0x5778] ;  /* 0x0057780001187983 */ /* 0x000f260000300a00 */
[----:B------:R-:W-:-:S02]  /*528f0*/  IMAD.MOV.U32 R19, RZ, RZ, R12 ;  /* 0x000000ffff137224 */ /* 0x000fc400078e000c */
[----:B------:R-:W-:-:S15]  /*52900*/  IMAD.MOV.U32 R18, RZ, RZ, R13 ;  /* 0x000000ffff127224 */ /* 0x000fde00078e000d */
[----:B------:R0:W-:Y:S04]  /*52910*/  STL.64 [R1+0x560], R8 ;  /* 0x0005600801007387 */ /* 0x0001e80000100a00 */
[----:B------:R1:W-:Y:S04]  /*52920*/  STL.64 [R1+0x568], R10 ;  /* 0x0005680a01007387 */ /* 0x0003e80000100a00 */
[----:B------:R-:W3:Y:S04]  /*52930*/  LDL.LU.64 R14, [R1+0x5770] ;  /* 0x00577000010e7983 */ /* 0x000ee80000300a00 */
[----:B------:R-:W3:Y:S04]  /*52940*/  LDL.LU.64 R12, [R1+0x5768] ;  /* 0x00576800010c7983 */ /* 0x000ee80000300a00 */
[----:B0-----:R-:W3:Y:S04]  /*52950*/  LDL.LU.64 R8, [R1+0xab0] ;  /* 0x000ab00001087983 */ /* 0x001ee80000300a00 */
[----:B-1----:R-:W3:Y:S04]  /*52960*/  LDL.LU.64 R10, [R1+0xab8] ;  /* 0x000ab800010a7983 */ /* 0x002ee80000300a00 */
[----:B------:R-:W-:Y:S04]  /*52970*/  STL.64 [R1+0x5760], R18 ;  /* 0x0057601201007387 */ /* 0x000fe80000100a00 */
[----:B--2---:R0:W-:Y:S04]  /*52980*/  STL.64 [R1+0x5758], R16 ;  /* 0x0057581001007387 */ /* 0x0041e80000100a00 */
[----:B0-----:R-:W2:Y:S04]  /*52990*/  LDL.LU.64 R16, [R1+0xa70] ;  /* 0x000a700001107983 */ /* 0x001ea80000300a00 */
[----:B------:R-:W2:Y:S04]  /*529a0*/  LDL.LU.64 R18, [R1+0xa78] ;  /* 0x000a780001127983 */ /* 0x000ea80000300a00 */
[----:B----4-:R0:W-:Y:S01]  /*529b0*/  STL.64 [R1+0x5738], R24 ;  /* 0x0057381801007387 */ /* 0x0101e20000100a00 */
[----:B---3--:R-:W-:-:S15]  /*529c0*/  HMMA.16816.F32.BF16 R8, R12, R24, R8 ;  /* 0x000000180c08723c */ /* 0x008fde0000041808 */
[----:B------:R-:W-:-:S08]  /*529d0*/  NOP ;  /* 0x0000000000007918 */ /* 0x000fd00000000000 */
[----:B------:R-:W-:Y:S04]  /*529e0*/  STL.64 [R1+0x400], R8 ;  /* 0x0004000801007387 */ /* 0x000fe80000100a00 */
[----:B------:R-:W-:Y:S04]  /*529f0*/  STL.64 [R1+0x408], R10 ;  /* 0x0004080a01007387 */ /* 0x000fe80000100a00 */
[----:B0-----:R-:W3:Y:S04]  /*52a00*/  LDL.LU.64 R24, [R1+0xa30] ;  /* 0x000a300001187983 */ /* 0x001ee80000300a00 */
[----:B------:R-:W3:Y:S01]  /*52a10*/  LDL.LU.64 R26, [R1+0xa38] ;  /* 0x000a3800011a7983 */ /* 0x000ee20000300a00 */
[----:B------:R-:W0:Y:S01]  /*52a20*/  S2R R5, SR_TID.X ;  /* 0x0000000000057919 */ /* 0x000e220000002100 */
[----:B--2---:R-:W-:-:S15]  /*52a30*/  HMMA.16816.F32.BF16 R16, R12, R20, R16 ;  /* 0x000000140c10723c */ /* 0x004fde0000041810 */
[----:B------:R-:W-:-:S08]  /*52a40*/  NOP ;  /* 0x0000000000007918 */ /* 0x000fd00000000000 */
[----:B------:R-:W-:Y:S04]  /*52a50*/  STL.64 [R1+0x3f0], R16 ;  /* 0x0003f01001007387 */ /* 0x000fe80000100a00 */
[----:B------:R1:W-:Y:S04]  /*52a60*/  STL.64 [R1+0x3f8], R18 ;  /* 0x0003f81201007387 */ /* 0x0003e80000100a00 */
[----:B-1----:R-:W2:Y:S04]  /*52a70*/  LDL.LU.64 R18, [R1+0x5760] ;  /* 0x0057600001127983 */ /* 0x002ea80000300a00 */
[----:B------:R-:W3:Y:S01]  /*52a80*/  LDL.LU.64 R16, [R1+0x5758] ;  /* 0x0057580001107983 */ /* 0x000ee20000300a00 */
[C---:B0-----:R-:W-:Y:S01]  /*52a90*/  LOP3.LUT R11, R5.reuse, 0x7, RZ, 0xc0, !PT ;  /* 0x00000007050b7812 */ /* 0x041fe200078ec0ff */
[----:B------:R-:W-:-:S04]  /*52aa0*/  IMAD.SHL.U32 R10, R5, 0x2, RZ ;  /* 0x00000002050a7824 */ /* 0x000fc800078e00ff */
[----:B------:R-:W-:Y:S02]  /*52ab0*/  IMAD R11, R11, 0x110, RZ ;  /* 0x000001100b0b7824 */ /* 0x000fe400078e02ff */
[----:B------:R-:W-:-:S03]  /*52ac0*/  IMAD.SHL.U32 R5, R5, 0x80, RZ ;  /* 0x0000008005057824 */ /* 0x000fc600078e00ff */
[----:B------:R-:W-:-:S04]  /*52ad0*/  LOP3.LUT R11, R11, 0x10, R10, 0x78, !PT ;  /* 0x000000100b0b7812 */ /* 0x000fc800078e780a */
[----:B------:R-:W-:-:S04]  /*52ae0*/  LOP3.LUT R11, R11, 0x800, R5, 0xf8, !PT ;  /* 0x000008000b0b7812 */ /* 0x000fc800078ef805 */
[----:B------:R-:W-:-:S06]  /*52af0*/  LOP3.LUT R11, R11, 0x60, RZ, 0x3c, !PT ;  /* 0x000000600b0b7812 */ /* 0x000fcc00078e3cff */
[----:B------:R-:W0:Y:S01]  /*52b00*/  LDSM.16.MT88.4 R8, [R11+UR4+0x10080] ;  /* 0x010080040b08783b */ /* 0x000e220008004200 */
[----:B------:R-:W-:Y:S02]  /*52b10*/  IMAD.MOV.U32 R4, RZ, RZ, R23 ;  /* 0x000000ffff047224 */ /* 0x000fe400078e0017 */
[----:B------:R-:W-:Y:S01]  /*52b20*/  IMAD.MOV.U32 R5, RZ, RZ, R6 ;  /* 0x000000ffff057224 */ /* 0x000fe200078e0006 */
[----:B------:R-:W4:Y:S04]  /*52b30*/  LDL.LU R23, [R1+0x5754] ;  /* 0x0057540001177983 */ /* 0x000f280000300800 */
[----:B------:R-:W2:Y:S04]  /*52b40*/  LDL.LU R6, [R1+0x5750] ;  /* 0x0057500001067983 */ /* 0x000ea80000300800 */
[----:B------:R1:W-:Y:S04]  /*52b50*/  STL.64 [R1+0x56a8], R4 ;  /* 0x0056a80401007387 */ /* 0x0003e80000100a00 */
[----:B------:R-:W-:Y:S01]  /*52b60*/  STL.64 [R1+0x5638], R20 ;  /* 0x0056381401007387 */ /* 0x000fe20000100a00 */
[----:B-1----:R-:W-:-:S02]  /*52b70*/  IMAD.MOV.U32 R4, RZ, RZ, R7 ;  /* 0x000000ffff047224 */ /* 0x002fc400078e0007 */
[----:B------:R-:W-:Y:S01]  /*52b80*/  IMAD.MOV.U32 R5, RZ, RZ, R0 ;  /* 0x000000ffff057224 */ /* 0x000fe200078e0000 */
[----:B------:R-:W2:Y:S04]  /*52b90*/  LDL.LU R7, [R1+0x574c] ;  /* 0x00574c0001077983 */ /* 0x000ea80000300800 */
[----:B------:R-:W2:Y:S04]  /*52ba0*/  LDL.LU R0, [R1+0x5748] ;  /* 0x0057480001007983 */ /* 0x000ea80000300800 */
[----:B------:R1:W-:Y:S02]  /*52bb0*/  STL.64 [R1+0x56c0], R4 ;  /* 0x0056c00401007387 */ /* 0x0003e40000100a00 */
[----:B-1----:R-:W-:-:S02]  /*52bc0*/  IMAD.MOV.U32 R4, RZ, RZ, R2 ;  /* 0x000000ffff047224 */ /* 0x002fc400078e0002 */
[----:B------:R-:W-:Y:S01]  /*52bd0*/  IMAD.MOV.U32 R5, RZ, RZ, R3 ;  /* 0x000000ffff057224 */ /* 0x000fe200078e0003 */
[----:B0-----:R-:W-:Y:S04]  /*52be0*/  STL.64 [R1+0x5588], R10 ;  /* 0x0055880a01007387 */ /* 0x001fe80000100a00 */
[----:B------:R-:W-:Y:S04]  /*52bf0*/  STL.64 [R1+0x5580], R8 ;  /* 0x0055800801007387 */ /* 0x000fe80000100a00 */
[----:B------:R-:W2:Y:S04]  /*52c00*/  LDL.LU R2, [R1+0x5744] ;  /* 0x0057440001027983 */ /* 0x000ea80000300800 */
[----:B------:R-:W2:Y:S04]  /*52c10*/  LDL.LU R3, [R1+0x5740] ;  /* 0x0057400001037983 */ /* 0x000ea80000300800 */
[----:B------:R-:W-:Y:S01]  /*52c20*/  STL.64 [R1+0x56d8], R4 ;  /* 0x0056d80401007387 */ /* 0x000fe20000100a00 */
[----:B---3--:R-:W-:-:S15]  /*52c30*/  HMMA.16816.F32.BF16 R24, R12, R16, R24 ;  /* 0x000000100c18723c */ /* 0x008fde0000041818 */
[----:B------:R-:W-:-:S08]  /*52c40*/  NOP ;  /* 0x0000000000007918 */ /* 0x000fd00000000000 */
[----:B------:R0:W-:Y:S04]  /*52c50*/  STL.64 [R1+0x3e0], R24 ;  /* 0x0003e01801007387 */ /* 0x0001e80000100a00 */
[----:B------:R1:W-:Y:S04]  /*52c60*/  STL.64 [R1+0x3e8], R26 ;  /* 0x0003e81a01007387 */ /* 0x0003e80000100a00 */
[----:B0-----:R-:W3:Y:S01]  /*52c70*/  LDL.LU.64 R24, [R1+0x5738] ;  /* 0x0057380001187983 */ /* 0x001ee20000300a00 */
[----:B------:R-:W-:Y:S02]  /*52c80*/  IMAD.MOV.U32 R4, RZ, RZ, R29 ;  /* 0x000000ffff047224 */ /* 0x000fe400078e001d */
[----:B------:R-:W-:-:S05]  /*52c90*/  IMAD.MOV.U32 R5, RZ, RZ, R28 ;  /* 0x000000ffff057224 */ /* 0x000fca00078e001c */
[----:B------:R4:W-:Y:S01]  /*52ca0*/  STL.64 [R1+0x56f0], R4 ;  /* 0x0056f00401007387 */ /* 0x0009e20000100a00 */
[----:B-1----:R-:W-:Y:S02]  /*52cb0*/  IMAD.MOV.U32 R27, RZ, RZ, R16 ;  /* 0x000000ffff1b7224 */ /* 0x002fe400078e0010 */
[----:B------:R-:W-:Y:S02]  /*52cc0*/  IMAD.MOV.U32 R26, RZ, RZ, R17 ;  /* 0x000000ffff1a7224 */ /* 0x000fe400078e0011 */
[----:B----4-:R-:W-:Y:S02]  /*52cd0*/  IMAD.MOV.U32 R4, RZ, RZ, R23 ;  /* 0x000000ffff047224 */ /* 0x010fe400078e0017 */
[----:B------:R-:W-:-:S05]  /*52ce0*/  IMAD.MOV.U32 R5, RZ, RZ, R22 ;  /* 0x000000ffff057224 */ /* 0x000fca00078e0016 */
[----:B------:R2:W-:Y:S02]  /*52cf0*/  STL.64 [R1+0x5708], R4 ;  /* 0x0057080401007387 */ /* 0x0005e40000100a00 */
[----:B--2---:R-:W-:Y:S01]  /*52d00*/  IMAD.MOV.U32 R4, RZ, RZ, R7 ;  /* 0x000000ffff047224 */ /* 0x004fe200078e0007 */
[----:B------:R-:W-:-:S05]  /*52d10*/  MOV R5, R6 ;  /* 0x0000000600057202 */ /* 0x000fca0000000f00 */
[----:B------:R-:W-:Y:S04]  /*52d20*/  STL.64 [R1+0x5720], R4 ;  /* 0x0057200401007387 */ /* 0x000fe80000100a00 */
[----:B------:R-:W2:Y:S04]  /*52d30*/  LDL.LU.64 R20, [R1+0x9e0] ;  /* 0x0009e00001147983 */ /* 0x000ea80000300a00 */
[----:B------:R-:W2:Y:S04]  /*52d40*/  LDL.LU.64 R22, [R1+0x9e8] ;  /* 0x0009e80001167983 */ /* 0x000ea80000300a00 */
[----:B------:R-:W2:Y:S04]  /*52d50*/  LDL.LU.64 R16, [R1+0xd0] ;  /* 0x0000d00001107983 */ /* 0x000ea80000300a00 */
[----:B------:R-:W-:Y:S04]  /*52d60*/  STL.64 [R1+0x5670], R26 ;  /* 0x0056701a01007387 */ /* 0x000fe80000100a00 */
        /* <DEDUP_REMOVED lines=31> */
[----:B--2---:R-:W-:Y:S01]  /*52f60*/  HMMA.16816.F32.BF16 R20, R12, R16, R20 ;  /* 0x000000100c14723c */ /* 0x004fe20000041814 */
[----:B------:R-:W-:-:S02]  /*52f70*/  IMAD.MOV.U32 R4, RZ, RZ, R2 ;  /* 0x000000ffff047224 */ /* 0x000fc400078e0002 */
[----:B------:R-:W-:Y:S01]  /*52f80*/  IMAD.MOV.U32 R5, RZ, RZ, R0 ;  /* 0x000000ffff057224 */ /* 0x000fe200078e0000 */
[----:B----4-:R-:W-:Y:S04]  /*52f90*/  STL.64 [R1+0x5730], R26 ;  /* 0x0057301a01007387 */ /* 0x010fe80000100a00 */
[----:B---3--:R0:W-:Y:S04]  /*52fa0*/  STL.64 [R1+0x5728], R24 ;  /* 0x0057281801007387 */ /* 0x0081e80000100a00 */
[----:B0-----:R-:W2:Y:S04]  /*52fb0*/  LDL.LU.64 R24, [R1+0x9a0] ;  /* 0x0009a00001187983 */ /* 0x001ea80000300a00 */
[----:B------:R-:W2:Y:S07]  /*52fc0*/  LDL.LU.64 R26, [R1+0x9a8] ;  /* 0x0009a800011a7983 */ /* 0x000eae0000300a00 */
[----:B------:R0:W-:Y:S01]  /*52fd0*/  STL.64 [R1+0x3d0], R20 ;  /* 0x0003d01401007387 */ /* 0x0001e20000100a00 */
[----:B------:R-:W-:-:S02]  /*52fe0*/  IMAD.MOV.U32 R11, RZ, RZ, R16 ;  /* 0x000000ffff0b7224 */ /* 0x000fc400078e0010 */
[----:B------:R-:W-:Y:S01]  /*52ff0*/  IMAD.MOV.U32 R10, RZ, RZ, R17 ;  /* 0x000000ffff0a7224 */ /* 0x000fe200078e0011 */
[----:B------:R1:W-:Y:S01]  /*53000*/  STL.64 [R1+0x3d8], R22 ;  /* 0x0003d81601007387 */ /* 0x0003e20000100a00 */
[----:B------:R-:W-:Y:S01]  /*53010*/  MOV R8, R19 ;  /* 0x0000001300087202 */ /* 0x000fe20000000f00 */
[----:B------:R-:W-:Y:S02]  /*53020*/  IMAD.MOV.U32 R9, RZ, RZ, R18 ;  /* 0x000000ffff097224 */ /* 0x000fe400078e0012 */
[----:B------:R-:W3:Y:S04]  /*53030*/  LDL.LU.64 R16, [R1+0x800] ;  /* 0x0008000001107983 */ /* 0x000ee80000300a00 */
[----:B------:R-:W3:Y:S04]  /*53040*/  LDL.LU.64 R18, [R1+0x808] ;  /* 0x0008080001127983 */ /* 0x000ee80000300a00 */
[----:B0-----:R-:W4:Y:S04]  /*53050*/  LDL.LU.64 R20, [R1+0x7f0] ;  /* 0x0007f00001147983 */ /* 0x001f280000300a00 */
[----:B-1----:R-:W4:Y:S01]  /*53060*/  LDL.LU.64 R22, [R1+0x7f8] ;  /* 0x0007f80001167983 */ /* 0x002f220000300a00 */
        /* <DEDUP_REMOVED lines=61> */
[----:B0-----:R-:W3:Y:S01]  /*53440*/  LDL.LU.64 R4, [R1+0x5660] ;  /* 0x0056600001047983 */ /* 0x001ee20000300a00 */
[----:B------:R-:W-:Y:S02]  /*53450*/  IMAD.MOV.U32 R0, RZ, RZ, R7 ;  /* 0x000000ffff007224 */ /* 0x000fe400078e0007 */
[----:B------:R-:W-:-:S03]  /*53460*/  IMAD.MOV.U32 R2, RZ, RZ, R6 ;  /* 0x000000ffff027224 */ /* 0x000fc600078e0006 */
[----:B------:R-:W-:Y:S04]  /*53470*/  STL [R1+0x4e24], R0 ;  /* 0x004e240001007387 */ /* 0x000fe80000100800 */
[----:B------:R-:W-:Y:S01]  /*53480*/  STL [R1+0x4e20], R2 ;  /* 0x004e200201007387 */ /* 0x000fe20000100800 */
[----:B---3--:R-:W-:Y:S03]  /*53490*/  HMMA.16816.F32.BF16 R4, R12, R4, R16 ;  /* 0x000000040c04723c */ /* 0x008fe60000041810 */
[----:B------:R-:W3:Y:S04]  /*534a0*/  LDL.LU.64 R18, [R1+0x5658] ;  /* 0x0056580001127983 */ /* 0x000ee80000300a00 */
[----:B------:R-:W4:-:S15]  /*534b0*/  LDL.LU.64 R16, [R1+0x5650] ;  /* 0x0056500001107983 */ /* 0x000f1e0000300a00 */
[----:B------:R-:W-:-:S01]  /*534c0*/  NOP ;  /* 0x0000000000007918 */ /* 0x000fc20000000000 */
[----:B------:R-:W-:Y:S04]  /*534d0*/  STL.64 [R1+0x330], R4 ;  /* 0x0003300401007387 */ /* 0x000fe80000100a00 */
[----:B------:R0:W-:Y:S04]  /*534e0*/  STL.64 [R1+0x338], R6 ;  /* 0x0003380601007387 */ /* 0x0001e80000100a00 */
[----:B0-----:R-:W2:Y:S04]  /*534f0*/  LDL.LU.64 R6, [R1+0x5648] ;  /* 0x0056480001067983 */ /* 0x001ea80000300a00 */
[----:B------:R-:W2:Y:S01]  /*53500*/  LDL.LU.64 R4, [R1+0x5640] ;  /* 0x0056400001047983 */ /* 0x000ea20000300a00 */
[----:B----4-:R-:W-:-:S15]  /*53510*/  HMMA.16816.F32.BF16 R20, R12, R16, R20 ;  /* 0x000000100c14723c */ /* 0x010fde0000041814 */
[----:B------:R-:W-:-:S08]  /*53520*/  NOP ;  /* 0x0000000000007918 */ /* 0x000fd00000000000 */
[----:B------:R0:W-:Y:S01]  /*53530*/  STL.64 [R1+0x320], R20 ;  /* 0x0003201401007387 */ /* 0x0001e20000100a00 */
[----:B------:R-:W-:Y:S02]  /*53540*/  IMAD.MOV.U32 R0, RZ, RZ, R22 ;  /* 0x000000ffff007224 */ /* 0x000fe400078e0016 */
[----:B------:R-:W-:Y:S01]  /*53550*/  IMAD.MOV.U32 R2, RZ, RZ, R23 ;  /* 0x000000ffff027224 */ /* 0x000fe200078e0017 */
[----:B0-----:R-:W2:Y:S04]  /*53560*/  LDL.LU.64 R20, [R1+0xde0] ;  /* 0x000de00001147983 */ /* 0x001ea80000300a00 */
[----:B------:R-:W2:Y:S04]  /*53570*/  LDL.LU.64 R22, [R1+0xde8] ;  /* 0x000de80001167983 */ /* 0x000ea80000300a00 */
[----:B---3--:R-:W-:Y:S04]  /*53580*/  STL.64 [R1+0x55b8], R18 ;  /* 0x0055b81201007387 */ /* 0x008fe80000100a00 */
[----:B------:R0:W-:Y:S04]  /*53590*/  STL.64 [R1+0x55b0], R16 ;  /* 0x0055b01001007387 */ /* 0x0001e80000100a00 */
[----:B0-----:R-:W3:Y:S04]  /*535a0*/  LDL.LU.64 R16, [R1+0xb0] ;  /* 0x0000b00001107983 */ /* 0x001ee80000300a00 */
[----:B---3--:R0:W-:Y:S04]  /*535b0*/  STL.64 [R1+0x5628], R16 ;  /* 0x0056281001007387 */ /* 0x0081e80000100a00 */
[----:B0-----:R-:W3:Y:S04]  /*535c0*/  LDL.LU.64 R16, [R1+0x7e0] ;  /* 0x0007e00001107983 */ /* 0x001ee80000300a00 */
[----:B------:R-:W3:Y:S01]  /*535d0*/  LDL.LU.64 R18, [R1+0x7e8] ;  /* 0x0007e80001127983 */ /* 0x000ee20000300a00 */
[----:B--2---:R-:W-:Y:S03]  /*535e0*/  HMMA.16816.F32.BF16 R20, R4, R24, R20 ;  /* 0x000000180414723c */ /* 0x004fe60000041814 */
[----:B------:R-:W-:Y:S04]  /*535f0*/  STL [R1+0x4ea0], R2 ;  /* 0x004ea00201007387 */ /* 0x000fe80000100800 */
[----:B------:R-:W-:Y:S01]  /*53600*/  STL [R1+0x4e9c], R0 ;  /* 0x004e9c0001007387 */ /* 0x000fe20000100800 */
[----:B---3--:R-:W-:Y:S07]  /*53610*/  HMMA.16816.F32.BF16 R16, R12, R8, R16 ;  /* 0x000000080c10723c */ /* 0x008fee0000041810 */
[----:B------:R-:W-:-:S02]  /*53620*/  IMAD.MOV.U32 R12, RZ, RZ, R27 ;  /* 0x000000ffff0c7224 */ /* 0x000fc400078e001b */
[----:B------:R-:W-:-:S14]  /*53630*/  IMAD.MOV.U32 R13, RZ, RZ, R26 ;  /* 0x000000ffff0d7224 */ /* 0x000fdc00078e001a */
[----:B------:R-:W-:Y:S04]  /*53640*/  STL.64 [R1+0x100], R16 ;  /* 0x0001001001007387 */ /* 0x000fe80000100a00 */
[----:B------:R-:W-:Y:S04]  /*53650*/  STL.64 [R1+0x108], R18 ;  /* 0x0001081201007387 */ /* 0x000fe80000100a00 */
[----:B------:R0:W-:Y:S04]  /*53660*/  STL.64 [R1+0x5630], R12 ;  /* 0x0056300c01007387 */ /* 0x0001e80000100a00 */
[----:B0-----:R-:W2:Y:S04]  /*53670*/  LDL.LU.64 R12, [R1+0xdd0] ;  /* 0x000dd000010c7983 */ /* 0x001ea80000300a00 */
[----:B------:R-:W2:Y:S04]  /*53680*/  LDL.LU.64 R14, [R1+0xdd8] ;  /* 0x000dd800010e7983 */ /* 0x000ea80000300a00 */
[----:B------:R-:W3:Y:S04]  /*53690*/  LDL.LU.64 R16, [R1+0xdb0] ;  /* 0x000db00001107983 */ /* 0x000ee80000300a00 */
[----:B------:R-:W3:Y:S04]  /*536a0*/  LDL.LU.64 R18, [R1+0xdb8] ;  /* 0x000db80001127983 */ /* 0x000ee80000300a00 */
[----:B------:R0:W-:Y:S04]  /*536b0*/  STL.64 [R1+0x55c0], R8 ;  /* 0x0055c00801007387 */ /* 0x0001e80000100a00 */
[----:B0-----:R-:W4:Y:S04]  /*536c0*/  LDL.LU.64 R8, [R1+0xc0] ;  /* 0x0000c00001087983 */ /* 0x001f280000300a00 */
[----:B------:R0:W-:Y:S04]  /*536d0*/  STL.64 [R1+0x290], R20 ;  /* 0x0002901401007387 */ /* 0x0001e80000100a00 */
[----:B------:R-:W-:Y:S04]  /*536e0*/  STL.64 [R1+0x298], R22 ;  /* 0x0002981601007387 */ /* 0x000fe80000100a00 */
[----:B0-----:R-:W2:Y:S04]  /*536f0*/  LDL.LU.64 R20, [R1+0x5638] ;  /* 0x0056380001147983 */ /* 0x001ea80000300a00 */
[----:B------:R0:W-:Y:S04]  /*53700*/  STL.64 [R1+0x5620], R24 ;  /* 0x0056201801007387 */ /* 0x0001e80000100a00 */
[----:B0-----:R-:W3:Y:S04]  /*53710*/  LDL.LU.64 R24, [R1+0xdc0] ;  /* 0x000dc00001187983 */ /* 0x001ee80000300a00 */
[----:B------:R-:W3:Y:S01]  /*53720*/  LDL.LU.64 R26, [R1+0xdc8] ;  /* 0x000dc800011a7983 */ /* 0x000ee20000300a00 */
[----:B--2---:R-:W-:-:S15]  /*53730*/  HMMA.16816.F32.BF16 R12, R4, R20, R12 ;  /* 0x00000014040c723c */ /* 0x004fde000004180c */
[----:B------:R-:W-:-:S08]  /*53740*/  NOP ;  /* 0x0000000000007918 */ /* 0x000fd00000000000 */
[----:B------:R0:W-:Y:S04]  /*53750*/  STL.64 [R1+0x280], R12 ;  /* 0x0002800c01007387 */ /* 0x0001e80000100a00 */
[----:B------:R-:W-:Y:S04]  /*53760*/  STL.64 [R1+0x288], R14 ;  /* 0x0002880e01007387 */ /* 0x000fe80000100a00 */
[----:B0-----:R-:W3:Y:S04]  /*53770*/  LDL.LU.64 R12, [R1+0x5630] ;  /* 0x00563000010c7983 */ /* 0x001ee80000300a00 */
[----:B------:R0:W-:Y:S04]  /*53780*/  STL.64 [R1+0x55d0], R20 ;  /* 0x0055d01401007387 */ /* 0x0001e80000100a00 */
[----:B0-----:R-:W4:Y:S04]  /*53790*/  LDL.LU.64 R20, [R1+0xda0] ;  /* 0x000da00001147983 */ /* 0x001f280000300a00 */
[----:B------:R-:W4:Y:S01]  /*537a0*/  LDL.LU.64 R22, [R1+0xda8] ;  /* 0x000da80001167983 */ /* 0x000f220000300a00 */
[----:B---3--:R-:W-:Y:S03]  /*537b0*/  HMMA.16816.F32.BF16 R12, R4, R12, R24 ;  /* 0x0000000c040c723c */ /* 0x008fe60000041818 */
[----:B------:R-:W2:Y:S04]  /*537c0*/  LDL.LU.64 R24, [R1+0xd50] ;  /* 0x000d500001187983 */ /* 0x000ea80000300a00 */
[----:B------:R-:W2:-:S15]  /*537d0*/  LDL.LU.64 R26, [R1+0xd58] ;  /* 0x000d5800011a7983 */ /* 0x000e9e0000300a00 */
[----:B------:R-:W-:-:S01]  /*537e0*/  NOP ;  /* 0x0000000000007918 */ /* 0x000fc20000000000 */
[----:B------:R-:W-:Y:S04]  /*537f0*/  STL.64 [R1+0x270], R12 ;  /* 0x0002700c01007387 */ /* 0x000fe80000100a00 */
[----:B------:R-:W-:Y:S04]  /*53800*/  STL.64 [R1+0x278], R14 ;  /* 0x0002780e01007387 */ /* 0x000fe80000100a00 */
[----:B------:R-:W0:Y:S04]  /*53810*/  LDSM.16.MT88.4 R12, [R3+UR4+0x11000] ;  /* 0x01100004030c783b */ /* 0x000e280008004200 */
[----:B------:R-:W-:Y:S04]  /*53820*/  STL [R1+0x5554], R3 ;  /* 0x0055540301007387 */ /* 0x000fe80000100800 */
[----:B0-----:R-:W-:Y:S04]  /*53830*/  STL.64 [R1+0x5428], R14 ;  /* 0x0054280e01007387 */ /* 0x001fe80000100a00 */
[----:B------:R0:W-:Y:S02]  /*53840*/  STL.64 [R1+0x5420], R12 ;  /* 0x0054200c01007387 */ /* 0x0001e40000100a00 */
[----:B0-----:R-:W-:Y:S01]  /*53850*/  MOV R12, R11 ;  /* 0x0000000b000c7202 */ /* 0x001fe20000000f00 */
[----:B------:R-:W-:-:S07]  /*53860*/  IMAD.MOV.U32 R13, RZ, RZ, R10 ;  /* 0x000000ffff0d7224 */ /* 0x000fce00078e000a */
[----:B------:R-:W-:-:S15]  /*53870*/  HMMA.16816.F32.BF16 R16, R4, R12, R16 ;  /* 0x0000000c0410723c */ /* 0x000fde0000041810 */
[----:B------:R-:W-:-:S08]  /*53880*/  NOP ;  /* 0x0000000000007918 */ /* 0x000fd00000000000 */
[----:B------:R0:W-:Y:S04]  /*53890*/  STL.64 [R1+0x260], R16 ;  /* 0x0002601001007387 */ /* 0x0001e80000100a00 */
[----:B------:R-:W-:Y:S04]  /*538a0*/  STL.64 [R1+0x268], R18 ;  /* 0x0002681201007387 */ /* 0x000fe80000100a00 */
[----:B0-----:R-:W2:Y:S04]  /*538b0*/  LDL.LU.64 R16, [R1+0x5628] ;  /* 0x0056280001107983 */ /* 0x001ea80000300a00 */
[----:B------:R-:W-:Y:S04]  /*538c0*/  STL [R1+0x555c], R12 ;  /* 0x00555c0c01007387 */ /* 0x000fe80000100800 */
[----:B------:R4:W-:Y:S02]  /*538d0*/  STL [R1+0x5558], R13 ;  /* 0x0055580d01007387 */ /* 0x0009e40000100800 */
[----:B----4-:R-:W-:-:S15]  /*538e0*/  HMMA.16816.F32.BF16 R12, R4, R8, R20 ;  /* 0x00000008040c723c */ /* 0x010fde0000041814 */
[----:B------:R-:W-:-:S08]  /*538f0*/  NOP ;  /* 0x0000000000007918 */ /* 0x000fd00000000000 */
[----:B------:R-:W-:Y:S04]  /*53900*/  STL.64 [R1+0x250], R12 ;  /* 0x0002500c01007387 */ /* 0x000fe80000100a00 */
[----:B------:R-:W-:Y:S04]  /*53910*/  STL.64 [R1+0x258], R14 ;  /* 0x0002580e01007387 */ /* 0x000fe80000100a00 */
[----:B------:R-:W3:Y:S04]  /*53920*/  LDL.LU.64 R20, [R1+0x70] ;  /* 0x0000700001147983 */ /* 0x000ee80000300a00 */
[----:B---3--:R0:W-:Y:S04]  /*53930*/  STL.64 [R1+0x5600], R20 ;  /* 0x0056001401007387 */ /* 0x0081e80000100a00 */
[----:B0-----:R-:W3:Y:S01]  /*53940*/  LDL.LU.64 R20, [R1+0x80] ;  /* 0x0000800001147983 */ /* 0x001ee20000300a00 */
[----:B------:R-:W-:-:S02]  /*53950*/  IMAD.MOV.U32 R2, RZ, RZ, R8 ;  /* 0x000000ffff027224 */ /* 0x000fc400078e0008 */
[----:B------:R-:W-:Y:S01]  /*53960*/  IMAD.MOV.U32 R0, RZ, RZ, R9 ;  /* 0x000000ffff007224 */ /* 0x000fe200078e0009 */
[----:B---3--:R0:W-:Y:S04]  /*53970*/  STL.64 [R1+0x5608], R20 ;  /* 0x0056081401007387 */ /* 0x0081e80000100a00 */
[----:B0-----:R-:W3:Y:S04]  /*53980*/  LDL.LU.64 R20, [R1+0x90] ;  /* 0x0000900001147983 */ /* 0x001ee80000300a00 */
[----:B------:R-:W4:Y:S04]  /*53990*/  LDL.LU.64 R8, [R1+0x60] ;  /* 0x0000600001087983 */ /* 0x000f280000300a00 */
[----:B----4-:R2:W-:Y:S02]  /*539a0*/  STL.64 [R1+0x55f8], R8 ;  /* 0x0055f80801007387 */ /* 0x0105e40000100a00 */
[----:B--2---:R-:W-:Y:S02]  /*539b0*/  HMMA.16816.F32.BF16 R8, R4, R16, R24 ;  /* 0x000000100408723c */ /* 0x004fe40000041818 */
[----:B------:R-:W-:Y:S04]  /*539c0*/  STL [R1+0x5564], R0 ;  /* 0x0055640001007387 */ /* 0x000fe80000100800 */
[----:B------:R-:W-:-:S15]  /*539d0*/  STL [R1+0x5560], R2 ;  /* 0x0055600201007387 */ /* 0x000fde0000100800 */
[----:B------:R-:W-:-:S02]  /*539e0*/  NOP ;  /* 0x0000000000007918 */ /* 0x000fc40000000000 */
[----:B------:R0:W-:Y:S04]  /*539f0*/  STL.64 [R1+0x240], R8 ;  /* 0x0002400801007387 */ /* 0x0001e80000100a00 */
[----:B------:R1:W-:Y:S04]  /*53a00*/  STL.64 [R1+0x248], R10 ;  /* 0x0002480a01007387 */ /* 0x0003e80000100a00 */
[----:B------:R-:W2:Y:S04]  /*53a10*/  LDL.LU.64 R24, [R1+0xd20] ;  /* 0x000d200001187983 */ /* 0x000ea80000300a00 */
[----:B------:R-:W2:Y:S04]  /*53a20*/  LDL.LU.64 R26, [R1+0xd28] ;  /* 0x000d2800011a7983 */ /* 0x000ea80000300a00 */
[----:B0-----:R-:W4:Y:S04]  /*53a30*/  LDL.LU.64 R8, [R1+0xcb0] ;  /* 0x000cb00001087983 */ /* 0x001f280000300a00 */
[----:B-1----:R-:W3:Y:S01]  /*53a40*/  LDL.LU.64 R10, [R1+0xcb8] ;  /* 0x000cb800010a7983 */ /* 0x002ee20000300a00 */
[----:B------:R-:W-:-:S02]  /*53a50*/  IMAD.MOV.U32 R15, RZ, RZ, R16 ;  /* 0x000000ffff0f7224 */ /* 0x000fc400078e0010 */
[----:B------:R-:W-:Y:S01]  /*53a60*/  IMAD.MOV.U32 R14, RZ, RZ, R17 ;  /* 0x000000ffff0e7224 */ /* 0x000fe200078e0011 */
[----:B---3--:R-:W-:Y:S04]  /*53a70*/  STL.64 [R1+0x5618], R10 ;  /* 0x0056180a01007387 */ /* 0x008fe80000100a00 */
[----:B----4-:R0:W-:Y:S04]  /*53a80*/  STL.64 [R1+0x5610], R8 ;  /* 0x0056100801007387 */ /* 0x0101e80000100a00 */
[----:B0-----:R-:W3:Y:S04]  /*53a90*/  LDL.LU.64 R8, [R1+0xd00] ;  /* 0x000d000001087983 */ /* 0x001ee80000300a00 */
[----:B------:R-:W3:Y:S04]  /*53aa0*/  LDL.LU.64 R10, [R1+0xd08] ;  /* 0x000d0800010a7983 */ /* 0x000ee80000300a00 */
[----:B------:R-:W4:Y:S04]  /*53ab0*/  LDL.LU.64 R16, [R1+0x30] ;  /* 0x0000300001107983 */ /* 0x000f280000300a00 */
[----:B----4-:R0:W-:Y:S04]  /*53ac0*/  STL.64 [R1+0x55c8], R16 ;  /* 0x0055c81001007387 */ /* 0x0101e80000100a00 */
[----:B0-----:R-:W4:Y:S04]  /*53ad0*/  LDL.LU.64 R16, [R1+0x40] ;  /* 0x0000400001107983 */ /* 0x001f280000300a00 */
[----:B----4-:R0:W-:Y:S04]  /*53ae0*/  STL.64 [R1+0x55d8], R16 ;  /* 0x0055d81001007387 */ /* 0x0101e80000100a00 */
[----:B0-----:R-:W4:Y:S04]  /*53af0*/  LDL.LU.64 R16, [R1+0x50] ;  /* 0x0000500001107983 */ /* 0x001f280000300a00 */
[----:B----4-:R0:W-:Y:S04]  /*53b00*/  STL.64 [R1+0x55f0], R16 ;  /* 0x0055f01001007387 */ /* 0x0101e80000100a00 */
[----:B0-----:R-:W2:Y:S01]  /*53b10*/  LDL.LU.64 R16, [R1+0xa0] ;  /* 0x0000a00001107983 */ /* 0x001ea20000300a00 */
[C---:B---3--:R-:W-:Y:S03]  /*53b20*/  HMMA.16816.F32.BF16 R8, R4.reuse, R20, R8 ;  /* 0x000000140408723c */ /* 0x048fe60000041808 */
[----:B------:R-:W-:Y:S04]  /*53b30*/  STL [R1+0x556c], R14 ;  /* 0x00556c0e01007387 */ /* 0x000fe80000100800 */
[----:B------:R0:W-:Y:S04]  /*53b40*/  STL [R1+0x5568], R15 ;  /* 0x0055680f01007387 */ /* 0x0001e80000100800 */
[----:B------:R-:W3:Y:S04]  /*53b50*/  LDL.LU.64 R12, [R1+0xce0] ;  /* 0x000ce000010c7983 */ /* 0x000ee80000300a00 */
[----:B0-----:R-:W3:Y:S01]  /*53b60*/  LDL.LU.64 R14, [R1+0xce8] ;  /* 0x000ce800010e7983 */ /* 0x001ee20000300a00 */
[----:B------:R-:W-:Y:S01]  /*53b70*/  IMAD.MOV.U32 R28, RZ, RZ, R20 ;  /* 0x000000ffff1c7224 */ /* 0x000fe200078e0014 */
[----:B--2---:R-:W-:Y:S06]  /*53b80*/  HMMA.16816.F32.BF16 R24, R4, R16, R24 ;  /* 0x000000100418723c */ /* 0x004fec0000041818 */
[----:B------:R-:W-:-:S15]  /*53b90*/  IMAD.MOV.U32 R29, RZ, RZ, R17 ;  /* 0x000000ffff1d7224 */ /* 0x000fde00078e0011 */
[----:B------:R-:W-:-:S02]  /*53ba0*/  NOP ;  /* 0x0000000000007918 */ /* 0x000fc40000000000 */
[----:B------:R0:W-:Y:S04]  /*53bb0*/  STL.64 [R1+0x230], R24 ;  /* 0x0002301801007387 */ /* 0x0001e80000100a00 */
[----:B------:R1:W-:Y:S04]  /*53bc0*/  STL.64 [R1+0x238], R26 ;  /* 0x0002381a01007387 */ /* 0x0003e80000100a00 */
[----:B0-----:R-:W2:Y:S01]  /*53bd0*/  LDL.LU.64 R24, [R1+0x5620] ;  /* 0x0056200001187983 */ /* 0x001ea20000300a00 */
[----:B-1----:R-:W-:-:S03]  /*53be0*/  IMAD.MOV.U32 R26, RZ, RZ, R16 ;  /* 0x000000ffff1a7224 */ /* 0x002fc600078e0010 */
[----:B------:R-:W4:Y:S04]  /*53bf0*/  LDL.LU.64 R16, [R1+0xc80] ;  /* 0x000c800001107983 */ /* 0x000f280000300a00 */
[----:B------:R-:W4:Y:S04]  /*53c00*/  LDL.LU.64 R18, [R1+0xc88] ;  /* 0x000c880001127983 */ /* 0x000f280000300a00 */
[----:B------:R-:W-:Y:S04]  /*53c10*/  STL [R1+0x5570], R26 ;  /* 0x0055701a01007387 */ /* 0x000fe80000100800 */
[----:B------:R-:W-:Y:S04]  /*53c20*/  STL.64 [R1+0x220], R8 ;  /* 0x0002200801007387 */ /* 0x000fe80000100a00 */
[----:B------:R0:W-:Y:S01]  /*53c30*/  STL.64 [R1+0x228], R10 ;  /* 0x0002280a01007387 */ /* 0x0001e20000100a00 */
[----:B------:R-:W-:-:S03]  /*53c40*/  IMAD.MOV.U32 R27, RZ, RZ, R21 ;  /* 0x000000ffff1b7224 */ /* 0x000fc600078e0015 */
[----:B0-----:R-:W4:Y:S04]  /*53c50*/  LDL.LU.64 R10, [R1+0x5618] ;  /* 0x00561800010a7983 */ /* 0x001f280000300a00 */
[----:B------:R-:W4:Y:S04]  /*53c60*/  LDL.LU.64 R8, [R1+0x5610] ;  /* 0x0056100001087983 */ /* 0x000f280000300a00 */
[----:B------:R-:W3:Y:S04]  /*53c70*/  LDL.LU.64 R20, [R1+0x5608] ;  /* 0x0056080001147983 */ /* 0x000ee80000300a00 */
[----:B------:R-:W-:Y:S04]  /*53c80*/  STL [R1+0x55e8], R27 ;  /* 0x0055e81b01007387 */ /* 0x000fe80000100800 */
[----:B--2---:R0:W-:Y:S04]  /*53c90*/  STL.64 [R1+0x55e0], R24 ;  /* 0x0055e01801007387 */ /* 0x0041e80000100a00 */
[----:B0-----:R-:W2:Y:S04]  /*53ca0*/  LDL.LU.64 R24, [R1+0xc50] ;  /* 0x000c500001187983 */ /* 0x001ea80000300a00 */
[----:B------:R-:W2:Y:S01]  /*53cb0*/  LDL.LU.64 R26, [R1+0xc58] ;  /* 0x000c5800011a7983 */ /* 0x000ea20000300a00 */
[----:B---3--:R-:W-:Y:S06]  /*53cc0*/  HMMA.16816.F32.BF16 R12, R4, R20, R12 ;  /* 0x00000014040c723c */ /* 0x008fec000004180c */
[----:B------:R-:W-:-:S15]  /*53cd0*/  MOV R3, R21 ;  /* 0x0000001500037202 */ /* 0x000fde0000000f00 */
[----:B------:R-:W-:-:S02]  /*53ce0*/  NOP ;  /* 0x0000000000007918 */ /* 0x000fc40000000000 */
[----:B------:R0:W-:Y:S04]  /*53cf0*/  STL.64 [R1+0x210], R12 ;  /* 0x0002100c01007387 */ /* 0x0001e80000100a00 */
[----:B------:R-:W-:Y:S01]  /*53d00*/  STL.64 [R1+0x218], R14 ;  /* 0x0002180e01007387 */ /* 0x000fe20000100a00 */
[----:B0-----:R-:W-:-:S03]  /*53d10*/  IMAD.MOV.U32 R13, RZ, RZ, R20 ;  /* 0x000000ffff0d7224 */ /* 0x001fc600078e0014 */
[----:B------:R-:W4:Y:S02]  /*53d20*/  LDL.LU.64 R20, [R1+0x5600] ;  /* 0x0056000001147983 */ /* 0x000f240000300a00 */
[----:B----4-:R-:W-:-:S15]  /*53d30*/  HMMA.16816.F32.BF16 R8, R4, R20, R8 ;  /* 0x000000140408723c */ /* 0x010fde0000041808 */
[----:B------:R-:W-:-:S08]  /*53d40*/  NOP ;  /* 0x0000000000007918 */ /* 0x000fd00000000000 */
[----:B------:R0:W-:Y:S04]  /*53d50*/  STL.64 [R1+0x200], R8 ;  /* 0x0002000801007387 */ /* 0x0001e80000100a00 */
[----:B------:R-:W-:Y:S04]  /*53d60*/  STL.64 [R1+0x208], R10 ;  /* 0x0002080a01007387 */ /* 0x000fe80000100a00 */
[----:B0-----:R-:W3:Y:S01]  /*53d70*/  LDL.LU.64 R8, [R1+0x55f8] ;  /* 0x0055f80001087983 */ /* 0x001ee20000300a00 */
[----:B------:R-:W-:Y:S02]  /*53d80*/  IMAD.MOV.U32 R2, RZ, RZ, R20 ;  /* 0x000000ffff027224 */ /* 0x000fe400078e0014 */
[----:B------:R-:W-:-:S02]  /*53d90*/  IMAD.MOV.U32 R12, RZ, RZ, R21 ;  /* 0x000000ffff0c7224 */ /* 0x000fc400078e0015 */
[----:B------:R-:W4:Y:S04]  /*53da0*/  LDL.LU.64 R20, [R1+0xc20] ;  /* 0x000c200001147983 */ /* 0x000f280000300a00 */
[----:B------:R-:W4:Y:S01]  /*53db0*/  LDL.LU.64 R22, [R1+0xc28] ;  /* 0x000c280001167983 */ /* 0x000f220000300a00 */
[----:B---3--:R-:W-:-:S15]  /*53dc0*/  HMMA.16816.F32.BF16 R16, R4, R8, R16 ;  /* 0x000000080410723c */ /* 0x008fde0000041810 */
        /* <DEDUP_REMOVED lines=9> */
[----:B------:R-:W-:-:S15]  /*53e60*/  IMAD.MOV.U32 R14, RZ, RZ, R17 ;  /* 0x000000ffff0e7224 */ /* 0x000fde00078e0011 */
[----:B------:R-:W-:-:S02]  /*53e70*/  NOP ;  /* 0x0000000000007918 */ /* 0x000fc40000000000 */
[----:B------:R-:W-:Y:S04]  /*53e80*/  STL.64 [R1+0x1e0], R24 ;  /* 0x0001e01801007387 */ /* 0x000fe80000100a00 */
[----:B------:R0:W-:Y:S04]  /*53e90*/  STL.64 [R1+0x1e8], R26 ;  /* 0x0001e81a01007387 */ /* 0x0001e80000100a00 */
[----:B0-----:R-:W2:Y:S04]  /*53ea0*/  LDL.LU R27, [R1+0x55e8] ;  /* 0x0055e800011b7983 */ /* 0x001ea80000300800 */
[----:B------:R-:W3:Y:S01]  /*53eb0*/  LDL.LU.64 R24, [R1+0x55e0] ;  /* 0x0055e00001187983 */ /* 0x000ee20000300a00 */
[----:B------:R-:W-:-:S03]  /*53ec0*/  IMAD.MOV.U32 R26, RZ, RZ, R16 ;  /* 0x000000ffff1a7224 */ /* 0x000fc600078e0010 */
[----:B------:R-:W4:Y:S04]  /*53ed0*/  LDL.LU.64 R16, [R1+0x55d8] ;  /* 0x0055d80001107983 */ /* 0x000f280000300a00 */
[----:B------:R-:W-:Y:S04]  /*53ee0*/  STL.64 [R1+0x55a8], R14 ;  /* 0x0055a80e01007387 */ /* 0x000fe80000100a00 */
[----:B------:R0:W-:Y:S04]  /*53ef0*/  STL.64 [R1+0x55a0], R12 ;  /* 0x0055a00c01007387 */ /* 0x0001e80000100a00 */
[----:B0-----:R-:W3:Y:S04]  /*53f00*/  LDL.LU.64 R12, [R1+0xb90] ;  /* 0x000b9000010c7983 */ /* 0x001ee80000300a00 */
[----:B------:R-:W3:Y:S01]  /*53f10*/  LDL.LU.64 R14, [R1+0xb98] ;  /* 0x000b9800010e7983 */ /* 0x000ee20000300a00 */
[----:B----4-:R-:W-:Y:S03]  /*53f20*/  HMMA.16816.F32.BF16 R20, R4, R16, R20 ;  /* 0x000000100414723c */ /* 0x010fe60000041814 */
[----:B--2---:R-:W-:Y:S04]  /*53f30*/  STL.64 [R1+0x5598], R26 ;  /* 0x0055981a01007387 */ /* 0x004fe80000100a00 */
[----:B---3--:R0:W-:Y:S04]  /*53f40*/  STL.64 [R1+0x5590], R24 ;  /* 0x0055901801007387 */ /* 0x0081e80000100a00 */
[----:B0-----:R-:W2:Y:S04]  /*53f50*/  LDL.LU.64 R24, [R1+0xb20] ;  /* 0x000b200001187983 */ /* 0x001ea80000300a00 */
[----:B------:R-:W2:Y:S08]  /*53f60*/  LDL.LU.64 R26, [R1+0xb28] ;  /* 0x000b2800011a7983 */ /* 0x000eb00000300a00 */
[----:B------:R0:W-:Y:S04]  /*53f70*/  STL.64 [R1+0x1d0], R20 ;  /* 0x0001d01401007387 */ /* 0x0001e80000100a00 */
[----:B------:R1:W-:Y:S04]  /*53f80*/  STL.64 [R1+0x1d8], R22 ;  /* 0x0001d81601007387 */ /* 0x0003e80000100a00 */
[----:B0-----:R-:W3:Y:S01]  /*53f90*/  LDL.LU.64 R20, [R1+0x55d0] ;  /* 0x0055d00001147983 */ /* 0x001ee20000300a00 */
[----:B-1----:R-:W-:-:S02]  /*53fa0*/  IMAD.MOV.U32 R23, RZ, RZ, R16 ;  /* 0x000000ffff177224 */ /* 0x002fc400078e0010 */
[----:B------:R-:W-:Y:S02]  /*53fb0*/  IMAD.MOV.U32 R22, RZ, RZ, R17 ;  /* 0x000000ffff167224 */ /* 0x000fe400078e0011 */
[----:B------:R-:W4:Y:S02]  /*53fc0*/  LDL.LU.64 R16, [R1+0x55c8] ;  /* 0x0055c80001107983 */ /* 0x000f240000300a00 */
[----:B----4-:R-:W-:-:S15]  /*53fd0*/  HMMA.16816.F32.BF16 R8, R4, R16, R8 ;  /* 0x000000100408723c */ /* 0x010fde0000041808 */
[----:B------:R-:W-:-:S08]  /*53fe0*/  NOP ;  /* 0x0000000000007918 */ /* 0x000fd00000000000 */
[----:B------:R0:W-:Y:S04]  /*53ff0*/  STL.64 [R1+0x1c0], R8 ;  /* 0x0001c00801007387 */ /* 0x0001e80000100a00 */
[----:B------:R1:W-:Y:S04]  /*54000*/  STL.64 [R1+0x1c8], R10 ;  /* 0x0001c80a01007387 */ /* 0x0003e80000100a00 */
[----:B0-----:R-:W2:Y:S01]  /*54010*/  LDL.LU.64 R8, [R1+0x55c0] ;  /* 0x0055c00001087983 */ /* 0x001ea20000300a00 */
[----:B-1----:R-:W-:Y:S02]  /*54020*/  IMAD.MOV.U32 R11, RZ, RZ, R16 ;  /* 0x000000ffff0b7224 */ /* 0x002fe400078e0010 */
[----:B------:R-:W-:Y:S01]  /*54030*/  IMAD.MOV.U32 R10, RZ, RZ, R17 ;  /* 0x000000ffff0a7224 */ /* 0x000fe200078e0011 */
[----:B------:R-:W4:Y:S04]  /*54040*/  LDL.LU.64 R18, [R1+0x55b8] ;  /* 0x0055b80001127983 */ /* 0x000f280000300a00 */
[----:B------:R-:W3:Y:S02]  /*54050*/  LDL.LU.64 R16, [R1+0x55b0] ;  /* 0x0055b00001107983 */ /* 0x000ee40000300a00 */
[C---:B---3--:R-:W-:Y:S06]  /*54060*/  HMMA.16816.F32.BF16 R12, R4.reuse, R16, R12 ;  /* 0x00000010040c723c */ /* 0x048fec000004180c */
[----:B--2---:R-:W-:-:S15]  /*54070*/  HMMA.16816.F32.BF16 R4, R4, R8, R24 ;  /* 0x000000080404723c */ /* 0x004fde0000041818 */
[----:B------:R-:W-:-:S02]  /*54080*/  NOP ;  /* 0x0000000000007918 */ /* 0x000fc40000000000 */
[----:B------:R-:W-:Y:S04]  /*54090*/  STL.64 [R1+0x1b0], R12 ;  /* 0x0001b00c01007387 */ /* 0x000fe80000100a00 */
[----:B------:R0:W-:Y:S04]  /*540a0*/  STL.64 [R1+0x1b8], R14 ;  /* 0x0001b80e01007387 */ /* 0x0001e80000100a00 */
[----:B0-----:R-:W2:Y:S04]  /*540b0*/  LDL.LU.64 R14, [R1+0x55a8] ;  /* 0x0055a800010e7983 */ /* 0x001ea80000300a00 */
[----:B------:R-:W3:Y:S04]  /*540c0*/  LDL.LU.64 R12, [R1+0x55a0] ;  /* 0x0055a000010c7983 */ /* 0x000ee80000300a00 */
[----:B----4-:R-:W-:Y:S04]  /*540d0*/  STL.64 [R1+0x5450], R18 ;  /* 0x0054501201007387 */ /* 0x010fe80000100a00 */
[----:B------:R0:W-:Y:S02]  /*540e0*/  STL.64 [R1+0x5448], R16 ;  /* 0x0054481001007387 */ /* 0x0001e40000100a00 */
[----:B0-----:R-:W-:Y:S01]  /*540f0*/  MOV R16, R11 ;  /* 0x0000000b00107202 */ /* 0x001fe20000000f00 */
[----:B------:R-:W-:-:S05]  /*54100*/  IMAD.MOV.U32 R17, RZ, RZ, R10 ;  /* 0x000000ffff117224 */ /* 0x000fca00078e000a */
[----:B------:R0:W-:Y:S04]  /*54110*/  STL.64 [R1+0x5468], R16 ;  /* 0x0054681001007387 */ /* 0x0001e80000100a00 */
[----:B0-----:R-:W4:Y:S04]  /*54120*/  LDL.LU.64 R16, [R1+0xbc0] ;  /* 0x000bc00001107983 */ /* 0x001f280000300a00 */
[----:B------:R-:W4:Y:S04]  /*54130*/  LDL.LU.64 R18, [R1+0xbc8] ;  /* 0x000bc80001127983 */ /* 0x000f280000300a00 */
[----:B------:R-:W2:Y:S04]  /*54140*/  LDL.LU.64 R26, [R1+0x5598] ;  /* 0x00559800011a7983 */ /* 0x000ea80000300a00 */
[----:B------:R-:W4:Y:S04]  /*54150*/  LDL.LU.64 R24, [R1+0x5590] ;  /* 0x0055900001187983 */ /* 0x000f280000300a00 */
[----:B------:R-:W4:Y:S04]  /*54160*/  LDL.LU.64 R10, [R1+0x5588] ;  /* 0x00558800010a7983 */ /* 0x000f280000300a00 */
[----:B------:R-:W4:Y:S04]  /*54170*/  LDL.LU.64 R8, [R1+0x5580] ;  /* 0x0055800001087983 */ /* 0x000f280000300a00 */
[----:B------:R0:W-:Y:S04]  /*54180*/  STL.64 [R1+0xf0], R4 ;  /* 0x0000f00401007387 */ /* 0x0001e80000100a00 */
[----:B------:R-:W-:Y:S04]  /*54190*/  STL.64 [R1+0xf8], R6 ;  /* 0x0000f80601007387 */ /* 0x000fe80000100a00 */
[----:B0-----:R-:W3:Y:S04]  /*541a0*/  LDL.LU R4, [R1] ;  /* 0x0000000001047983 */ /* 0x001ee80000300800 */
[----:B------:R-:W3:Y:S01]  /*541b0*/  LDL.LU R5, [R1+0x4] ;  /* 0x0000040001057983 */ /* 0x000ee20000300800 */
[----:B----4-:R-:W-:-:S15]  /*541c0*/  HMMA.16816.F32.BF16 R16, R8, R24, R16 ;  /* 0x000000180810723c */ /* 0x010fde0000041810 */
[----:B------:R-:W-:-:S08]  /*541d0*/  NOP ;  /* 0x0000000000007918 */ /* 0x000fd00000000000 */
[----:B------:R0:W-:Y:S04]  /*541e0*/  STL.64 [R1+0xe0], R16 ;  /* 0x0000e01001007387 */ /* 0x0001e80000100a00 */
[----:B------:R-:W-:Y:S01]  /*541f0*/  STL.64 [R1+0xe8], R18 ;  /* 0x0000e81201007387 */ /* 0x000fe20000100a00 */
[----:B0-----:R-:W-:Y:S02]  /*54200*/  IMAD.MOV.U32 R16, RZ, RZ, R23 ;  /* 0x000000ffff107224 */ /* 0x001fe400078e0017 */
[----:B------:R-:W-:Y:S01]  /*54210*/  IMAD.MOV.U32 R17, RZ, RZ, R22 ;  /* 0x000000ffff117224 */ /* 0x000fe200078e0016 */
[----:B------:R-:W4:Y:S04]  /*54220*/  LDL.LU R23, [R1+0x5578] ;  /* 0x0055780001177983 */ /* 0x000f280000300800 */
[----:B------:R-:W4:Y:S04]  /*54230*/  LDL.LU R22, [R1+0x5574] ;  /* 0x0055740001167983 */ /* 0x000f280000300800 */
[----:B------:R0:W-:Y:S04]  /*54240*/  STL.64 [R1+0x5480], R16 ;  /* 0x0054801001007387 */ /* 0x0001e80000100a00 */
[----:B0-----:R-:W2:Y:S04]  /*54250*/  LDL.LU.64 R16, [R1+0xb60] ;  /* 0x000b600001107983 */ /* 0x001ea80000300a00 */
[----:B------:R-:W2:Y:S02]  /*54260*/  LDL.LU.64 R18, [R1+0xb68] ;  /* 0x000b680001127983 */ /* 0x000ea40000300a00 */
[----:B--2---:R-:W-:-:S15]  /*54270*/  HMMA.16816.F32.BF16 R16, R8, R20, R16 ;  /* 0x000000140810723c */ /* 0x004fde0000041810 */
[----:B------:R-:W-:-:S08]  /*54280*/  NOP ;  /* 0x0000000000007918 */ /* 0x000fd00000000000 */
[----:B------:R0:W-:Y:S04]  /*54290*/  STL.64 [R1+0x7e0], R16 ;  /* 0x0007e01001007387 */ /* 0x0001e80000100a00 */
[----:B------:R-:W-:Y:S01]  /*542a0*/  STL.64 [R1+0x7e8], R18 ;  /* 0x0007e81201007387 */ /* 0x000fe20000100a00 */
[----:B0-----:R-:W-:Y:S02]  /*542b0*/  IMAD.MOV.U32 R16, RZ, RZ, R26 ;  /* 0x000000ffff107224 */ /* 0x001fe400078e001a */
[----:B------:R-:W-:Y:S01]  /*542c0*/  IMAD.MOV.U32 R17, RZ, RZ, R14 ;  /* 0x000000ffff117224 */ /* 0x000fe200078e000e */
[----:B------:R-:W2:Y:S04]  /*542d0*/  LDL.LU R26, [R1+0x5570] ;  /* 0x00557000011a7983 */ /* 0x000ea80000300800 */
[----:B------:R-:W2:Y:S04]  /*542e0*/  LDL.LU R14, [R1+0x556c] ;  /* 0x00556c00010e7983 */ /* 0x000ea80000300800 */
[----:B------:R0:W-:Y:S04]  /*542f0*/  STL.64 [R1+0x5498], R16 ;  /* 0x0054981001007387 */ /* 0x0001e80000100a00 */
[----:B0-----:R-:W3:Y:S04]  /*54300*/  LDL.LU.64 R16, [R1+0xb10] ;  /* 0x000b100001107983 */ /* 0x001ee80000300a00 */
[----:B------:R-:W3:Y:S04]  /*54310*/  LDL.LU.64 R18, [R1+0xb18] ;  /* 0x000b180001127983 */ /* 0x000ee80000300a00 */
[----:B----4-:R-:W-:Y:S01]  /*54320*/  STL.64 [R1+0x5440], R22 ;  /* 0x0054401601007387 */ /* 0x010fe20000100a00 */
[----:B---3--:R-:W-:Y:S07]  /*54330*/  HMMA.16816.F32.BF16 R4, R8, R4, R16 ;  /* 0x000000040804723c */ /* 0x008fee0000041810 */
[----:B------:R-:W-:-:S02]  /*54340*/  IMAD.MOV.U32 R16, RZ, RZ, R15 ;  /* 0x000000ffff107224 */ /* 0x000fc400078e000f */
[----:B------:R-:W-:-:S14]  /*54350*/  IMAD.MOV.U32 R17, RZ, RZ, R0 ;  /* 0x000000ffff117224 */ /* 0x000fdc00078e0000 */
[----:B------:R-:W-:Y:S04]  /*54360*/  STL.64 [R1+0x7f0], R4 ;  /* 0x0007f00401007387 */ /* 0x000fe80000100a00 */
[----:B------:R-:W3:Y:S04]  /*54370*/  LDL.LU R15, [R1+0x5568] ;  /* 0x00556800010f7983 */ /* 0x000ee80000300800 */
[----:B------:R-:W4:Y:S04]  /*54380*/  LDL.LU R0, [R1+0x5564] ;  /* 0x0055640001007983 */ /* 0x000f280000300800 */
[----:B------:R0:W-:Y:S02]  /*54390*/  STL.64 [R1+0x54b0], R16 ;  /* 0x0054b01001007387 */ /* 0x0001e40000100a00 */
[----:B0-----:R-:W-:-:S02]  /*543a0*/  IMAD.MOV.U32 R16, RZ, RZ, R2 ;  /* 0x000000ffff107224 */ /* 0x001fc400078e0002 */
[----:B------:R-:W4:Y:S01]  /*543b0*/  LDL.LU R2, [R1+0x5560] ;  /* 0x0055600001027983 */ /* 0x000f220000300800 */
[----:B------:R-:W-:-:S03]  /*543c0*/  MOV R17, R12 ;  /* 0x0000000c00117202 */ /* 0x000fc60000000f00 */
[----:B------:R-:W4:Y:S04]  /*543d0*/  LDL.LU R12, [R1+0x555c] ;  /* 0x00555c00010c7983 */ /* 0x000f280000300800 */
[----:B------:R0:W-:Y:S02]  /*543e0*/  STL.64 [R1+0x54c8], R16 ;  /* 0x0054c81001007387 */ /* 0x0001e40000100a00 */
[----:B0-----:R-:W-:Y:S02]  /*543f0*/  IMAD.MOV.U32 R16, RZ, RZ, R13 ;  /* 0x000000ffff107224 */ /* 0x001fe400078e000d */
[----:B------:R-:W-:Y:S01]  /*54400*/  IMAD.MOV.U32 R17, RZ, RZ, R3 ;  /* 0x000000ffff117224 */ /* 0x000fe200078e0003 */
[----:B------:R-:W4:Y:S04]  /*54410*/  LDL.LU R13, [R1+0x5558] ;  /* 0x00555800010d7983 */ /* 0x000f280000300800 */
[----:B------:R-:W4:Y:S04]  /*54420*/  LDL.LU R3, [R1+0x5554] ;  /* 0x0055540001037983 */ /* 0x000f280000300800 */
[----:B------:R0:W-:Y:S02]  /*54430*/  STL.64 [R1+0x54e0], R16 ;  /* 0x0054e01001007387 */ /* 0x0001e40000100a00 */
[----:B0-----:R-:W-:-:S02]  /*54440*/  IMAD.MOV.U32 R16, RZ, RZ, R28 ;  /* 0x000000ffff107224 */ /* 0x001fc400078e001c */
[----:B------:R-:W-:Y:S01]  /*54450*/  IMAD.MOV.U32 R17, RZ, RZ, R27 ;  /* 0x000000ffff117224 */ /* 0x000fe200078e001b */
[----:B------:R-:W4:Y:S04]  /*54460*/  LDL.LU R28, [R1+0x5550] ;  /* 0x00555000011c7983 */ /* 0x000f280000300800 */
[----:B------:R-:W4:Y:S04]  /*54470*/  LDL.LU R27, [R1+0x554c] ;  /* 0x00554c00011b7983 */ /* 0x000f280000300800 */
[----:B------:R2:W-:Y:S02]  /*54480*/  STL.64 [R1+0x54f8], R16 ;  /* 0x0054f81001007387 */ /* 0x0005e40000100a00 */
[----:B--2---:R-:W-:-:S02]  /*54490*/  IMAD.MOV.U32 R16, RZ, RZ, R26 ;  /* 0x000000ffff107224 */ /* 0x004fc400078e001a */
[----:B------:R-:W-:Y:S01]  /*544a0*/  IMAD.MOV.U32 R17, RZ, RZ, R29 ;  /* 0x000000ffff117224 */ /* 0x000fe200078e001d */
[----:B------:R-:W2:Y:S04]  /*544b0*/  LDL.LU R26, [R1+0x5548] ;  /* 0x00554800011a7983 */ /* 0x000ea80000300800 */
[----:B------:R0:W-:Y:S02]  /*544c0*/  STL.64 [R1+0x5510], R16 ;  /* 0x0055101001007387 */ /* 0x0001e40000100a00 */
[----:B0-----:R-:W-:Y:S02]  /*544d0*/  IMAD.MOV.U32 R17, RZ, RZ, R14 ;  /* 0x000000ffff117224 */ /* 0x001fe400078e000e */
[----:B---3--:R-:W-:-:S05]  /*544e0*/  IMAD.MOV.U32 R16, RZ, RZ, R15 ;  /* 0x000000ffff107224 */ /* 0x008fca00078e000f */
[----:B------:R4:W-:Y:S02]  /*544f0*/  STL.64 [R1+0x5528], R16 ;  /* 0x0055281001007387 */ /* 0x0009e40000100a00 */
[----:B----4-:R-:W-:Y:S02]  /*54500*/  IMAD.MOV.U32 R16, RZ, RZ, R2 ;  /* 0x000000ffff107224 */ /* 0x010fe400078e0002 */
[----:B------:R-:W-:-:S05]  /*54510*/  IMAD.MOV.U32 R17, RZ, RZ, R0 ;  /* 0x000000ffff117224 */ /* 0x000fca00078e0000 */
[----:B------:R0:W-:Y:S04]  /*54520*/  STL.64 [R1+0x5540], R16 ;  /* 0x0055401001007387 */ /* 0x0001e80000100a00 */
        /* <DEDUP_REMOVED lines=35> */
[----:B------:R-:W4:Y:S01]  /*54760*/  LDL.LU.64 R22, [R1+0x9b8] ;  /* 0x0009b80001167983 */ /* 0x000f220000300a00 */
[----:B------:R-:W-:-:S02]  /*54770*/  IMAD.MOV.U32 R25, RZ, RZ, R6 ;  /* 0x000000ffff197224 */ /* 0x000fc400078e0006 */
[----:B------:R-:W-:Y:S02]  /*54780*/  IMAD.MOV.U32 R24, RZ, RZ, R7 ;  /* 0x000000ffff187224 */ /* 0x000fe400078e0007 */
[----:B------:R-:W0:Y:S04]  /*54790*/  LDSM.16.MT88.4 R4, [R3+UR4+0x11080] ;  /* 0x011080040304783b */ /* 0x000e280008004200 */
[----:B----4-:R-:W-:Y:S04]  /*547a0*/  STL.64 [R1+0x5520], R22 ;  /* 0x0055201601007387 */ /* 0x010fe80000100a00 */
[----:B--2---:R1:W-:Y:S04]  /*547b0*/  STL.64 [R1+0x5518], R20 ;  /* 0x0055181401007387 */ /* 0x0043e80000100a00 */
[----:B-1----:R-:W2:Y:S04]  /*547c0*/  LDL.LU.64 R20, [R1+0x9f0] ;  /* 0x0009f00001147983 */ /* 0x002ea80000300a00 */
[----:B------:R-:W4:Y:S01]  /*547d0*/  LDL.LU.64 R22, [R1+0x9f8] ;  /* 0x0009f80001167983 */ /* 0x000f220000300a00 */
[C---:B---3--:R-:W-:Y:S03]  /*547e0*/  HMMA.16816.F32.BF16 R12, R8.reuse, R12, R16 ;  /* 0x0000000c080c723c */ /* 0x048fe60000041810 */
[----:B----4-:R-:W-:Y:S04]  /*547f0*/  STL.64 [R1+0x5538], R22 ;  /* 0x0055381601007387 */ /* 0x010fe80000100a00 */
[----:B--2---:R1:W-:Y:S04]  /*54800*/  STL.64 [R1+0x5530], R20 ;  /* 0x0055301401007387 */ /* 0x0043e80000100a00 */
[----:B-1----:R-:W2:Y:S04]  /*54810*/  LDL.LU.64 R20, [R1+0xa60] ;  /* 0x000a600001147983 */ /* 0x002ea80000300a00 */
[----:B------:R-:W2:Y:S04]  /*54820*/  LDL.LU.64 R22, [R1+0xa68] ;  /* 0x000a680001167983 */ /* 0x000ea80000300a00 */
[----:B------:R-:W-:Y:S04]  /*54830*/  STL [R1+0x4d44], R24 ;  /* 0x004d441801007387 */ /* 0x000fe80000100800 */
[----:B------:R-:W-:Y:S04]  /*54840*/  STL [R1+0x4d40], R25 ;  /* 0x004d401901007387 */ /* 0x000fe80000100800 */
[----:B0-----:R-:W-:Y:S04]  /*54850*/  STL.64 [R1+0x5310], R6 ;  /* 0x0053100601007387 */ /* 0x001fe80000100a00 */
[----:B------:R0:W-:Y:S04]  /*54860*/  STL.64 [R1+0x5308], R4 ;  /* 0x0053080401007387 */ /* 0x0001e80000100a00 */
[----:B0-----:R-:W3:Y:S04]  /*54870*/  LDL.LU.64 R4, [R1+0x10] ;  /* 0x0000100001047983 */ /* 0x001ee80000300a00 */
[----:B------:R-:W4:Y:S04]  /*54880*/  LDL.64 R6, [R1+0x18] ;  /* 0x0000180001067983 */ /* 0x000f280000100a00 */
[----:B------:R-:W-:Y:S04]  /*54890*/  STL [R1+0x4d48], R3 ;  /* 0x004d480301007387 */ /* 0x000fe80000100800 */
[----:B------:R-:W2:Y:S04]  /*548a0*/  LDL.LU.64 R16, [R1+0x5540] ;  /* 0x0055400001107983 */ /* 0x000ea80000300a00 */
        /* <DEDUP_REMOVED lines=71> */
[----:B------:R-:W-:Y:S04]  /*54d20*/  STL.64 [R1+0x8a0], R16 ;  /* 0x0008a01001007387 */ /* 0x000fe80000100a00 */
[----:B------:R0:W-:Y:S04]  /*54d30*/  STL.64 [R1+0x8a8], R18 ;  /* 0x0008a81201007387 */ /* 0x0001e80000100a00 */
[----:B0-----:R-:W4:Y:S04]  /*54d40*/  LDL.LU.64 R18, [R1+0x5450] ;  /* 0x0054500001127983 */ /* 0x001f280000300a00 */
[----:B------:R-:W2:Y:S02]  /*54d50*/  LDL.LU.64 R16, [R1+0x5448] ;  /* 0x0054480001107983 */ /* 0x000ea40000300a00 */
[----:B--2---:R-:W-:-:S15]  /*54d60*/  HMMA.16816.F32.BF16 R20, R8, R16, R20 ;  /* 0x000000100814723c */ /* 0x004fde0000041814 */
[----:B------:R-:W-:-:S08]  /*54d70*/  NOP ;  /* 0x0000000000007918 */ /* 0x000fd00000000000 */
[----:B------:R-:W-:Y:S04]  /*54d80*/  STL.64 [R1+0x8c0], R20 ;  /* 0x0008c01401007387 */ /* 0x000fe80000100a00 */
[----:B------:R0:W-:Y:S04]  /*54d90*/  STL.64 [R1+0x8c8], R22 ;  /* 0x0008c81601007387 */ /* 0x0001e80000100a00 */
[----:B0-----:R-:W2:Y:S01]  /*54da0*/  LDL.LU.64 R22, [R1+0x5440] ;  /* 0x0054400001167983 */ /* 0x001ea20000300a00 */
[----:B---3--:R-:W-:Y:S03]  /*54db0*/  HMMA.16816.F32.BF16 R8, R8, R4, R12 ;  /* 0x000000040808723c */ /* 0x008fe6000004180c */
[----:B----4-:R0:W-:Y:S02]  /*54dc0*/  STL.64 [R1+0x5350], R18 ;  /* 0x0053501201007387 */ /* 0x0101e40000100a00 */
[----:B0-----:R-:W-:-:S02]  /*54dd0*/  IMAD.MOV.U32 R18, RZ, RZ, R26 ;  /* 0x000000ffff127224 */ /* 0x001fc400078e001a */
[----:B------:R-:W-:Y:S01]  /*54de0*/  IMAD.MOV.U32 R19, RZ, RZ, R27 ;  /* 0x000000ffff137224 */ /* 0x000fe200078e001b */
[----:B--2---:R-:W-:Y:S01]  /*54df0*/  MOV R16, R22 ;  /* 0x0000001600107202 */ /* 0x004fe20000000f00 */
[----:B------:R-:W-:Y:S01]  /*54e00*/  IMAD.MOV.U32 R17, RZ, RZ, R23 ;  /* 0x000000ffff117224 */ /* 0x000fe200078e0017 */
[----:B------:R-:W2:Y:S04]  /*54e10*/  LDL.LU R22, [R1+0x543c] ;  /* 0x00543c0001167983 */ /* 0x000ea80000300800 */
[----:B------:R-:W2:Y:S04]  /*54e20*/  LDL.LU R23, [R1+0x5438] ;  /* 0x0054380001177983 */ /* 0x000ea80000300800 */
[----:B------:R-:W3:Y:S04]  /*54e30*/  LDL.LU R26, [R1+0x5434] ;  /* 0x00543400011a7983 */ /* 0x000ee80000300800 */
[----:B------:R-:W3:Y:S04]  /*54e40*/  LDL.LU R27, [R1+0x5430] ;  /* 0x00543000011b7983 */ /* 0x000ee80000300800 */
[----:B------:R-:W3:Y:S04]  /*54e50*/  LDL.LU.64 R14, [R1+0x5428] ;  /* 0x00542800010e7983 */ /* 0x000ee80000300a00 */
[----:B------:R-:W3:Y:S04]  /*54e60*/  LDL.LU.64 R12, [R1+0x5420] ;  /* 0x00542000010c7983 */ /* 0x000ee80000300a00 */
[----:B------:R0:W-:Y:S04]  /*54e70*/  STL.64 [R1+0x8b0], R8 ;  /* 0x0008b00801007387 */ /* 0x0001e80000100a00 */
[----:B------:R1:W-:Y:S04]  /*54e80*/  STL.64 [R1+0x8b8], R10 ;  /* 0x0008b80a01007387 */ /* 0x0003e80000100a00 */
[----:B0-----:R-:W3:Y:S04]  /*54e90*/  LDL.LU R8, [R1+0x310] ;  /* 0x0003100001087983 */ /* 0x001ee80000300800 */
[----:B------:R-:W3:Y:S04]  /*54ea0*/  LDL.LU R9, [R1+0x314] ;  /* 0x0003140001097983 */ /* 0x000ee80000300800 */
[----:B-1----:R-:W3:Y:S04]  /*54eb0*/  LDL.LU R10, [R1+0x318] ;  /* 0x00031800010a7983 */ /* 0x002ee80000300800 */
[----:B------:R-:W3:Y:S04]  /*54ec0*/  LDL.LU R11, [R1+0x31c] ;  /* 0x00031c00010b7983 */ /* 0x000ee80000300800 */
[----:B------:R3:W-:Y:S02]  /*54ed0*/  STL.64 [R1+0x5320], R6 ;  /* 0x0053200601007387 */ /* 0x0007e40000100a00 */
[C---:B---3--:R-:W-:Y:S06]  /*54ee0*/  HMMA.16816.F32.BF16 R4, R12.reuse, R26, R8 ;  /* 0x0000001a0c04723c */ /* 0x048fec0000041808 */
[----:B--2---:R-:W-:Y:S01]  /*54ef0*/  HMMA.16816.F32.BF16 R8, R12, R22, R16 ;  /* 0x000000160c08723c */ /* 0x004fe20000041810 */
[----:B------:R-:W-:-:S15]  /*54f00*/  STL.64 [R1+0x5318], R26 ;  /* 0x0053181a01007387 */ /* 0x000fde0000100a00 */
[----:B------:R-:W-:-:S01]  /*54f10*/  NOP ;  /* 0x0000000000007918 */ /* 0x000fc20000000000 */
[----:B------:R0:W-:Y:S04]  /*54f20*/  STL.64 [R1+0x310], R4 ;  /* 0x0003100401007387 */ /* 0x0001e80000100a00 */
[----:B------:R1:W-:Y:S04]  /*54f30*/  STL.64 [R1+0x318], R6 ;  /* 0x0003180601007387 */ /* 0x0003e80000100a00 */
[----:B------:R2:W-:Y:S04]  /*54f40*/  STL.64 [R1+0x5338], R22 ;  /* 0x0053381601007387 */ /* 0x0005e80000100a00 */
[----:B0-----:R-:W3:Y:S04]  /*54f50*/  LDL.LU R4, [R1+0x6f0] ;  /* 0x0006f00001047983 */ /* 0x001ee80000300800 */
[----:B------:R-:W-:Y:S04]  /*54f60*/  STL.64 [R1+0x300], R8 ;  /* 0x0003000801007387 */ /* 0x000fe80000100a00 */
[----:B------:R-:W-:Y:S04]  /*54f70*/  STL.64 [R1+0x308], R10 ;  /* 0x0003080a01007387 */ /* 0x000fe80000100a00 */
[----:B------:R-:W3:Y:S04]  /*54f80*/  LDL.LU R5, [R1+0x6f4] ;  /* 0x0006f40001057983 */ /* 0x000ee80000300800 */
[----:B-1----:R-:W4:Y:S04]  /*54f90*/  LDL.LU R6, [R1+0x6f8] ;  /* 0x0006f80001067983 */ /* 0x002f280000300800 */
[----:B------:R-:W4:Y:S04]  /*54fa0*/  LDL.LU R7, [R1+0x6fc] ;  /* 0x0006fc0001077983 */ /* 0x000f280000300800 */
[----:B------:R-:W3:Y:S04]  /*54fb0*/  LDL.LU R20, [R1+0x700] ;  /* 0x0007000001147983 */ /* 0x000ee80000300800 */
[----:B------:R-:W3:Y:S04]  /*54fc0*/  LDL.LU R21, [R1+0x704] ;  /* 0x0007040001157983 */ /* 0x000ee80000300800 */
[----:B--2---:R-:W2:Y:S04]  /*54fd0*/  LDL.LU R22, [R1+0x708] ;  /* 0x0007080001167983 */ /* 0x004ea80000300800 */
[----:B------:R-:W2:Y:S04]  /*54fe0*/  LDL.LU R23, [R1+0x70c] ;  /* 0x00070c0001177983 */ /* 0x000ea80000300800 */
[----:B------:R-:W4:Y:S04]  /*54ff0*/  LDL.LU R16, [R1+0x710] ;  /* 0x0007100001107983 */ /* 0x000f280000300800 */
[----:B------:R-:W4:Y:S04]  /*55000*/  LDL.LU R17, [R1+0x714] ;  /* 0x0007140001117983 */ /* 0x000f280000300800 */
[----:B------:R-:W3:Y:S04]  /*55010*/  LDL.LU R18, [R1+0x718] ;  /* 0x0007180001127983 */ /* 0x000ee80000300800 */
[----:B------:R-:W3:Y:S04]  /*55020*/  LDL.LU R19, [R1+0x71c] ;  /* 0x00071c0001137983 */ /* 0x000ee80000300800 */
[----:B------:R-:W0:Y:S04]  /*55030*/  LDSM.16.MT88.4 R8, [R28+UR4+0x11000] ;  /* 0x011000041c08783b */ /* 0x000e280008004200 */
[----:B---3--:R1:W-:Y:S04]  /*55040*/  STL.64 [R1+0x5360], R18 ;  /* 0x0053601201007387 */ /* 0x0083e80000100a00 */
[----:B----4-:R3:W-:Y:S04]  /*55050*/  STL.64 [R1+0x5358], R16 ;  /* 0x0053581001007387 */ /* 0x0107e80000100a00 */
[----:B-1----:R-:W4:Y:S04]  /*55060*/  LDL R18, [R1+0x58] ;  /* 0x0000580001127983 */ /* 0x002f280000100800 */
[----:B------:R-:W4:Y:S04]  /*55070*/  LDL R19, [R1+0x5c] ;  /* 0x00005c0001137983 */ /* 0x000f280000100800 */
[----:B----4-:R1:W-:Y:S04]  /*55080*/  STL.64 [R1+0x5370], R18 ;  /* 0x0053701201007387 */ /* 0x0103e80000100a00 */
[----:B---3--:R-:W3:Y:S04]  /*55090*/  LDL.LU R16, [R1+0x730] ;  /* 0x0007300001107983 */ /* 0x008ee80000300800 */
[----:B------:R-:W3:Y:S04]  /*550a0*/  LDL.LU R17, [R1+0x734] ;  /* 0x0007340001117983 */ /* 0x000ee80000300800 */
[----:B-1----:R-:W4:Y:S04]  /*550b0*/  LDL.LU R18, [R1+0x738] ;  /* 0x0007380001127983 */ /* 0x002f280000300800 */
[----:B------:R-:W4:Y:S04]  /*550c0*/  LDL.LU R19, [R1+0x73c] ;  /* 0x00073c0001137983 */ /* 0x000f280000300800 */
[----:B----4-:R1:W-:Y:S04]  /*550d0*/  STL.64 [R1+0x5380], R18 ;  /* 0x0053801201007387 */ /* 0x0103e80000100a00 */
[----:B---3--:R-:W-:Y:S04]  /*550e0*/  STL.64 [R1+0x5378], R16 ;  /* 0x0053781001007387 */ /* 0x008fe80000100a00 */
[----:B-1----:R-:W3:Y:S04]  /*550f0*/  LDL R18, [R1+0x78] ;  /* 0x0000780001127983 */ /* 0x002ee80000100800 */
[----:B------:R-:W3:Y:S04]  /*55100*/  LDL R19, [R1+0x7c] ;  /* 0x00007c0001137983 */ /* 0x000ee80000100800 */
[----:B---3--:R-:W-:Y:S04]  /*55110*/  STL.64 [R1+0x5398], R18 ;  /* 0x0053981201007387 */ /* 0x008fe80000100a00 */
[----:B--2---:R1:W-:Y:S04]  /*55120*/  STL.64 [R1+0x5348], R22 ;  /* 0x0053481601007387 */ /* 0x0043e80000100a00 */
[----:B------:R2:W-:Y:S04]  /*55130*/  STL.64 [R1+0x5340], R20 ;  /* 0x0053401401007387 */ /* 0x0005e80000100a00 */
[----:B-1----:R-:W3:Y:S04]  /*55140*/  LDL.64 R22, [R1+0x48] ;  /* 0x0000480001167983 */ /* 0x002ee80000100a00 */
[----:B---3--:R1:W-:Y:S04]  /*55150*/  STL.64 [R1+0x5368], R22 ;  /* 0x0053681601007387 */ /* 0x0083e80000100a00 */
[----:B--2---:R-:W2:Y:S04]  /*55160*/  LDL.LU R20, [R1+0x720] ;  /* 0x0007200001147983 */ /* 0x004ea80000300800 */
[----:B------:R-:W2:Y:S04]  /*55170*/  LDL.LU R21, [R1+0x724] ;  /* 0x0007240001157983 */ /* 0x000ea80000300800 */
[----:B-1----:R-:W3:Y:S04]  /*55180*/  LDL.LU R22, [R1+0x728] ;  /* 0x0007280001167983 */ /* 0x002ee80000300800 */
[----:B------:R-:W3:Y:S04]  /*55190*/  LDL.LU R23, [R1+0x72c] ;  /* 0x00072c0001177983 */ /* 0x000ee80000300800 */
[----:B------:R-:W4:Y:S04]  /*551a0*/  LDL R18, [R1+0x88] ;  /* 0x0000880001127983 */ /* 0x000f280000100800 */
[----:B------:R-:W4:Y:S04]  /*551b0*/  LDL R19, [R1+0x8c] ;  /* 0x00008c0001137983 */ /* 0x000f280000100800 */
[----:B----4-:R-:W-:Y:S04]  /*551c0*/  STL.64 [R1+0x53b0], R18 ;  /* 0x0053b01201007387 */ /* 0x010fe80000100a00 */
[----:B------:R-:W4:Y:S04]  /*551d0*/  LDL R26, [R1+0x98] ;  /* 0x00009800011a7983 */ /* 0x000f280000100800 */
[----:B------:R-:W4:Y:S04]  /*551e0*/  LDL R27, [R1+0x9c] ;  /* 0x00009c00011b7983 */ /* 0x000f280000100800 */
[----:B----4-:R1:W-:Y:S04]  /*551f0*/  STL.64 [R1+0x53b8], R26 ;  /* 0x0053b81a01007387 */ /* 0x0103e80000100a00 */
[----:B------:R-:W4:Y:S04]  /*55200*/  LDL.LU R24, [R1+0x770] ;  /* 0x0007700001187983 */ /* 0x000f280000300800 */
[----:B------:R-:W4:Y:S04]  /*55210*/  LDL.LU R25, [R1+0x774] ;  /* 0x0007740001197983 */ /* 0x000f280000300800 */
[----:B-1----:R-:W2:Y:S04]  /*55220*/  LDL.LU R26, [R1+0x778] ;  /* 0x00077800011a7983 */ /* 0x002ea80000300800 */
[----:B------:R-:W2:Y:S04]  /*55230*/  LDL.LU R27, [R1+0x77c] ;  /* 0x00077c00011b7983 */ /* 0x000ea80000300800 */
[----:B--2---:R1:W-:Y:S04]  /*55240*/  STL.64 [R1+0x53c8], R26 ;  /* 0x0053c81a01007387 */ /* 0x0043e80000100a00 */
[----:B----4-:R2:W-:Y:S04]  /*55250*/  STL.64 [R1+0x53c0], R24 ;  /* 0x0053c01801007387 */ /* 0x0105e80000100a00 */
[----:B-1----:R-:W4:Y:S04]  /*55260*/  LDL R26, [R1+0xb8] ;  /* 0x0000b800011a7983 */ /* 0x002f280000100800 */
[----:B------:R-:W4:Y:S04]  /*55270*/  LDL R27, [R1+0xbc] ;  /* 0x0000bc00011b7983 */ /* 0x000f280000100800 */
[----:B----4-:R1:W-:Y:S04]  /*55280*/  STL.64 [R1+0x53e0], R26 ;  /* 0x0053e01a01007387 */ /* 0x0103e80000100a00 */
[----:B--2---:R-:W2:Y:S04]  /*55290*/  LDL.LU R24, [R1+0x790] ;  /* 0x0007900001187983 */ /* 0x004ea80000300800 */
[----:B------:R-:W2:Y:S04]  /*552a0*/  LDL.LU R25, [R1+0x794] ;  /* 0x0007940001197983 */ /* 0x000ea80000300800 */
[----:B-1----:R-:W4:Y:S04]  /*552b0*/  LDL.LU R26, [R1+0x798] ;  /* 0x00079800011a7983 */ /* 0x002f280000300800 */
[----:B------:R-:W4:Y:S04]  /*552c0*/  LDL.LU R27, [R1+0x79c] ;  /* 0x00079c00011b7983 */ /* 0x000f280000300800 */
[----:B----4-:R1:W-:Y:S04]  /*552d0*/  STL.64 [R1+0x53f0], R26 ;  /* 0x0053f01a01007387 */ /* 0x0103e80000100a00 */
[----:B--2---:R-:W-:Y:S04]  /*552e0*/  STL.64 [R1+0x53e8], R24 ;  /* 0x0053e81801007387 */ /* 0x004fe80000100a00 */
[----:B-1----:R-:W2:Y:S04]  /*552f0*/  LDL R26, [R1+0xd8] ;  /* 0x0000d800011a7983 */ /* 0x002ea80000100800 */
[----:B------:R-:W2:Y:S04]  /*55300*/  LDL R27, [R1+0xdc] ;  /* 0x0000dc00011b7983 */ /* 0x000ea80000100800 */
[----:B--2---:R1:W-:Y:S04]  /*55310*/  STL.64 [R1+0x5408], R26 ;  /* 0x0054081a01007387 */ /* 0x0043e80000100a00 */
[----:B------:R-:W2:Y:S04]  /*55320*/  LDL.LU R16, [R1+0x760] ;  /* 0x0007600001107983 */ /* 0x000ea80000300800 */
[----:B------:R-:W2:Y:S04]  /*55330*/  LDL.LU R17, [R1+0x764] ;  /* 0x0007640001117983 */ /* 0x000ea80000300800 */
[----:B------:R-:W4:Y:S04]  /*55340*/  LDL.LU R18, [R1+0x768] ;  /* 0x0007680001127983 */ /* 0x000f280000300800 */
[----:B------:R-:W4:Y:S04]  /*55350*/  LDL.LU R19, [R1+0x76c] ;  /* 0x00076c0001137983 */ /* 0x000f280000300800 */
[----:B-1----:R-:W3:Y:S04]  /*55360*/  LDL.64 R26, [R1+0x8] ;  /* 0x00000800011a7983 */ /* 0x002ee80000100a00 */
[----:B----4-:R-:W-:Y:S04]  /*55370*/  STL.64 [R1+0x53d8], R18 ;  /* 0x0053d81201007387 */ /* 0x010fe80000100a00 */
[----:B--2---:R1:W-:Y:S04]  /*55380*/  STL.64 [R1+0x53d0], R16 ;  /* 0x0053d01001007387 */ /* 0x0043e80000100a00 */
[----:B-1----:R-:W2:Y:S04]  /*55390*/  LDL.LU R16, [R1+0x780] ;  /* 0x0007800001107983 */ /* 0x002ea80000300800 */
[----:B------:R-:W2:Y:S04]  /*553a0*/  LDL.LU R17, [R1+0x784] ;  /* 0x0007840001117983 */ /* 0x000ea80000300800 */
[----:B------:R-:W4:Y:S04]  /*553b0*/  LDL.LU R18, [R1+0x788] ;  /* 0x0007880001127983 */ /* 0x000f280000300800 */
[----:B------:R-:W4:Y:S04]  /*553c0*/  LDL.LU R19, [R1+0x78c] ;  /* 0x00078c0001137983 */ /* 0x000f280000300800 */
        /* <DEDUP_REMOVED lines=10> */
[----:B------:R-:W2:Y:S04]  /*55470*/  LDL.LU R18, [R1+0x7b8] ;  /* 0x0007b80001127983 */ /* 0x000ea80000300800 */
[----:B------:R-:W2:Y:S04]  /*55480*/  LDL.LU R19, [R1+0x7bc] ;  /* 0x0007bc0001137983 */ /* 0x000ea80000300800 */
[----:B---3--:R-:W-:Y:S04]  /*55490*/  STL.64 [R1+0x5390], R22 ;  /* 0x0053901601007387 */ /* 0x008fe80000100a00 */
[----:B------:R1:W-:Y:S04]  /*554a0*/  STL.64 [R1+0x5388], R20 ;  /* 0x0053881401007387 */ /* 0x0003e80000100a00 */
[----:B-1----:R-:W3:Y:S04]  /*554b0*/  LDL.LU R20, [R1+0x740] ;  /* 0x0007400001147983 */ /* 0x002ee80000300800 */
[----:B------:R-:W3:Y:S04]  /*554c0*/  LDL.LU R21, [R1+0x744] ;  /* 0x0007440001157983 */ /* 0x000ee80000300800 */
[----:B------:R-:W4:Y:S04]  /*554d0*/  LDL.LU R22, [R1+0x748] ;  /* 0x0007480001167983 */ /* 0x000f280000300800 */
[----:B------:R-:W4:Y:S01]  /*554e0*/  LDL.LU R23, [R1+0x74c] ;  /* 0x00074c0001177983 */ /* 0x000f220000300800 */
[----:B------:R-:W-:-:S02]  /*554f0*/  IMAD.MOV.U32 R2, RZ, RZ, R26 ;  /* 0x000000ffff027224 */ /* 0x000fc400078e001a */
[----:B------:R-:W-:Y:S01]  /*55500*/  IMAD.MOV.U32 R0, RZ, RZ, R27 ;  /* 0x000000ffff007224 */ /* 0x000fe200078e001b */
[C---:B--2---:R-:W-:Y:S01]  /*55510*/  HMMA.16816.F32.BF16 R16, R12.reuse, R26, R16 ;  /* 0x0000001a0c10723c */ /* 0x044fe20000041810 */
[----:B----4-:R-:W-:Y:S04]  /*55520*/  STL.64 [R1+0x53a8], R22 ;  /* 0x0053a81601007387 */ /* 0x010fe80000100a00 */
[----:B---3--:R1:W-:Y:S04]  /*55530*/  STL.64 [R1+0x53a0], R20 ;  /* 0x0053a01401007387 */ /* 0x0083e80000100a00 */
[----:B-1----:R-:W2:Y:S04]  /*55540*/  LDL.LU R20, [R1+0x750] ;  /* 0x0007500001147983 */ /* 0x002ea80000300800 */
[----:B------:R-:W2:Y:S04]  /*55550*/  LDL.LU R21, [R1+0x754] ;  /* 0x0007540001157983 */ /* 0x000ea80000300800 */
[----:B------:R-:W2:Y:S04]  /*55560*/  LDL.LU R22, [R1+0x758] ;  /* 0x0007580001167983 */ /* 0x000ea80000300800 */
[----:B------:R-:W2:Y:S04]  /*55570*/  LDL.LU R23, [R1+0x75c] ;  /* 0x00075c0001177983 */ /* 0x000ea80000300800 */
[----:B------:R1:W-:Y:S04]  /*55580*/  STL.64 [R1+0x5330], R6 ;  /* 0x0053300601007387 */ /* 0x0003e80000100a00 */
[----:B------:R-:W-:Y:S04]  /*55590*/  STL.64 [R1+0x5328], R4 ;  /* 0x0053280401007387 */ /* 0x000fe80000100a00 */
[----:B-1----:R-:W3:Y:S04]  /*555a0*/  LDL.64 R6, [R1+0x38] ;  /* 0x0000380001067983 */ /* 0x002ee80000100a00 */
[----:B0-----:R0:W-:Y:S04]  /*555b0*/  STL.64 [R1+0x5200], R10 ;  /* 0x0052000a01007387 */ /* 0x0011e80000100a00 */
[----:B------:R-:W-:Y:S04]  /*555c0*/  STL.64 [R1+0x51f8], R8 ;  /* 0x0051f80801007387 */ /* 0x000fe80000100a00 */
[----:B0-----:R-:W4:Y:S04]  /*555d0*/  LDL.64 R10, [R1+0xc8] ;  /* 0x0000c800010a7983 */ /* 0x001f280000100a00 */
[----:B------:R-:W-:Y:S04]  /*555e0*/  STL.64 [R1+0xd10], R16 ;  /* 0x000d101001007387 */ /* 0x000fe80000100a00 */
[----:B------:R0:W-:Y:S04]  /*555f0*/  STL.64 [R1+0xd18], R18 ;  /* 0x000d181201007387 */ /* 0x0001e80000100a00 */
[----:B0-----:R-:W2:Y:S04]  /*55600*/  LDL.LU.64 R18, [R1+0x5418] ;  /* 0x0054180001127983 */ /* 0x001ea80000300a00 */
[----:B------:R-:W2:Y:S04]  /*55610*/  LDL.LU.64 R16, [R1+0x5410] ;  /* 0x0054100001107983 */ /* 0x000ea80000300a00 */
[----:B------:R-:W2:Y:S02]  /*55620*/  LDL.LU.64 R26, [R1+0x5408] ;  /* 0x00540800011a7983 */ /* 0x000ea40000300a00 */
[----:B--2---:R-:W-:Y:S02]  /*55630*/  HMMA.16816.F32.BF16 R24, R12, R26, R16 ;  /* 0x0000001a0c18723c */ /* 0x004fe40000041810 */
[----:B------:R-:W2:Y:S04]  /*55640*/  LDL.LU.64 R18, [R1+0x5400] ;  /* 0x0054000001127983 */ /* 0x000ea80000300a00 */
[----:B------:R-:W2:-:S15]  /*55650*/  LDL.LU.64 R16, [R1+0x53f8] ;  /* 0x0053f80001107983 */ /* 0x000e9e0000300a00 */
[----:B------:R-:W-:-:S02]  /*55660*/  NOP ;  /* 0x0000000000007918 */ /* 0x000fc40000000000 */
[----:B------:R-:W-:Y:S04]  /*55670*/  STL.64 [R1+0xd00], R24 ;  /* 0x000d001801007387 */ /* 0x000fe80000100a00 */
[----:B------:R0:W-:Y:S04]  /*55680*/  STL.64 [R1+0xd08], R26 ;  /* 0x000d081a01007387 */ /* 0x0001e80000100a00 */
[----:B0-----:R-:W4:Y:S04]  /*55690*/  LDL.LU.64 R26, [R1+0x53f0] ;  /* 0x0053f000011a7983 */ /* 0x001f280000300a00 */
[----:B------:R-:W4:Y:S02]  /*556a0*/  LDL.LU.64 R24, [R1+0x53e8] ;  /* 0x0053e80001187983 */ /* 0x000f240000300a00 */
[----:B----4-:R-:W-:-:S15]  /*556b0*/  HMMA.16816.F32.BF16 R24, R12, R10, R24 ;  /* 0x0000000a0c18723c */ /* 0x010fde0000041818 */
[----:B------:R-:W-:-:S08]  /*556c0*/  NOP ;  /* 0x0000000000007918 */ /* 0x000fd00000000000 */
[----:B------:R-:W-:Y:S04]  /*556d0*/  STL.64 [R1+0xcf0], R24 ;  /* 0x000cf01801007387 */ /* 0x000fe80000100a00 */
[----:B------:R0:W-:Y:S04]  /*556e0*/  STL.64 [R1+0xcf8], R26 ;  /* 0x000cf81a01007387 */ /* 0x0001e80000100a00 */
[----:B0-----:R-:W2:Y:S04]  /*556f0*/  LDL.LU.64 R26, [R1+0x53e0] ;  /* 0x0053e000011a7983 */ /* 0x001ea80000300a00 */
[----:B------:R0:W-:Y:S04]  /*55700*/  STL.64 [R1+0x52d8], R10 ;  /* 0x0052d80a01007387 */ /* 0x0001e80000100a00 */
[----:B0-----:R-:W4:Y:S04]  /*55710*/  LDL R10, [R1+0xa8] ;  /* 0x0000a800010a7983 */ /* 0x001f280000100800 */
[----:B------:R-:W4:Y:S01]  /*55720*/  LDL R11, [R1+0xac] ;  /* 0x0000ac00010b7983 */ /* 0x000f220000100800 */
[----:B--2---:R-:W-:Y:S03]  /*55730*/  HMMA.16816.F32.BF16 R24, R12, R26, R16 ;  /* 0x0000001a0c18723c */ /* 0x004fe60000041810 */
[----:B------:R-:W2:Y:S04]  /*55740*/  LDL.LU.64 R18, [R1+0x53d8] ;  /* 0x0053d80001127983 */ /* 0x000ea80000300a00 */
[----:B------:R-:W2:-:S15]  /*55750*/  LDL.LU.64 R16, [R1+0x53d0] ;  /* 0x0053d00001107983 */ /* 0x000e9e0000300a00 */
[----:B------:R-:W-:-:S01]  /*55760*/  NOP ;  /* 0x0000000000007918 */ /* 0x000fc20000000000 */
[----:B------:R-:W-:Y:S04]  /*55770*/  STL.64 [R1+0xce0], R24 ;  /* 0x000ce01801007387 */ /* 0x000fe80000100a00 */
[----:B------:R0:W-:Y:S04]  /*55780*/  STL.64 [R1+0xce8], R26 ;  /* 0x000ce81a01007387 */ /* 0x0001e80000100a00 */
[----:B0-----:R-:W4:Y:S04]  /*55790*/  LDL.LU.64 R26, [R1+0x53c8] ;  /* 0x0053c800011a7983 */ /* 0x001f280000300a00 */
[----:B------:R-:W4:Y:S02]  /*557a0*/  LDL.LU.64 R24, [R1+0x53c0] ;  /* 0x0053c00001187983 */ /* 0x000f240000300a00 */
[----:B----4-:R-:W-:Y:S02]  /*557b0*/  HMMA.16816.F32.BF16 R8, R12, R10, R24 ;  /* 0x0000000a0c08723c */ /* 0x010fe40000041818 */
[----:B------:R-:W2:-:S15]  /*557c0*/  LDL.LU.64 R26, [R1+0x53b8] ;  /* 0x0053b800011a7983 */ /* 0x000e9e0000300a00 */
[----:B------:R-:W-:-:S06]  /*557d0*/  NOP ;  /* 0x0000000000007918 */ /* 0x000fcc0000000000 */
[----:B------:R-:W-:Y:S04]  /*557e0*/  STL.64 [R1+0xcd0], R8 ;  /* 0x000cd00801007387 */ /* 0x000fe80000100a00 */
[----:B------:R0:W-:Y:S04]  /*557f0*/  STL.64 [R1+0xcd8], R10 ;  /* 0x000cd80a01007387 */ /* 0x0001e80000100a00 */
[----:B0-----:R-:W4:Y:S01]  /*55800*/  LDL.64 R10, [R1+0xd8] ;  /* 0x0000d800010a7983 */ /* 0x001f220000100a00 */
[C---:B--2---:R-:W-:Y:S03]  /*55810*/  HMMA.16816.F32.BF16 R24, R12.reuse, R26, R16 ;  /* 0x0000001a0c18723c */ /* 0x044fe60000041810 */
[----:B----4-:R0:W-:Y:S04]  /*55820*/  STL.64 [R1+0x52e8], R10 ;  /* 0x0052e80a01007387 */ /* 0x0101e80000100a00 */
[----:B0-----:R-:W2:Y:S04]  /*55830*/  LDL R10, [R1+0x68] ;  /* 0x00006800010a7983 */ /* 0x001ea80000100800 */
[----:B------:R-:W2:Y:S04]  /*55840*/  LDL R11, [R1+0x6c] ;  /* 0x00006c00010b7983 */ /* 0x000ea80000100800 */
[----:B------:R-:W4:Y:S08]  /*55850*/  LDL.LU.64 R18, [R1+0x53b0] ;  /* 0x0053b00001127983 */ /* 0x000f300000300a00 */
[----:B------:R0:W-:Y:S04]  /*55860*/  STL.64 [R1+0xcc0], R24 ;  /* 0x000cc01801007387 */ /* 0x0001e80000100a00 */
[----:B------:R1:W-:Y:S04]  /*55870*/  STL.64 [R1+0xcc8], R26 ;  /* 0x000cc81a01007387 */ /* 0x0003e80000100a00 */
[----:B0-----:R-:W3:Y:S04]  /*55880*/  LDL.LU R24, [R1+0x2f0] ;  /* 0x0002f00001187983 */ /* 0x001ee80000300800 */
[----:B------:R-:W3:Y:S04]  /*55890*/  LDL.LU R25, [R1+0x2f4] ;  /* 0x0002f40001197983 */ /* 0x000ee80000300800 */
[----:B-1----:R-:W3:Y:S04]  /*558a0*/  LDL.LU R26, [R1+0x2f8] ;  /* 0x0002f800011a7983 */ /* 0x002ee80000300800 */
[----:B------:R-:W3:Y:S01]  /*558b0*/  LDL.LU R27, [R1+0x2fc] ;  /* 0x0002fc00011b7983 */ /* 0x000ee20000300800 */
[----:B----4-:R-:W-:Y:S03]  /*558c0*/  HMMA.16816.F32.BF16 R16, R12, R18, R20 ;  /* 0x000000120c10723c */ /* 0x010fe60000041814 */
[----:B------:R-:W4:Y:S04]  /*558d0*/  LDL.LU.64 R22, [R1+0x53a8] ;  /* 0x0053a80001167983 */ /* 0x000f280000300a00 */
[----:B------:R-:W4:-:S15]  /*558e0*/  LDL.LU.64 R20, [R1+0x53a0] ;  /* 0x0053a00001147983 */ /* 0x000f1e0000300a00 */
[----:B------:R-:W-:-:S01]  /*558f0*/  NOP ;  /* 0x0000000000007918 */ /* 0x000fc20000000000 */
[----:B------:R-:W-:Y:S04]  /*55900*/  STL.64 [R1+0xcb0], R16 ;  /* 0x000cb01001007387 */ /* 0x000fe80000100a00 */
[----:B------:R0:W-:Y:S04]  /*55910*/  STL.64 [R1+0xcb8], R18 ;  /* 0x000cb81201007387 */ /* 0x0001e80000100a00 */
[----:B0-----:R-:W4:Y:S02]  /*55920*/  LDL.LU.64 R18, [R1+0x5398] ;  /* 0x0053980001127983 */ /* 0x001f240000300a00 */
[----:B----4-:R-:W-:Y:S02]  /*55930*/  HMMA.16816.F32.BF16 R16, R12, R18, R20 ;  /* 0x000000120c10723c */ /* 0x010fe40000041814 */
[----:B------:R-:W4:Y:S04]  /*55940*/  LDL.LU.64 R22, [R1+0x5390] ;  /* 0x0053900001167983 */ /* 0x000f280000300a00 */
[----:B------:R-:W4:-:S15]  /*55950*/  LDL.LU.64 R20, [R1+0x5388] ;  /* 0x0053880001147983 */ /* 0x000f1e0000300a00 */
[----:B------:R-:W-:-:S02]  /*55960*/  NOP ;  /* 0x0000000000007918 */ /* 0x000fc40000000000 */
[----:B------:R-:W-:Y:S04]  /*55970*/  STL.64 [R1+0xca0], R16 ;  /* 0x000ca01001007387 */ /* 0x000fe80000100a00 */
[----:B------:R0:W-:Y:S04]  /*55980*/  STL.64 [R1+0xca8], R18 ;  /* 0x000ca81201007387 */ /* 0x0001e80000100a00 */
[----:B0-----:R-:W2:Y:S04]  /*55990*/  LDL.LU.64 R18, [R1+0x5380] ;  /* 0x0053800001127983 */ /* 0x001ea80000300a00 */
[----:B------:R-:W2:Y:S02]  /*559a0*/  LDL.LU.64 R16, [R1+0x5378] ;  /* 0x0053780001107983 */ /* 0x000ea40000300a00 */
[----:B--2---:R-:W-:Y:S02]  /*559b0*/  HMMA.16816.F32.BF16 R8, R12, R10, R16 ;  /* 0x0000000a0c08723c */ /* 0x004fe40000041810 */
[----:B------:R-:W4:-:S15]  /*559c0*/  LDL.LU.64 R18, [R1+0x5370] ;  /* 0x0053700001127983 */ /* 0x000f1e0000300a00 */
[----:B------:R-:W-:-:S06]  /*559d0*/  NOP ;  /* 0x0000000000007918 */ /* 0x000fcc0000000000 */
[----:B------:R-:W-:Y:S04]  /*559e0*/  STL.64 [R1+0xc90], R8 ;  /* 0x000c900801007387 */ /* 0x000fe80000100a00 */
[----:B------:R0:W-:Y:S02]  /*559f0*/  STL.64 [R1+0xc98], R10 ;  /* 0x000c980a01007387 */ /* 0x0001e40000100a00 */
[----:B0-----:R-:W-:Y:S02]  /*55a00*/  IMAD.MOV.U32 R10, RZ, RZ, R2 ;  /* 0x000000ffff0a7224 */ /* 0x001fe400078e0002 */
[----:B------:R-:W-:-:S05]  /*55a10*/  IMAD.MOV.U32 R11, RZ, RZ, R0 ;  /* 0x000000ffff0b7224 */ /* 0x000fca00078e0000 */
[----:B------:R0:W-:Y:S04]  /*55a20*/  STL.64 [R1+0x5300], R10 ;  /* 0x0053000a01007387 */ /* 0x0001e80000100a00 */
[----:B------:R-:W2:Y:S04]  /*55a30*/  LDL.LU R8, [R1+0x1a0] ;  /* 0x0001a00001087983 */ /* 0x000ea80000300800 */
[----:B------:R-:W2:Y:S04]  /*55a40*/  LDL.LU R9, [R1+0x1a4] ;  /* 0x0001a40001097983 */ /* 0x000ea80000300800 */
[----:B0-----:R-:W2:Y:S04]  /*55a50*/  LDL.LU R10, [R1+0x1a8] ;  /* 0x0001a800010a7983 */ /* 0x001ea80000300800 */
[----:B------:R-:W2:Y:S01]  /*55a60*/  LDL.LU R11, [R1+0x1ac] ;  /* 0x0001ac00010b7983 */ /* 0x000ea20000300800 */
[----:B----4-:R-:W-:Y:S03]  /*55a70*/  HMMA.16816.F32.BF16 R16, R12, R18, R20 ;  /* 0x000000120c10723c */ /* 0x010fe60000041814 */
[----:B------:R-:W4:-:S15]  /*55a80*/  LDL.LU.64 R22, [R1+0x5368] ;  /* 0x0053680001167983 */ /* 0x000f1e0000300a00 */
[----:B------:R-:W-:-:S05]  /*55a90*/  NOP ;  /* 0x0000000000007918 */ /* 0x000fca0000000000 */
[----:B------:R-:W-:Y:S04]  /*55aa0*/  STL.64 [R1+0xc80], R16 ;  /* 0x000c801001007387 */ /* 0x000fe80000100a00 */
[----:B------:R0:W-:Y:S04]  /*55ab0*/  STL.64 [R1+0xc88], R18 ;  /* 0x000c881201007387 */ /* 0x0001e80000100a00 */
[----:B0-----:R-:W3:Y:S04]  /*55ac0*/  LDL.LU.64 R18, [R1+0x5360] ;  /* 0x0053600001127983 */ /* 0x001ee80000300a00 */
[----:B------:R-:W3:Y:S01]  /*55ad0*/  LDL.LU.64 R16, [R1+0x5358] ;  /* 0x0053580001107983 */ /* 0x000ee20000300a00 */
[----:B----4-:R-:W-:Y:S01]  /*55ae0*/  IMAD.MOV.U32 R3, RZ, RZ, R23 ;  /* 0x000000ffff037224 */ /* 0x010fe200078e0017 */
[----:B---3--:R-:W-:-:S15]  /*55af0*/  HMMA.16816.F32.BF16 R16, R12, R22, R16 ;  /* 0x000000160c10723c */ /* 0x008fde0000041810 */
[----:B------:R-:W-:-:S08]  /*55b00*/  NOP ;  /* 0x0000000000007918 */ /* 0x000fd00000000000 */
[----:B------:R0:W-:Y:S04]  /*55b10*/  STL.64 [R1+0xc70], R16 ;  /* 0x000c701001007387 */ /* 0x0001e80000100a00 */
[----:B------:R1:W-:Y:S01]  /*55b20*/  STL.64 [R1+0xc78], R18 ;  /* 0x000c781201007387 */ /* 0x0003e20000100a00 */
[----:B0-----:R-:W-:-:S03]  /*55b30*/  IMAD.MOV.U32 R16, RZ, RZ, R22 ;  /* 0x000000ffff107224 */ /* 0x001fc600078e0016 */
[----:B-1----:R-:W3:Y:S04]  /*55b40*/  LDL.LU.64 R18, [R1+0x5350] ;  /* 0x0053500001127983 */ /* 0x002ee80000300a00 */
[----:B------:R-:W4:Y:S04]  /*55b50*/  LDL.LU.64 R22, [R1+0x5348] ;  /* 0x0053480001167983 */ /* 0x000f280000300a00 */
[----:B------:R-:W4:Y:S01]  /*55b60*/  LDL.LU.64 R20, [R1+0x5340] ;  /* 0x0053400001147983 */ /* 0x000f220000300a00 */
[----:B------:R-:W-:Y:S01]  /*55b70*/  MOV R17, R7 ;  /* 0x0000000700117202 */ /* 0x000fe20000000f00 */
[----:B----4-:R-:W-:-:S15]  /*55b80*/  HMMA.16816.F32.BF16 R20, R12, R6, R20 ;  /* 0x000000060c14723c */ /* 0x010fde0000041814 */
[----:B------:R-:W-:-:S08]  /*55b90*/  NOP ;  /* 0x0000000000007918 */ /* 0x000fd00000000000 */
[----:B------:R0:W-:Y:S04]  /*55ba0*/  STL.64 [R1+0xc60], R20 ;  /* 0x000c601401007387 */ /* 0x0001e80000100a00 */
[----:B------:R1:W-:Y:S01]  /*55bb0*/  STL.64 [R1+0xc68], R22 ;  /* 0x000c681601007387 */ /* 0x0003e20000100a00 */
[----:B0-----:R-:W-:-:S03]  /*55bc0*/  IMAD.MOV.U32 R20, RZ, RZ, R6 ;  /* 0x000000ffff147224 */ /* 0x001fc600078e0006 */
[----:B-1----:R-:W4:Y:S04]  /*55bd0*/  LDL.LU.64 R22, [R1+0x5338] ;  /* 0x0053380001167983 */ /* 0x002f280000300a00 */
[----:B------:R-:W3:Y:S04]  /*55be0*/  LDL.LU.64 R6, [R1+0x5330] ;  /* 0x0053300001067983 */ /* 0x000ee80000300a00 */
[----:B------:R-:W3:Y:S02]  /*55bf0*/  LDL.LU.64 R4, [R1+0x5328] ;  /* 0x0053280001047983 */ /* 0x000ee40000300a00 */
[----:B---3--:R-:W-:-:S15]  /*55c00*/  HMMA.16816.F32.BF16 R4, R12, R18, R4 ;  /* 0x000000120c04723c */ /* 0x008fde0000041804 */
[----:B------:R-:W-:-:S08]  /*55c10*/  NOP ;  /* 0x0000000000007918 */ /* 0x000fd00000000000 */
[----:B------:R-:W-:Y:S04]  /*55c20*/  STL.64 [R1+0xc50], R4 ;  /* 0x000c500401007387 */ /* 0x000fe80000100a00 */
[----:B------:R0:W-:Y:S04]  /*55c30*/  STL.64 [R1+0xc58], R6 ;  /* 0x000c580601007387 */ /* 0x0001e80000100a00 */
[----:B0-----:R-:W3:Y:S04]  /*55c40*/  LDL.LU.64 R6, [R1+0x5320] ;  /* 0x0053200001067983 */ /* 0x001ee80000300a00 */
[----:B------:R-:W-:Y:S04]  /*55c50*/  STL.64 [R1+0x52d0], R18 ;  /* 0x0052d01201007387 */ /* 0x000fe80000100a00 */
[----:B------:R0:W-:Y:S04]  /*55c60*/  STL.64 [R1+0x52e0], R16 ;  /* 0x0052e01001007387 */ /* 0x0001e80000100a00 */
[----:B0-----:R-:W2:Y:S04]  /*55c70*/  LDL.LU R16, [R1+0x540] ;  /* 0x0005400001107983 */ /* 0x001ea80000300800 */
[----:B------:R-:W2:Y:S04]  /*55c80*/  LDL.LU R17, [R1+0x544] ;  /* 0x0005440001117983 */ /* 0x000ea80000300800 */
[----:B------:R-:W4:Y:S04]  /*55c90*/  LDL.LU R18, [R1+0x548] ;  /* 0x0005480001127983 */ /* 0x000f280000300800 */
[----:B------:R-:W4:Y:S01]  /*55ca0*/  LDL.LU R19, [R1+0x54c] ;  /* 0x00054c0001137983 */ /* 0x000f220000300800 */
[----:B---3--:R-:W-:Y:S06]  /*55cb0*/  HMMA.16816.F32.BF16 R12, R12, R6, R24 ;  /* 0x000000060c0c723c */ /* 0x008fec0000041818 */
[----:B------:R-:W-:-:S02]  /*55cc0*/  IMAD.MOV.U32 R2, RZ, RZ, R6 ;  /* 0x000000ffff027224 */ /* 0x000fc400078e0006 */
[----:B------:R-:W-:Y:S01]  /*55cd0*/  IMAD.MOV.U32 R0, RZ, RZ, R7 ;  /* 0x000000ffff007224 */ /* 0x000fe200078e0007 */
[----:B----4-:R-:W-:Y:S04]  /*55ce0*/  STL.64 [R1+0x52f8], R18 ;  /* 0x0052f81201007387 */ /* 0x010fe80000100a00 */
[----:B--2---:R0:W-:Y:S04]  /*55cf0*/  STL.64 [R1+0x52f0], R16 ;  /* 0x0052f01001007387 */ /* 0x0041e80000100a00 */
[----:B0-----:R-:W2:Y:S04]  /*55d00*/  LDL.LU R16, [R1+0x550] ;  /* 0x0005500001107983 */ /* 0x001ea80000300800 */
[----:B------:R-:W2:Y:S04]  /*55d10*/  LDL.LU R17, [R1+0x554] ;  /* 0x0005540001117983 */ /* 0x000ea80000300800 */
[----:B------:R-:W2:Y:S04]  /*55d20*/  LDL.LU R18, [R1+0x558] ;  /* 0x0005580001127983 */ /* 0x000ea80000300800 */
[----:B------:R-:W2:Y:S04]  /*55d30*/  LDL.LU R19, [R1+0x55c] ;  /* 0x00055c0001137983 */ /* 0x000ea80000300800 */
[----:B------:R-:W3:Y:S04]  /*55d40*/  LDL.LU.64 R26, [R1+0x5318] ;  /* 0x00531800011a7983 */ /* 0x000ee80000300a00 */
[----:B------:R0:W-:Y:S04]  /*55d50*/  STL.64 [R1+0x710], R12 ;  /* 0x0007100c01007387 */ /* 0x0001e80000100a00 */
[----:B------:R1:W-:Y:S04]  /*55d60*/  STL.64 [R1+0x718], R14 ;  /* 0x0007180e01007387 */ /* 0x0003e80000100a00 */
[----:B------:R-:W3:Y:S04]  /*55d70*/  LDL.LU.64 R6, [R1+0x5310] ;  /* 0x0053100001067983 */ /* 0x000ee80000300a00 */
[----:B------:R-:W3:Y:S04]  /*55d80*/  LDL.LU.64 R4, [R1+0x5308] ;  /* 0x0053080001047983 */ /* 0x000ee80000300a00 */
[----:B0-----:R-:W4:Y:S04]  /*55d90*/  LDL.LU R12, [R1+0x190] ;  /* 0x00019000010c7983 */ /* 0x001f280000300800 */
[----:B------:R-:W4:Y:S04]  /*55da0*/  LDL.LU R13, [R1+0x194] ;  /* 0x00019400010d7983 */ /* 0x000f280000300800 */
[----:B-1----:R-:W4:Y:S04]  /*55db0*/  LDL.LU R14, [R1+0x198] ;  /* 0x00019800010e7983 */ /* 0x002f280000300800 */
[----:B------:R-:W4:Y:S01]  /*55dc0*/  LDL.LU R15, [R1+0x19c] ;  /* 0x00019c00010f7983 */ /* 0x000f220000300800 */
[----:B---3--:R-:W-:-:S15]  /*55dd0*/  HMMA.16816.F32.BF16 R8, R4, R26, R8 ;  /* 0x0000001a0408723c */ /* 0x008fde0000041808 */
[----:B------:R-:W-:-:S08]  /*55de0*/  NOP ;  /* 0x0000000000007918 */ /* 0x000fd00000000000 */
[----:B------:R-:W-:Y:S04]  /*55df0*/  STL.64 [R1+0x700], R8 ;  /* 0x0007000801007387 */ /* 0x000fe80000100a00 */
[----:B------:R0:W-:Y:S04]  /*55e00*/  STL.64 [R1+0x708], R10 ;  /* 0x0007080a01007387 */ /* 0x0001e80000100a00 */
[----:B0-----:R-:W2:Y:S01]  /*55e10*/  LDL.LU.64 R10, [R1+0x5300] ;  /* 0x00530000010a7983 */ /* 0x001ea20000300a00 */
[C---:B----4-:R-:W-:Y:S03]  /*55e20*/  HMMA.16816.F32.BF16 R12, R4.reuse, R22, R12 ;  /* 0x00000016040c723c */ /* 0x050fe6000004180c */
[----:B------:R0:W-:Y:S04]  /*55e30*/  STL.64 [R1+0x5218], R26 ;  /* 0x0052181a01007387 */ /* 0x0001e80000100a00 */
[----:B------:R-:W3:Y:S04]  /*55e40*/  LDL.LU R24, [R1+0x530] ;  /* 0x0005300001187983 */ /* 0x000ee80000300800 */
[----:B------:R-:W3:Y:S04]  /*55e50*/  LDL.LU R25, [R1+0x534] ;  /* 0x0005340001197983 */ /* 0x000ee80000300800 */
[----:B0-----:R-:W3:Y:S04]  /*55e60*/  LDL.LU R26, [R1+0x538] ;  /* 0x00053800011a7983 */ /* 0x001ee80000300800 */
[----:B------:R-:W3:Y:S04]  /*55e70*/  LDL.LU R27, [R1+0x53c] ;  /* 0x00053c00011b7983 */ /* 0x000ee80000300800 */
[----:B------:R-:W-:Y:S04]  /*55e80*/  STL [R1+0x51d0], R22 ;  /* 0x0051d01601007387 */ /* 0x000fe80000100800 */
[----:B------:R-:W-:Y:S04]  /*55e90*/  STL [R1+0x51cc], R23 ;  /* 0x0051cc1701007387 */ /* 0x000fe80000100800 */
[----:B------:R-:W-:Y:S04]  /*55ea0*/  STL.64 [R1+0x6f0], R12 ;  /* 0x0006f00c01007387 */ /* 0x000fe80000100a00 */
[----:B------:R-:W-:Y:S04]  /*55eb0*/  STL.64 [R1+0x6f8], R14 ;  /* 0x0006f80e01007387 */ /* 0x000fe80000100a00 */
[----:B------:R-:W0:Y:S04]  /*55ec0*/  LDSM.16.MT88.4 R12, [R28+UR4+0x11080] ;  /* 0x011080041c0c783b */ /* 0x000e280008004200 */
[----:B0-----:R-:W-:Y:S04]  /*55ed0*/  STL.64 [R1+0x50b8], R14 ;  /* 0x0050b80e01007387 */ /* 0x001fe80000100a00 */
[----:B------:R-:W-:Y:S04]  /*55ee0*/  STL.64 [R1+0x50b0], R12 ;  /* 0x0050b00c01007387 */ /* 0x000fe80000100a00 */
[----:B------:R-:W-:Y:S01]  /*55ef0*/  STL [R1+0x4bd8], R28 ;  /* 0x004bd81c01007387 */ /* 0x000fe20000100800 */
[----:B--2---:R-:W-:Y:S03]  /*55f00*/  HMMA.16816.F32.BF16 R8, R4, R10, R16 ;  /* 0x0000000a0408723c */ /* 0x004fe60000041810 */
[----:B------:R-:W2:Y:S04]  /*55f10*/  LDL.LU.64 R18, [R1+0x52f8] ;  /* 0x0052f80001127983 */ /* 0x000ea80000300a00 */
[----:B------:R-:W2:-:S15]  /*55f20*/  LDL.LU.64 R16, [R1+0x52f0] ;  /* 0x0052f00001107983 */ /* 0x000e9e0000300a00 */
[----:B------:R-:W-:-:S01]  /*55f30*/  NOP ;  /* 0x0000000000007918 */ /* 0x000fc20000000000 */
[----:B------:R-:W-:Y:S04]  /*55f40*/  STL.64 [R1+0x9e0], R8 ;  /* 0x0009e00801007387 */ /* 0x000fe80000100a00 */
[----:B------:R0:W-:Y:S04]  /*55f50*/  STL.64 [R1+0x9e8], R10 ;  /* 0x0009e80a01007387 */ /* 0x0001e80000100a00 */
[----:B0-----:R-:W2:Y:S01]  /*55f60*/  LDL.LU.64 R10, [R1+0x52e8] ;  /* 0x0052e800010a7983 */ /* 0x001ea20000300a00 */
[----:B------:R-:W-:Y:S02]  /*55f70*/  IMAD.MOV.U32 R14, RZ, RZ, R2 ;  /* 0x000000ffff0e7224 */ /* 0x000fe400078e0002 */
[----:B------:R-:W-:Y:S01]  /*55f80*/  IMAD.MOV.U32 R15, RZ, RZ, R0 ;  /* 0x000000ffff0f7224 */ /* 0x000fe200078e0000 */
[----:B--2---:R-:W-:Y:S06]  /*55f90*/  HMMA.16816.F32.BF16 R16, R4, R10, R16 ;  /* 0x0000000a0410723c */ /* 0x004fec0000041810 */
[----:B------:R-:W-:-:S02]  /*55fa0*/  IMAD.MOV.U32 R2, RZ, RZ, R10 ;  /* 0x000000ffff027224 */ /* 0x000fc400078e000a */
[----:B------:R-:W-:-:S15]  /*55fb0*/  IMAD.MOV.U32 R0, RZ, RZ, R11 ;  /* 0x000000ffff007224 */ /* 0x000fde00078e000b */
[----:B------:R0:W-:Y:S04]  /*55fc0*/  STL.64 [R1+0x9d0], R16 ;  /* 0x0009d01001007387 */ /* 0x0001e80000100a00 */
[----:B------:R-:W-:Y:S04]  /*55fd0*/  STL.64 [R1+0x9d8], R18 ;  /* 0x0009d81201007387 */ /* 0x000fe80000100a00 */
[----:B0-----:R-:W2:Y:S04]  /*55fe0*/  LDL.LU.64 R16, [R1+0x52e0] ;  /* 0x0052e00001107983 */ /* 0x001ea80000300a00 */
[----:B------:R-:W3:Y:S04]  /*55ff0*/  LDL.LU.64 R10, [R1+0x52d8] ;  /* 0x0052d800010a7983 */ /* 0x000ee80000300a00 */
[----:B------:R-:W-:Y:S04]  /*56000*/  STL [R1+0x51d8], R0 ;  /* 0x0051d80001007387 */ /* 0x000fe80000100800 */
[----:B------:R-:W-:Y:S01]  /*56010*/  STL [R1+0x51d4], R2 ;  /* 0x0051d40201007387 */ /* 0x000fe20000100800 */
[----:B---3--:R-:W-:Y:S06]  /*56020*/  HMMA.16816.F32.BF16 R24, R4, R10, R24 ;  /* 0x0000000a0418723c */ /* 0x008fec0000041818 */
[----:B------:R-:W-:-:S02]  /*56030*/  IMAD.MOV.U32 R13, RZ, RZ, R10 ;  /* 0x000000ffff0d7224 */ /* 0x000fc400078e000a */
[----:B------:R-:W-:-:S15]  /*56040*/  IMAD.MOV.U32 R12, RZ, RZ, R11 ;  /* 0x000000ffff0c7224 */ /* 0x000fde00078e000b */
[----:B------:R-:W-:Y:S04]  /*56050*/  STL.64 [R1+0x9c0], R24 ;  /* 0x0009c01801007387 */ /* 0x000fe80000100a00 */
[----:B------:R0:W-:Y:S04]  /*56060*/  STL.64 [R1+0x9c8], R26 ;  /* 0x0009c81a01007387 */ /* 0x0001e80000100a00 */
[----:B------:R-:W3:Y:S04]  /*56070*/  LDL.LU R8, [R1+0x180] ;  /* 0x0001800001087983 */ /* 0x000ee80000300800 */
[----:B------:R-:W3:Y:S04]  /*56080*/  LDL.LU R9, [R1+0x184] ;  /* 0x0001840001097983 */ /* 0x000ee80000300800 */
[----:B------:R-:W4:Y:S04]  /*56090*/  LDL.LU R10, [R1+0x188] ;  /* 0x00018800010a7983 */ /* 0x000f280000300800 */
[----:B------:R-:W4:Y:S01]  /*560a0*/  LDL.LU R11, [R1+0x18c] ;  /* 0x00018c00010b7983 */ /* 0x000f220000300800 */
[----:B0-----:R-:W-:-:S02]  /*560b0*/  IMAD.MOV.U32 R26, RZ, RZ, R20 ;  /* 0x000000ffff1a7224 */ /* 0x001fc400078e0014 */
[----:B--2---:R-:W-:-:S05]  /*560c0*/  IMAD.MOV.U32 R27, RZ, RZ, R17 ;  /* 0x000000ffff1b7224 */ /* 0x004fca00078e0011 */
[----:B------:R-:W-:Y:S04]  /*560d0*/  STL.64 [R1+0x5230], R26 ;  /* 0x0052301a01007387 */ /* 0x000fe80000100a00 */
[----:B----4-:R-:W-:Y:S04]  /*560e0*/  STL.64 [R1+0x5210], R10 ;  /* 0x0052100a01007387 */ /* 0x010fe80000100a00 */
[----:B---3--:R0:W-:Y:S04]  /*560f0*/  STL.64 [R1+0x5208], R8 ;  /* 0x0052080801007387 */ /* 0x0081e80000100a00 */
[----:B0-----:R-:W2:Y:S04]  /*56100*/  LDL.LU R8, [R1+0x490] ;  /* 0x0004900001087983 */ /* 0x001ea80000300800 */
[----:B------:R-:W2:Y:S04]  /*56110*/  LDL.LU R9, [R1+0x494] ;  /* 0x0004940001097983 */ /* 0x000ea80000300800 */
[----:B------:R-:W3:Y:S04]  /*56120*/  LDL.LU R10, [R1+0x498] ;  /* 0x00049800010a7983 */ /* 0x000ee80000300800 */
[----:B------:R-:W3:Y:S01]  /*56130*/  LDL.LU R11, [R1+0x49c] ;  /* 0x00049c00010b7983 */ /* 0x000ee20000300800 */
[----:B------:R-:W-:Y:S01]  /*56140*/  MOV R26, R16 ;  /* 0x00000010001a7202 */ /* 0x000fe20000000f00 */
[----:B------:R-:W-:-:S05]  /*56150*/  IMAD.MOV.U32 R27, RZ, RZ, R3 ;  /* 0x000000ffff1b7224 */ /* 0x000fca00078e0003 */
[----:B------:R-:W-:Y:S04]  /*56160*/  STL.64 [R1+0x5248], R26 ;  /* 0x0052481a01007387 */ /* 0x000fe80000100a00 */
[----:B---3--:R-:W-:Y:S04]  /*56170*/  STL.64 [R1+0x5228], R10 ;  /* 0x0052280a01007387 */ /* 0x008fe80000100a00 */
[----:B--2---:R0:W-:Y:S04]  /*56180*/  STL.64 [R1+0x5220], R8 ;  /* 0x0052200801007387 */ /* 0x0041e80000100a00 */
[----:B0-----:R-:W2:Y:S04]  /*56190*/  LDL.LU R8, [R1+0x4a0] ;  /* 0x0004a00001087983 */ /* 0x001ea80000300800 */
[----:B------:R-:W2:Y:S04]  /*561a0*/  LDL.LU R9, [R1+0x4a4] ;  /* 0x0004a40001097983 */ /* 0x000ea80000300800 */
[----:B------:R-:W3:Y:S04]  /*561b0*/  LDL.LU R10, [R1+0x4a8] ;  /* 0x0004a800010a7983 */ /* 0x000ee80000300800 */
[----:B------:R-:W3:Y:S04]  /*561c0*/  LDL.LU R11, [R1+0x4ac] ;  /* 0x0004ac00010b7983 */ /* 0x000ee80000300800 */
[----:B------:R-:W4:Y:S04]  /*561d0*/  LDL.64 R26, [R1+0x58] ;  /* 0x00005800011a7983 */ /* 0x000f280000100a00 */
[----:B----4-:R0:W-:Y:S04]  /*561e0*/  STL.64 [R1+0x5260], R26 ;  /* 0x0052601a01007387 */ /* 0x0101e80000100a00 */
[----:B0-----:R-:W4:Y:S04]  /*561f0*/  LDL.64 R26, [R1+0x68] ;  /* 0x00006800011a7983 */ /* 0x001f280000100a00 */
[----:B----4-:R-:W-:Y:S04]  /*56200*/  STL.64 [R1+0x5278], R26 ;  /* 0x0052781a01007387 */ /* 0x010fe80000100a00 */
        /* <DEDUP_REMOVED lines=16> */
[----:B------:R-:W4:Y:S04]  /*56310*/  LDL.LU R20, [R1+0x500] ;  /* 0x0005000001147983 */ /* 0x000f280000300800 */
[----:B------:R-:W4:Y:S04]  /*56320*/  LDL.LU R21, [R1+0x504] ;  /* 0x0005040001157983 */ /* 0x000f280000300800 */
[----:B------:R-:W2:Y:S04]  /*56330*/  LDL.LU R22, [R1+0x508] ;  /* 0x0005080001167983 */ /* 0x000ea80000300800 */
[----:B------:R-:W2:Y:S04]  /*56340*/  LDL.LU R23, [R1+0x50c] ;  /* 0x00050c0001177983 */ /* 0x000ea80000300800 */
[----:B------:R-:W3:Y:S04]  /*56350*/  LDL.LU R16, [R1+0x520] ;  /* 0x0005200001107983 */ /* 0x000ee80000300800 */
[----:B------:R-:W3:Y:S04]  /*56360*/  LDL.LU R17, [R1+0x524] ;  /* 0x0005240001117983 */ /* 0x000ee80000300800 */
[----:B------:R-:W3:Y:S04]  /*56370*/  LDL.LU R18, [R1+0x528] ;  /* 0x0005280001127983 */ /* 0x000ee80000300800 */
[----:B------:R-:W3:Y:S04]  /*56380*/  LDL.LU R19, [R1+0x52c] ;  /* 0x00052c0001137983 */ /* 0x000ee80000300800 */
[----:B--2---:R0:W-:Y:S04]  /*56390*/  STL.64 [R1+0x52b8], R22 ;  /* 0x0052b81601007387 */ /* 0x0041e80000100a00 */
[----:B----4-:R-:W-:Y:S04]  /*563a0*/  STL.64 [R1+0x52b0], R20 ;  /* 0x0052b01401007387 */ /* 0x010fe80000100a00 */
[----:B0-----:R-:W2:Y:S04]  /*563b0*/  LDL.64 R22, [R1+0xa8] ;  /* 0x0000a80001167983 */ /* 0x001ea80000100a00 */
[----:B--2---:R0:W-:Y:S04]  /*563c0*/  STL.64 [R1+0x52c8], R22 ;  /* 0x0052c81601007387 */ /* 0x0041e80000100a00 */
[----:B------:R-:W2:Y:S04]  /*563d0*/  LDL.64 R26, [R1+0x98] ;  /* 0x00009800011a7983 */ /* 0x000ea80000100a00 */
[----:B0-----:R-:W4:Y:S04]  /*563e0*/  LDL.64 R22, [R1+0xb8] ;  /* 0x0000b80001167983 */ /* 0x001f280000100a00 */
[----:B--2---:R0:W-:Y:S04]  /*563f0*/  STL.64 [R1+0x52c0], R26 ;  /* 0x0052c01a01007387 */ /* 0x0041e80000100a00 */
[----:B------:R-:W2:Y:S04]  /*56400*/  LDL.LU R24, [R1+0x510] ;  /* 0x0005100001187983 */ /* 0x000ea80000300800 */
[----:B------:R-:W2:Y:S04]  /*56410*/  LDL.LU R25, [R1+0x514] ;  /* 0x0005140001197983 */ /* 0x000ea80000300800 */
[----:B0-----:R-:W2:Y:S04]  /*56420*/  LDL.LU R26, [R1+0x518] ;  /* 0x00051800011a7983 */ /* 0x001ea80000300800 */
[----:B------:R-:W2:Y:S04]  /*56430*/  LDL.LU R27, [R1+0x51c] ;  /* 0x00051c00011b7983 */ /* 0x000ea80000300800 */
[----:B---3--:R-:W-:Y:S04]  /*56440*/  STL.64 [R1+0x5270], R10 ;  /* 0x0052700a01007387 */ /* 0x008fe80000100a00 */
[----:B------:R0:W-:Y:S04]  /*56450*/  STL.64 [R1+0x5268], R8 ;  /* 0x0052680801007387 */ /* 0x0001e80000100a00 */
[----:B0-----:R-:W3:Y:S04]  /*56460*/  LDL.LU R8, [R1+0x4d0] ;  /* 0x0004d00001087983 */ /* 0x001ee80000300800 */
[----:B------:R-:W3:Y:S04]  /*56470*/  LDL.LU R9, [R1+0x4d4] ;  /* 0x0004d40001097983 */ /* 0x000ee80000300800 */
[----:B------:R-:W2:Y:S04]  /*56480*/  LDL.LU R10, [R1+0x4d8] ;  /* 0x0004d800010a7983 */ /* 0x000ea80000300800 */
[----:B------:R-:W2:Y:S01]  /*56490*/  LDL.LU R11, [R1+0x4dc] ;  /* 0x0004dc00010b7983 */ /* 0x000ea20000300800 */
[----:B----4-:R-:W-:Y:S03]  /*564a0*/  HMMA.16816.F32.BF16 R16, R4, R22, R16 ;  /* 0x000000160410723c */ /* 0x010fe60000041810 */
[----:B--2---:R-:W-:Y:S04]  /*564b0*/  STL.64 [R1+0x5288], R10 ;  /* 0x0052880a01007387 */ /* 0x004fe80000100a00 */
[----:B---3--:R0:W-:Y:S04]  /*564c0*/  STL.64 [R1+0x5280], R8 ;  /* 0x0052800801007387 */ /* 0x0081e80000100a00 */
[----:B0-----:R-:W2:Y:S04]  /*564d0*/  LDL.LU R8, [R1+0x4e0] ;  /* 0x0004e00001087983 */ /* 0x001ea80000300800 */
[----:B------:R-:W2:Y:S04]  /*564e0*/  LDL.LU R9, [R1+0x4e4] ;  /* 0x0004e40001097983 */ /* 0x000ea80000300800 */
[----:B------:R-:W3:Y:S04]  /*564f0*/  LDL.LU R10, [R1+0x4e8] ;  /* 0x0004e800010a7983 */ /* 0x000ee80000300800 */
[----:B------:R-:W3:Y:S04]  /*56500*/  LDL.LU R11, [R1+0x4ec] ;  /* 0x0004ec00010b7983 */ /* 0x000ee80000300800 */
[----:B---3--:R-:W-:Y:S04]  /*56510*/  STL.64 [R1+0x52a0], R10 ;  /* 0x0052a00a01007387 */ /* 0x008fe80000100a00 */
[----:B--2---:R0:W-:Y:S04]  /*56520*/  STL.64 [R1+0x5298], R8 ;  /* 0x0052980801007387 */ /* 0x0041e80000100a00 */
[----:B0-----:R-:W2:Y:S04]  /*56530*/  LDL.LU R8, [R1+0x4f0] ;  /* 0x0004f00001087983 */ /* 0x001ea80000300800 */
[----:B------:R-:W2:Y:S04]  /*56540*/  LDL.LU R9, [R1+0x4f4] ;  /* 0x0004f40001097983 */ /* 0x000ea80000300800 */
[----:B------:R-:W2:Y:S04]  /*56550*/  LDL.LU R10, [R1+0x4f8] ;  /* 0x0004f800010a7983 */ /* 0x000ea80000300800 */
[----:B------:R-:W2:Y:S04]  /*56560*/  LDL.LU R11, [R1+0x4fc] ;  /* 0x0004fc00010b7983 */ /* 0x000ea80000300800 */
[----:B------:R-:W-:Y:S04]  /*56570*/  STL [R1+0x51e0], R12 ;  /* 0x0051e00c01007387 */ /* 0x000fe80000100800 */
[----:B------:R-:W-:Y:S04]  /*56580*/  STL [R1+0x51dc], R13 ;  /* 0x0051dc0d01007387 */ /* 0x000fe80000100800 */
[----:B------:R0:W-:Y:S04]  /*56590*/  STL.64 [R1+0x9b0], R16 ;  /* 0x0009b01001007387 */ /* 0x0001e80000100a00 */
[----:B------:R1:W-:Y:S01]  /*565a0*/  STL.64 [R1+0x9b8], R18 ;  /* 0x0009b81201007387 */ /* 0x0003e20000100a00 */
[----:B0-----:R-:W-:-:S03]  /*565b0*/  IMAD.MOV.U32 R17, RZ, RZ, R22 ;  /* 0x000000ffff117224 */ /* 0x001fc600078e0016 */
[----:B-1----:R-:W3:Y:S01]  /*565c0*/  LDL.LU.64 R18, [R1+0x52d0] ;  /* 0x0052d00001127983 */ /* 0x002ee20000300a00 */
[----:B------:R-:W-:-:S03]  /*565d0*/  IMAD.MOV.U32 R16, RZ, RZ, R23 ;  /* 0x000000ffff107224 */ /* 0x000fc600078e0017 */
[----:B------:R-:W4:Y:S04]  /*565e0*/  LDL.LU.64 R22, [R1+0x52c8] ;  /* 0x0052c80001167983 */ /* 0x000f280000300a00 */
[----:B------:R-:W-:Y:S04]  /*565f0*/  STL [R1+0x51e8], R16 ;  /* 0x0051e81001007387 */ /* 0x000fe80000100800 */
[----:B------:R-:W-:Y:S01]  /*56600*/  STL [R1+0x51e4], R17 ;  /* 0x0051e41101007387 */ /* 0x000fe20000100800 */
[----:B----4-:R-:W-:Y:S06]  /*56610*/  HMMA.16816.F32.BF16 R24, R4, R22, R24 ;  /* 0x000000160418723c */ /* 0x010fec0000041818 */
[----:B------:R-:W-:-:S02]  /*56620*/  IMAD.MOV.U32 R29, RZ, RZ, R22 ;  /* 0x000000ffff1d7224 */ /* 0x000fc400078e0016 */
[----:B------:R-:W-:-:S15]  /*56630*/  IMAD.MOV.U32 R28, RZ, RZ, R23 ;  /* 0x000000ffff1c7224 */ /* 0x000fde00078e0017 */
[----:B------:R-:W-:Y:S04]  /*56640*/  STL.64 [R1+0x9a0], R24 ;  /* 0x0009a01801007387 */ /* 0x000fe80000100a00 */
[----:B------:R0:W-:Y:S04]  /*56650*/  STL.64 [R1+0x9a8], R26 ;  /* 0x0009a81a01007387 */ /* 0x0001e80000100a00 */
[----:B0-----:R-:W4:Y:S04]  /*56660*/  LDL.LU.64 R26, [R1+0x52c0] ;  /* 0x0052c000011a7983 */ /* 0x001f280000300a00 */
[----:B------:R-:W4:Y:S04]  /*56670*/  LDL.LU.64 R22, [R1+0x52b8] ;  /* 0x0052b80001167983 */ /* 0x000f280000300a00 */
[----:B------:R-:W4:Y:S04]  /*56680*/  LDL.LU.64 R20, [R1+0x52b0] ;  /* 0x0052b00001147983 */ /* 0x000f280000300a00 */
[----:B------:R-:W-:Y:S04]  /*56690*/  STL [R1+0x51f0], R28 ;  /* 0x0051f01c01007387 */ /* 0x000fe80000100800 */
[----:B------:R-:W-:Y:S01]  /*566a0*/  STL [R1+0x51ec], R29 ;  /* 0x0051ec1d01007387 */ /* 0x000fe20000100800 */
[----:B----4-:R-:W-:-:S15]  /*566b0*/  HMMA.16816.F32.BF16 R20, R4, R26, R20 ;  /* 0x0000001a0414723c */ /* 0x010fde0000041814 */
[----:B------:R-:W-:-:S08]  /*566c0*/  NOP ;  /* 0x0000000000007918 */ /* 0x000fd00000000000 */
[----:B------:R-:W-:Y:S04]  /*566d0*/  STL.64 [R1+0x990], R20 ;  /* 0x0009901401007387 */ /* 0x000fe80000100a00 */
[----:B------:R0:W-:Y:S02]  /*566e0*/  STL.64 [R1+0x998], R22 ;  /* 0x0009981601007387 */ /* 0x0001e40000100a00 */
[----:B0-----:R-:W-:Y:S02]  /*566f0*/  IMAD.MOV.U32 R22, RZ, RZ, R26 ;  /* 0x000000ffff167224 */ /* 0x001fe400078e001a */
[----:B------:R-:W-:Y:S02]  /*56700*/  IMAD.MOV.U32 R23, RZ, RZ, R27 ;  /* 0x000000ffff177224 */ /* 0x000fe400078e001b */
[----:B------:R-:W2:Y:S02]  /*56710*/  LDL.LU.64 R26, [R1+0x52a8] ;  /* 0x0052a800011a7983 */ /* 0x000ea40000300a00 */
[----:B--2---:R-:W-:Y:S06]  /*56720*/  HMMA.16816.F32.BF16 R8, R4, R26, R8 ;  /* 0x0000001a0408723c */ /* 0x004fec0000041808 */
[----:B------:R-:W-:-:S02]  /*56730*/  IMAD.MOV.U32 R0, RZ, RZ, R26 ;  /* 0x000000ffff007224 */ /* 0x000fc400078e001a */
[----:B------:R-:W-:-:S15]  /*56740*/  IMAD.MOV.U32 R2, RZ, RZ, R27 ;  /* 0x000000ffff027224 */ /* 0x000fde00078e001b */
[----:B------:R-:W-:Y:S04]  /*56750*/  STL.64 [R1+0x980], R8 ;  /* 0x0009800801007387 */ /* 0x000fe80000100a00 */
[----:B------:R0:W-:Y:S04]  /*56760*/  STL.64 [R1+0x988], R10 ;  /* 0x0009880a01007387 */ /* 0x0001e80000100a00 */
[----:B0-----:R-:W2:Y:S04]  /*56770*/  LDL.LU.64 R10, [R1+0x52a0] ;  /* 0x0052a000010a7983 */ /* 0x001ea80000300a00 */
[----:B------:R-:W2:Y:S04]  /*56780*/  LDL.LU.64 R8, [R1+0x5298] ;  /* 0x0052980001087983 */ /* 0x000ea80000300a00 */
[----:B------:R-:W2:Y:S02]  /*56790*/  LDL.LU.64 R26, [R1+0x5290] ;  /* 0x00529000011a7983 */ /* 0x000ea40000300a00 */
[----:B--2---:R-:W-:Y:S06]  /*567a0*/  HMMA.16816.F32.BF16 R8, R4, R26, R8 ;  /* 0x0000001a0408723c */ /* 0x004fec0000041808 */
[----:B------:R-:W-:Y:S01]  /*567b0*/  IMAD.MOV.U32 R12, RZ, RZ, R26 ;  /* 0x000000ffff0c7224 */ /* 0x000fe200078e001a */
[----:B------:R-:W-:-:S15]  /*567c0*/  MOV R13, R27 ;  /* 0x0000001b000d7202 */ /* 0x000fde0000000f00 */
[----:B------:R-:W-:-:S01]  /*567d0*/  NOP ;  /* 0x0000000000007918 */ /* 0x000fc20000000000 */
[----:B------:R-:W-:Y:S04]  /*567e0*/  STL.64 [R1+0x970], R8 ;  /* 0x0009700801007387 */ /* 0x000fe80000100a00 */
[----:B------:R0:W-:Y:S04]  /*567f0*/  STL.64 [R1+0x978], R10 ;  /* 0x0009780a01007387 */ /* 0x0001e80000100a00 */
[----:B0-----:R-:W2:Y:S04]  /*56800*/  LDL.LU.64 R10, [R1+0x5288] ;  /* 0x00528800010a7983 */ /* 0x001ea80000300a00 */
[----:B------:R-:W2:Y:S04]  /*56810*/  LDL.LU.64 R8, [R1+0x5280] ;  /* 0x0052800001087983 */ /* 0x000ea80000300a00 */
        /* <DEDUP_REMOVED lines=23> */
[----:B0-----:R-:W2:Y:S02]  /*56990*/  LDL.LU.64 R26, [R1+0x5230] ;  /* 0x00523000011a7983 */ /* 0x001ea40000300a00 */
[----:B--2---:R-:W-:Y:S02]  /*569a0*/  HMMA.16816.F32.BF16 R24, R4, R26, R8 ;  /* 0x0000001a0418723c */ /* 0x004fe40000041808 */
[----:B------:R-:W3:Y:S04]  /*569b0*/  LDL.LU.64 R10, [R1+0x5228] ;  /* 0x00522800010a7983 */ /* 0x000ee80000300a00 */
[----:B------:R-:W3:-:S15]  /*569c0*/  LDL.LU.64 R8, [R1+0x5220] ;  /* 0x0052200001087983 */ /* 0x000ede0000300a00 */
[----:B------:R-:W-:-:S02]  /*569d0*/  NOP ;  /* 0x0000000000007918 */ /* 0x000fc40000000000 */
[----:B------:R-:W-:Y:S04]  /*569e0*/  STL.64 [R1+0x930], R24 ;  /* 0x0009301801007387 */ /* 0x000fe80000100a00 */
[----:B------:R0:W-:Y:S04]  /*569f0*/  STL.64 [R1+0x938], R26 ;  /* 0x0009381a01007387 */ /* 0x0001e80000100a00 */
[----:B0-----:R-:W2:Y:S01]  /*56a00*/  LDL.LU.64 R26, [R1+0x5218] ;  /* 0x00521800011a7983 */ /* 0x001ea20000300a00 */
[----:B---3--:R-:W-:-:S15]  /*56a10*/  HMMA.16816.F32.BF16 R8, R4, R18, R8 ;  /* 0x000000120408723c */ /* 0x008fde0000041808 */
[----:B------:R-:W-:-:S08]  /*56a20*/  NOP ;  /* 0x0000000000007918 */ /* 0x000fd00000000000 */
[----:B------:R-:W-:Y:S04]  /*56a30*/  STL.64 [R1+0x920], R8 ;  /* 0x0009200801007387 */ /* 0x000fe80000100a00 */
[----:B------:R0:W-:Y:S04]  /*56a40*/  STL.64 [R1+0x928], R10 ;  /* 0x0009280a01007387 */ /* 0x0001e80000100a00 */
[----:B0-----:R-:W3:Y:S04]  /*56a50*/  LDL.LU.64 R10, [R1+0x5210] ;  /* 0x00521000010a7983 */ /* 0x001ee80000300a00 */
[----:B------:R-:W3:Y:S01]  /*56a60*/  LDL.LU.64 R8, [R1+0x5208] ;  /* 0x0052080001087983 */ /* 0x000ee20000300a00 */
[----:B------:R-:W0:Y:S03]  /*56a70*/  S2R R21, SR_TID.X ;  /* 0x0000000000157919 */ /* 0x000e260000002100 */
[----:B------:R-:W-:Y:S01]  /*56a80*/  STL.64 [R1+0x50c8], R18 ;  /* 0x0050c81201007387 */ /* 0x000fe20000100a00 */
[C---:B0-----:R-:W-:Y:S01]  /*56a90*/  LOP3.LUT R20, R21.reuse, 0x7, RZ, 0xc0, !PT ;  /* 0x0000000715147812 */ /* 0x041fe200078ec0ff */
[----:B------:R-:W-:-:S04]  /*56aa0*/  IMAD.SHL.U32 R24, R21, 0x2, RZ ;  /* 0x0000000215187824 */ /* 0x000fc800078e00ff */
[----:B------:R-:W-:Y:S02]  /*56ab0*/  IMAD R20, R20, 0x110, RZ ;  /* 0x0000011014147824 */ /* 0x000fe400078e02ff */
[----:B------:R-:W-:-:S03]  /*56ac0*/  IMAD.SHL.U32 R21, R21, 0x80, RZ ;  /* 0x0000008015157824 */ /* 0x000fc600078e00ff */
[----:B------:R-:W-:-:S04]  /*56ad0*/  LOP3.LUT R3, R20, 0x10, R24, 0x78, !PT ;  /* 0x0000001014037812 */ /* 0x000fc800078e7818 */
[----:B------:R-:W-:Y:S01]  /*56ae0*/  LOP3.LUT R3, R3, 0x800, R21, 0xf8, !PT ;  /* 0x0000080003037812 */ /* 0x000fe200078ef815 */
[----:B---3--:R-:W-:Y:S01]  /*56af0*/  HMMA.16816.F32.BF16 R4, R4, R14, R8 ;  /* 0x0000000e0404723c */ /* 0x008fe20000041808 */
[----:B------:R-:W2:Y:S04]  /*56b00*/  LDL.LU.64 R10, [R1+0x5200] ;  /* 0x00520000010a7983 */ /* 0x000ea80000300a00 */
[----:B------:R-:W2:-:S15]  /*56b10*/  LDL.LU.64 R8, [R1+0x51f8] ;  /* 0x0051f80001087983 */ /* 0x000e9e0000300a00 */
[----:B------:R-:W-:-:S03]  /*56b20*/  NOP ;  /* 0x0000000000007918 */ /* 0x000fc60000000000 */
[----:B------:R0:W-:Y:S01]  /*56b30*/  STL.64 [R1+0x4a8], R6 ;  /* 0x0004a80601007387 */ /* 0x0001e20000100a00 */
[----:B------:R-:W-:Y:S02]  /*56b40*/  IMAD.MOV.U32 R20, RZ, RZ, R4 ;  /* 0x000000ffff147224 */ /* 0x000fe400078e0004 */
[----:B------:R-:W-:Y:S01]  /*56b50*/  IMAD.MOV.U32 R21, RZ, RZ, R5 ;  /* 0x000000ffff157224 */ /* 0x000fe200078e0005 */
[----:B------:R-:W2:Y:S04]  /*56b60*/  LDL.LU R4, [R1+0x2e0] ;  /* 0x0002e00001047983 */ /* 0x000ea80000300800 */
[----:B------:R-:W2:Y:S04]  /*56b70*/  LDL.LU R5, [R1+0x2e4] ;  /* 0x0002e40001057983 */ /* 0x000ea80000300800 */
[----:B0-----:R-:W2:Y:S04]  /*56b80*/  LDL.LU R6, [R1+0x2e8] ;  /* 0x0002e80001067983 */ /* 0x001ea80000300800 */
[----:B------:R-:W2:Y:S04]  /*56b90*/  LDL.LU R7, [R1+0x2ec] ;  /* 0x0002ec0001077983 */ /* 0x000ea80000300800 */
[----:B------:R-:W-:Y:S04]  /*56ba0*/  STL.64 [R1+0x51c0], R14 ;  /* 0x0051c00e01007387 */ /* 0x000fe80000100a00 */
[----:B------:R-:W3:Y:S01]  /*56bb0*/  LDL.64 R18, [R1+0x48] ;  /* 0x0000480001127983 */ /* 0x000ee20000100a00 */
[----:B--2---:R-:W-:Y:S03]  /*56bc0*/  HMMA.16816.F32.BF16 R4, R8, R26, R4 ;  /* 0x0000001a0804723c */ /* 0x004fe60000041804 */
[----:B---3--:R-:W-:-:S15]  /*56bd0*/  STL.64 [R1+0x50e0], R18 ;  /* 0x0050e01201007387 */ /* 0x008fde0000100a00 */
[----:B------:R-:W-:-:S05]  /*56be0*/  NOP ;  /* 0x0000000000007918 */ /* 0x000fca0000000000 */
[----:B------:R-:W-:Y:S04]  /*56bf0*/  STL.64 [R1+0x510], R4 ;  /* 0x0005100401007387 */ /* 0x000fe80000100a00 */
[----:B------:R-:W-:Y:S04]  /*56c00*/  STL.64 [R1+0x518], R6 ;  /* 0x0005180601007387 */ /* 0x000fe80000100a00 */
[----:B------:R0:W-:Y:S04]  /*56c10*/  STL.64 [R1+0x50c0], R26 ;  /* 0x0050c01a01007387 */ /* 0x0001e80000100a00 */
[----:B------:R-:W2:Y:S04]  /*56c20*/  LDL.LU R24, [R1+0x620] ;  /* 0x0006200001187983 */ /* 0x000ea80000300800 */
[----:B------:R-:W2:Y:S04]  /*56c30*/  LDL.LU R25, [R1+0x624] ;  /* 0x0006240001197983 */ /* 0x000ea80000300800 */
[----:B0-----:R-:W3:Y:S04]  /*56c40*/  LDL.LU R26, [R1+0x628] ;  /* 0x00062800011a7983 */ /* 0x001ee80000300800 */
[----:B------:R-:W3:Y:S01]  /*56c50*/  LDL.LU R27, [R1+0x62c] ;  /* 0x00062c00011b7983 */ /* 0x000ee20000300800 */
[----:B------:R-:W-:-:S02]  /*56c60*/  IMAD.MOV.U32 R18, RZ, RZ, R28 ;  /* 0x000000ffff127224 */ /* 0x000fc400078e001c */
[----:B------:R-:W-:Y:S01]  /*56c70*/  IMAD.MOV.U32 R19, RZ, RZ, R29 ;  /* 0x000000ffff137224 */ /* 0x000fe200078e001d */
[----:B------:R-:W4:Y:S04]  /*56c80*/  LDL.LU R28, [R1+0x51f0] ;  /* 0x0051f000011c7983 */ /* 0x000f280000300800 */
[----:B------:R-:W4:Y:S04]  /*56c90*/  LDL.LU R29, [R1+0x51ec] ;  /* 0x0051ec00011d7983 */ /* 0x000f280000300800 */
[----:B------:R-:W-:Y:S04]  /*56ca0*/  STL.64 [R1+0x50f8], R18 ;  /* 0x0050f81201007387 */ /* 0x000fe80000100a00 */
[----:B---3--:R-:W-:Y:S04]  /*56cb0*/  STL.64 [R1+0x50d8], R26 ;  /* 0x0050d81a01007387 */ /* 0x008fe80000100a00 */
[----:B--2---:R0:W-:Y:S04]  /*56cc0*/  STL.64 [R1+0x50d0], R24 ;  /* 0x0050d01801007387 */ /* 0x0041e80000100a00 */
[----:B0-----:R-:W2:Y:S04]  /*56cd0*/  LDL.LU R24, [R1+0x640] ;  /* 0x0006400001187983 */ /* 0x001ea80000300800 */
[----:B------:R-:W2:Y:S04]  /*56ce0*/  LDL.LU R25, [R1+0x644] ;  /* 0x0006440001197983 */ /* 0x000ea80000300800 */
[----:B------:R-:W3:Y:S04]  /*56cf0*/  LDL.LU R26, [R1+0x648] ;  /* 0x00064800011a7983 */ /* 0x000ee80000300800 */
[----:B------:R-:W3:Y:S01]  /*56d00*/  LDL.LU R27, [R1+0x64c] ;  /* 0x00064c00011b7983 */ /* 0x000ee20000300800 */
[----:B------:R-:W-:Y:S01]  /*56d10*/  MOV R18, R16 ;  /* 0x0000001000127202 */ /* 0x000fe20000000f00 */
[----:B------:R-:W-:-:S02]  /*56d20*/  IMAD.MOV.U32 R19, RZ, RZ, R17 ;  /* 0x000000ffff137224 */ /* 0x000fc400078e0011 */
        /* <DEDUP_REMOVED lines=9> */
[----:B------:R-:W-:-:S02]  /*56dc0*/  IMAD.MOV.U32 R18, RZ, RZ, R12 ;  /* 0x000000ffff127224 */ /* 0x000fc400078e000c */
        /* <DEDUP_REMOVED lines=26> */
[----:B----4-:R-:W-:-:S02]  /*56f70*/  IMAD.MOV.U32 R18, RZ, RZ, R29 ;  /* 0x000000ffff127224 */ /* 0x010fc400078e001d */
[----:B------:R-:W-:Y:S01]  /*56f80*/  IMAD.MOV.U32 R19, RZ, RZ, R28 ;  /* 0x000000ffff137224 */ /* 0x000fe200078e001c */
        /* <DEDUP_REMOVED lines=8> */
[----:B------:R-:W-:Y:S01]  /*57010*/  IMAD.MOV.U32 R18, RZ, RZ, R17 ;  /* 0x000000ffff127224 */ /* 0x000fe200078e0011 */
[----:B------:R-:W-:-:S05]  /*57020*/  MOV R19, R16 ;  /* 0x0000001000137202 */ /* 0x000fca0000000f00 */
[----:B------:R0:W-:Y:S02]  /*57030*/  STL.64 [R1+0x5188], R18 ;  /* 0x0051881201007387 */ /* 0x0001e40000100a00 */
[----:B0-----:R-:W-:Y:S02]  /*57040*/  IMAD.MOV.U32 R18, RZ, RZ, R13 ;  /* 0x000000ffff127224 */ /* 0x001fe400078e000d */
[----:B------:R-:W-:-:S05]  /*57050*/  IMAD.MOV.U32 R19, RZ, RZ, R12 ;  /* 0x000000ffff137224 */ /* 0x000fca00078e000c */
        /* <DEDUP_REMOVED lines=22> */
[----:B------:R-:W4:Y:S04]  /*571c0*/  LDL.LU R14, [R1+0x6e8] ;  /* 0x0006e800010e7983 */ /* 0x000f280000300800 */
[----:B------:R-:W4:Y:S04]  /*571d0*/  LDL.LU R15, [R1+0x6ec] ;  /* 0x0006ec00010f7983 */ /* 0x000f280000300800 */
[----:B------:R-:W4:Y:S04]  /*571e0*/  LDL.64 R18, [R1+0x8] ;  /* 0x0000080001127983 */ /* 0x000f280000100a00 */
[----:B---3--:R-:W-:Y:S04]  /*571f0*/  STL.64 [R1+0x5180], R26 ;  /* 0x0051801a01007387 */ /* 0x008fe80000100a00 */
[----:B--2---:R0:W-:Y:S04]  /*57200*/  STL.64 [R1+0x5178], R24 ;  /* 0x0051781801007387 */ /* 0x0041e80000100a00 */
[----:B0-----:R-:W2:Y:S04]  /*57210*/  LDL.LU R24, [R1+0x6b0] ;  /* 0x0006b00001187983 */ /* 0x001ea80000300800 */
[----:B------:R-:W2:Y:S04]  /*57220*/  LDL.LU R25, [R1+0x6b4] ;  /* 0x0006b40001197983 */ /* 0x000ea80000300800 */
[----:B------:R-:W3:Y:S04]  /*57230*/  LDL.LU R26, [R1+0x6b8] ;  /* 0x0006b800011a7983 */ /* 0x000ee80000300800 */
[----:B------:R-:W3:Y:S01]  /*57240*/  LDL.LU R27, [R1+0x6bc] ;  /* 0x0006bc00011b7983 */ /* 0x000ee20000300800 */
[C---:B----4-:R-:W-:Y:S03]  /*57250*/  HMMA.16816.F32.BF16 R4, R8.reuse, R22, R4 ;  /* 0x000000160804723c */ /* 0x050fe60000041804 */
[----:B---3--:R-:W-:Y:S04]  /*57260*/  STL.64 [R1+0x5198], R26 ;  /* 0x0051981a01007387 */ /* 0x008fe80000100a00 */
[----:B--2---:R0:W-:Y:S04]  /*57270*/  STL.64 [R1+0x5190], R24 ;  /* 0x0051901801007387 */ /* 0x0041e80000100a00 */
[----:B0-----:R-:W2:Y:S04]  /*57280*/  LDL.LU R24, [R1+0x6c0] ;  /* 0x0006c00001187983 */ /* 0x001ea80000300800 */
[----:B------:R-:W2:Y:S04]  /*57290*/  LDL.LU R25, [R1+0x6c4] ;  /* 0x0006c40001197983 */ /* 0x000ea80000300800 */
[----:B------:R-:W3:Y:S04]  /*572a0*/  LDL.LU R26, [R1+0x6c8] ;  /* 0x0006c800011a7983 */ /* 0x000ee80000300800 */
[----:B------:R-:W3:Y:S01]  /*572b0*/  LDL.LU R27, [R1+0x6cc] ;  /* 0x0006cc00011b7983 */ /* 0x000ee20000300800 */
[----:B------:R-:W-:Y:S01]  /*572c0*/  LOP3.LUT R3, R3, 0x40, RZ, 0x3c, !PT ;  /* 0x0000004003037812 */ /* 0x000fe200078e3cff */
[----:B------:R-:W-:Y:S02]  /*572d0*/  HMMA.16816.F32.BF16 R12, R8, R18, R12 ;  /* 0x00000012080c723c */ /* 0x000fe4000004180c */
[----:B---3--:R-:W-:Y:S04]  /*572e0*/  STL.64 [R1+0x51b0], R26 ;  /* 0x0051b01a01007387 */ /* 0x008fe80000100a00 */
[----:B--2---:R0:W-:Y:S04]  /*572f0*/  STL.64 [R1+0x51a8], R24 ;  /* 0x0051a81801007387 */ /* 0x0041e80000100a00 */
[----:B0-----:R-:W2:Y:S04]  /*57300*/  LDL.LU R24, [R1+0x6d0] ;  /* 0x0006d00001187983 */ /* 0x001ea80000300800 */
[----:B------:R-:W2:Y:S04]  /*57310*/  LDL.LU R25, [R1+0x6d4] ;  /* 0x0006d40001197983 */ /* 0x000ea80000300800 */
[----:B------:R-:W2:Y:S04]  /*57320*/  LDL.LU R26, [R1+0x6d8] ;  /* 0x0006d800011a7983 */ /* 0x000ea80000300800 */
[----:B------:R-:W2:Y:S04]  /*57330*/  LDL.LU R27, [R1+0x6dc] ;  /* 0x0006dc00011b7983 */ /* 0x000ea80000300800 */
[----:B------:R0:W-:Y:S04]  /*57340*/  STL.64 [R1+0x50a8], R22 ;  /* 0x0050a81601007387 */ /* 0x0001e80000100a00 */
[----:B------:R-:W-:Y:S04]  /*57350*/  STL.64 [R1+0x50a0], R20 ;  /* 0x0050a01401007387 */ /* 0x000fe80000100a00 */
[----:B------:R-:W-:Y:S04]  /*57360*/  STL.64 [R1+0x4b0], R4 ;  /* 0x0004b00401007387 */ /* 0x000fe80000100a00 */
[----:B------:R-:W-:Y:S04]  /*57370*/  STL.64 [R1+0x4b8], R6 ;  /* 0x0004b80601007387 */ /* 0x000fe80000100a00 */
[----:B------:R-:W1:Y:S04]  /*57380*/  LDSM.16.MT88.4 R4, [R3+UR4+0x11000] ;  /* 0x011000040304783b */ /* 0x000e680008004200 */
[----:B0-----:R-:W3:Y:S04]  /*57390*/  LDL.64 R22, [R1+0x38] ;  /* 0x0000380001167983 */ /* 0x001ee80000100a00 */
[----:B-1----:R0:W-:Y:S04]  /*573a0*/  STL [R1+0x4f9c], R4 ;  /* 0x004f9c0401007387 */ /* 0x0021e80000100800 */
[----:B------:R1:W-:Y:S04]  /*573b0*/  STL [R1+0x4f98], R5 ;  /* 0x004f980501007387 */ /* 0x0003e80000100800 */
[----:B------:R4:W-:Y:S04]  /*573c0*/  STL [R1+0x4f94], R6 ;  /* 0x004f940601007387 */ /* 0x0009e80000100800 */
[----:B------:R-:W-:Y:S04]  /*573d0*/  STL [R1+0x4f90], R7 ;  /* 0x004f900701007387 */ /* 0x000fe80000100800 */
[----:B0-----:R-:W3:Y:S04]  /*573e0*/  LDL.LU R4, [R1+0x630] ;  /* 0x0006300001047983 */ /* 0x001ee80000300800 */
[----:B-1----:R-:W3:Y:S04]  /*573f0*/  LDL.LU R5, [R1+0x634] ;  /* 0x0006340001057983 */ /* 0x002ee80000300800 */
[----:B----4-:R-:W3:Y:S04]  /*57400*/  LDL.LU R6, [R1+0x638] ;  /* 0x0006380001067983 */ /* 0x010ee80000300800 */
[----:B------:R0:W-:Y:S04]  /*57410*/  STL.64 [R1+0xc40], R12 ;  /* 0x000c400c01007387 */ /* 0x0001e80000100a00 */
[----:B------:R1:W-:Y:S01]  /*57420*/  STL.64 [R1+0xc48], R14 ;  /* 0x000c480e01007387 */ /* 0x0003e20000100a00 */
[----:B0-----:R-:W-:-:S03]  /*57430*/  IMAD.MOV.U32 R13, RZ, RZ, R18 ;  /* 0x000000ffff0d7224 */ /* 0x001fc600078e0012 */
[----:B-1----:R-:W4:Y:S01]  /*57440*/  LDL.LU.64 R14, [R1+0x51c0] ;  /* 0x0051c000010e7983 */ /* 0x002f220000300a00 */
[----:B------:R-:W-:-:S03]  /*57450*/  IMAD.MOV.U32 R12, RZ, RZ, R19 ;  /* 0x000000ffff0c7224 */ /* 0x000fc600078e0013 */
        /* <DEDUP_REMOVED lines=14> */
[----:B0-----:R-:W2:Y:S01]  /*57540*/  LDL.LU.64 R18, [R1+0x5188] ;  /* 0x0051880001127983 */ /* 0x001ea20000300a00 */
[----:B------:R-:W-:Y:S01]  /*57550*/  IMAD.MOV.U32 R7, RZ, RZ, R29 ;  /* 0x000000ffff077224 */ /* 0x000fe200078e001d */
[----:B--2---:R-:W-:Y:S02]  /*57560*/  HMMA.16816.F32.BF16 R16, R8, R18, R24 ;  /* 0x000000120810723c */ /* 0x004fe40000041818 */
[----:B------:R-:W2:Y:S04]  /*57570*/  LDL.LU.64 R26, [R1+0x5180] ;  /* 0x00518000011a7983 */ /* 0x000ea80000300a00 */
[----:B------:R-:W2:-:S15]  /*57580*/  LDL.LU.64 R24, [R1+0x5178] ;  /* 0x0051780001187983 */ /* 0x000e9e0000300a00 */
[----:B------:R-:W-:-:S02]  /*57590*/  NOP ;  /* 0x0000000000007918 */ /* 0x000fc40000000000 */
[----:B------:R-:W-:Y:S04]  /*575a0*/  STL.64 [R1+0xc10], R16 ;  /* 0x000c101001007387 */ /* 0x000fe80000100a00 */
[----:B------:R0:W-:Y:S01]  /*575b0*/  STL [R1+0xc1c], R19 ;  /* 0x000c1c1301007387 */ /* 0x0001e20000100800 */
[----:B------:R-:W-:-:S03]  /*575c0*/  IMAD.MOV.U32 R29, RZ, RZ, R18 ;  /* 0x000000ffff1d7224 */ /* 0x000fc600078e0012 */
[----:B0-----:R-:W2:Y:S04]  /*575d0*/  LDL.LU.64 R18, [R1+0x5170] ;  /* 0x0051700001127983 */ /* 0x001ea80000300a00 */
[----:B------:R-:W-:Y:S01]  /*575e0*/  STL [R1+0x49ec], R29 ;  /* 0x0049ec1d01007387 */ /* 0x000fe20000100800 */
[----:B--2---:R-:W-:Y:S03]  /*575f0*/  HMMA.16816.F32.BF16 R16, R8, R18, R24 ;  /* 0x000000120810723c */ /* 0x004fe60000041818 */
[----:B------:R-:W2:Y:S04]  /*57600*/  LDL.LU.64 R26, [R1+0x5168] ;  /* 0x00516800011a7983 */ /* 0x000ea80000300a00 */
[----:B------:R-:W2:-:S15]  /*57610*/  LDL.LU.64 R24, [R1+0x5160] ;  /* 0x0051600001187983 */ /* 0x000e9e0000300a00 */
[----:B------:R-:W-:-:S01]  /*57620*/  NOP ;  /* 0x0000000000007918 */ /* 0x000fc20000000000 */
        /* <DEDUP_REMOVED lines=38> */
[----:B--2---:R-:W-:Y:S06]  /*57890*/  HMMA.16816.F32.BF16 R24, R8, R18, R24 ;  /* 0x000000120818723c */ /* 0x004fec0000041818 */
[----:B------:R-:W-:-:S02]  /*578a0*/  IMAD.MOV.U32 R2, RZ, RZ, R18 ;  /* 0x000000ffff027224 */ /* 0x000fc400078e0012 */
[----:B------:R-:W-:-:S15]  /*578b0*/  IMAD.MOV.U32 R0, RZ, RZ, R19 ;  /* 0x000000ffff007224 */ /* 0x000fde00078e0013 */
[----:B------:R-:W-:Y:S04]  /*578c0*/  STL.64 [R1+0xba0], R24 ;  /* 0x000ba01801007387 */ /* 0x000fe80000100a00 */
[----:B------:R0:W-:Y:S04]  /*578d0*/  STL.64 [R1+0xba8], R26 ;  /* 0x000ba81a01007387 */ /* 0x0001e80000100a00 */
[----:B0-----:R-:W2:Y:S04]  /*578e0*/  LDL.LU.64 R26, [R1+0x50d8] ;  /* 0x0050d800011a7983 */ /* 0x001ea80000300a00 */
[----:B------:R-:W2:Y:S04]  /*578f0*/  LDL.LU.64 R24, [R1+0x50d0] ;  /* 0x0050d00001187983 */ /* 0x000ea80000300a00 */
[----:B------:R-:W2:Y:S01]  /*57900*/  LDL.LU.64 R18, [R1+0x50c8] ;  /* 0x0050c80001127983 */ /* 0x000ea20000300a00 */
[----:B---3--:R-:W-:-:S15]  /*57910*/  HMMA.16816.F32.BF16 R4, R8, R22, R4 ;  /* 0x000000160804723c */ /* 0x008fde0000041804 */
[----:B------:R-:W-:-:S08]  /*57920*/  NOP ;  /* 0x0000000000007918 */ /* 0x000fd00000000000 */
[----:B------:R-:W-:Y:S04]  /*57930*/  STL.64 [R1+0xb90], R4 ;  /* 0x000b900401007387 */ /* 0x000fe80000100a00 */
[----:B------:R2:W-:Y:S01]  /*57940*/  STL.64 [R1+0xb98], R6 ;  /* 0x000b980601007387 */ /* 0x0005e20000100a00 */
[----:B------:R-:W-:Y:S01]  /*57950*/  MOV R17, R22 ;  /* 0x0000001600117202 */ /* 0x000fe20000000f00 */
[----:B------:R-:W-:Y:S01]  /*57960*/  IMAD.MOV.U32 R16, RZ, RZ, R23 ;  /* 0x000000ffff107224 */ /* 0x000fe200078e0017 */
[----:B--2---:R-:W-:Y:S01]  /*57970*/  HMMA.16816.F32.BF16 R4, R8, R18, R24 ;  /* 0x000000120804723c */ /* 0x004fe20000041818 */
[----:B------:R-:W4:-:S15]  /*57980*/  LDL.LU R24, [R1+0x2c0] ;  /* 0x0002c00001187983 */ /* 0x000f1e0000300800 */
[----:B------:R-:W-:-:S07]  /*57990*/  NOP ;  /* 0x0000000000007918 */ /* 0x000fce0000000000 */
[----:B------:R0:W-:Y:S04]  /*579a0*/  STL.64 [R1+0xb80], R4 ;  /* 0x000b800401007387 */ /* 0x0001e80000100a00 */
[----:B------:R1:W-:Y:S04]  /*579b0*/  STL.64 [R1+0xb88], R6 ;  /* 0x000b880601007387 */ /* 0x0003e80000100a00 */
[----:B------:R-:W4:Y:S04]  /*579c0*/  LDL.LU R25, [R1+0x2c4] ;  /* 0x0002c40001197983 */ /* 0x000f280000300800 */
[----:B------:R-:W4:Y:S04]  /*579d0*/  LDL.LU R26, [R1+0x2c8] ;  /* 0x0002c800011a7983 */ /* 0x000f280000300800 */
[----:B------:R-:W4:Y:S04]  /*579e0*/  LDL.LU R27, [R1+0x2cc] ;  /* 0x0002cc00011b7983 */ /* 0x000f280000300800 */
[----:B------:R-:W2:Y:S04]  /*579f0*/  LDL.LU R20, [R1+0x170] ;  /* 0x0001700001147983 */ /* 0x000ea80000300800 */
[----:B------:R-:W2:Y:S04]  /*57a00*/  LDL.LU R21, [R1+0x174] ;  /* 0x0001740001157983 */ /* 0x000ea80000300800 */
[----:B------:R-:W2:Y:S04]  /*57a10*/  LDL.LU R22, [R1+0x178] ;  /* 0x0001780001167983 */ /* 0x000ea80000300800 */
[----:B------:R-:W2:Y:S04]  /*57a20*/  LDL.LU R23, [R1+0x17c] ;  /* 0x00017c0001177983 */ /* 0x000ea80000300800 */
[----:B0-----:R-:W3:Y:S04]  /*57a30*/  LDL.LU R4, [R1+0x110] ;  /* 0x0001100001047983 */ /* 0x001ee80000300800 */
[----:B------:R-:W3:Y:S04]  /*57a40*/  LDL.LU R5, [R1+0x114] ;  /* 0x0001140001057983 */ /* 0x000ee80000300800 */
[----:B-1----:R-:W4:Y:S04]  /*57a50*/  LDL.LU R6, [R1+0x118] ;  /* 0x0001180001067983 */ /* 0x002f280000300800 */
[----:B------:R-:W4:Y:S04]  /*57a60*/  LDL.LU R7, [R1+0x11c] ;  /* 0x00011c0001077983 */ /* 0x000f280000300800 */
[----:B----4-:R0:W-:Y:S04]  /*57a70*/  STL.64 [R1+0x5068], R6 ;  /* 0x0050680601007387 */ /* 0x0101e80000100a00 */
[----:B---3--:R-:W-:Y:S04]  /*57a80*/  STL.64 [R1+0x5060], R4 ;  /* 0x0050600401007387 */ /* 0x008fe80000100a00 */
[----:B0-----:R-:W3:Y:S04]  /*57a90*/  LDL.64 R6, [R1+0xc8] ;  /* 0x0000c80001067983 */ /* 0x001ee80000100a00 */
[----:B---3--:R0:W-:Y:S04]  /*57aa0*/  STL.64 [R1+0x5078], R6 ;  /* 0x0050780601007387 */ /* 0x0081e80000100a00 */
[----:B0-----:R-:W3:Y:S04]  /*57ab0*/  LDL.64 R6, [R1+0xd8] ;  /* 0x0000d80001067983 */ /* 0x001ee80000100a00 */
[----:B---3--:R0:W-:Y:S02]  /*57ac0*/  STL.64 [R1+0x5080], R6 ;  /* 0x0050800601007387 */ /* 0x0081e40000100a00 */
[----:B0-----:R-:W-:-:S02]  /*57ad0*/  IMAD.MOV.U32 R6, RZ, RZ, R13 ;  /* 0x000000ffff067224 */ /* 0x001fc400078e000d */
[----:B------:R-:W-:-:S05]  /*57ae0*/  IMAD.MOV.U32 R7, RZ, RZ, R12 ;  /* 0x000000ffff077224 */ /* 0x000fca00078e000c */
[----:B------:R0:W-:Y:S04]  /*57af0*/  STL.64 [R1+0x5098], R6 ;  /* 0x0050980601007387 */ /* 0x0001e80000100a00 */
[----:B------:R-:W3:Y:S04]  /*57b00*/  LDL.LU R4, [R1+0x160] ;  /* 0x0001600001047983 */ /* 0x000ee80000300800 */
[----:B------:R-:W3:Y:S04]  /*57b10*/  LDL.LU R5, [R1+0x164] ;  /* 0x0001640001057983 */ /* 0x000ee80000300800 */
[----:B0-----:R-:W3:Y:S04]  /*57b20*/  LDL.LU R6, [R1+0x168] ;  /* 0x0001680001067983 */ /* 0x001ee80000300800 */
[----:B------:R-:W3:Y:S04]  /*57b30*/  LDL.LU R7, [R1+0x16c] ;  /* 0x00016c0001077983 */ /* 0x000ee80000300800 */
[----:B------:R-:W-:Y:S04]  /*57b40*/  STL.64 [R1+0x4fd0], R18 ;  /* 0x004fd01201007387 */ /* 0x000fe80000100a00 */
[----:B------:R0:W-:Y:S04]  /*57b50*/  STL.64 [R1+0x5070], R16 ;  /* 0x0050701001007387 */ /* 0x0001e80000100a00 */
[----:B0-----:R-:W4:Y:S04]  /*57b60*/  LDL.LU R16, [R1+0x130] ;  /* 0x0001300001107983 */ /* 0x001f280000300800 */
[----:B------:R-:W4:Y:S04]  /*57b70*/  LDL.LU R17, [R1+0x134] ;  /* 0x0001340001117983 */ /* 0x000f280000300800 */
[----:B------:R-:W2:Y:S04]  /*57b80*/  LDL.LU R18, [R1+0x138] ;  /* 0x0001380001127983 */ /* 0x000ea80000300800 */
[----:B------:R-:W2:Y:S01]  /*57b90*/  LDL.LU R19, [R1+0x13c] ;  /* 0x00013c0001137983 */ /* 0x000ea20000300800 */
[----:B------:R-:W-:Y:S03]  /*57ba0*/  HMMA.16816.F32.BF16 R8, R8, R14, R24 ;  /* 0x0000000e0808723c */ /* 0x000fe60000041818 */
[----:B--2---:R-:W-:Y:S04]  /*57bb0*/  STL.64 [R1+0x5090], R18 ;  /* 0x0050901201007387 */ /* 0x004fe80000100a00 */
[----:B----4-:R0:W-:Y:S04]  /*57bc0*/  STL.64 [R1+0x5088], R16 ;  /* 0x0050881001007387 */ /* 0x0101e80000100a00 */
[----:B0-----:R-:W2:Y:S04]  /*57bd0*/  LDL.LU R16, [R1+0x150] ;  /* 0x0001500001107983 */ /* 0x001ea80000300800 */
[----:B------:R-:W2:Y:S04]  /*57be0*/  LDL.LU R17, [R1+0x154] ;  /* 0x0001540001117983 */ /* 0x000ea80000300800 */
[----:B------:R-:W2:Y:S04]  /*57bf0*/  LDL.LU R18, [R1+0x158] ;  /* 0x0001580001127983 */ /* 0x000ea80000300800 */
[----:B------:R-:W2:Y:S04]  /*57c00*/  LDL.LU R19, [R1+0x15c] ;  /* 0x00015c0001137983 */ /* 0x000ea80000300800 */
[----:B------:R-:W4:Y:S04]  /*57c10*/  LDL.LU.64 R26, [R1+0x50c0] ;  /* 0x0050c000011a7983 */ /* 0x000f280000300a00 */
[----:B------:R-:W4:Y:S04]  /*57c20*/  LDL.LU.64 R14, [R1+0x50b8] ;  /* 0x0050b800010e7983 */ /* 0x000f280000300a00 */
[----:B------:R-:W4:Y:S04]  /*57c30*/  LDL.LU.64 R12, [R1+0x50b0] ;  /* 0x0050b000010c7983 */ /* 0x000f280000300a00 */
[----:B------:R-:W-:Y:S04]  /*57c40*/  STL.64 [R1+0x500], R8 ;  /* 0x0005000801007387 */ /* 0x000fe80000100a00 */
[----:B------:R0:W-:Y:S04]  /*57c50*/  STL.64 [R1+0x508], R10 ;  /* 0x0005080a01007387 */ /* 0x0001e80000100a00 */
[----:B0-----:R-:W2:Y:S01]  /*57c60*/  LDL.64 R10, [R1+0xa8] ;  /* 0x0000a800010a7983 */ /* 0x001ea20000100a00 */
[----:B----4-:R-:W-:-:S15]  /*57c70*/  HMMA.16816.F32.BF16 R20, R12, R26, R20 ;  /* 0x0000001a0c14723c */ /* 0x010fde0000041814 */
[----:B------:R-:W-:-:S08]  /*57c80*/  NOP ;  /* 0x0000000000007918 */ /* 0x000fd00000000000 */
[----:B------:R-:W-:Y:S04]  /*57c90*/  STL.64 [R1+0x4d0], R20 ;  /* 0x0004d01401007387 */ /* 0x000fe80000100a00 */
[----:B------:R0:W-:Y:S04]  /*57ca0*/  STL.64 [R1+0x4d8], R22 ;  /* 0x0004d81601007387 */ /* 0x0001e80000100a00 */
[----:B0-----:R-:W3:Y:S04]  /*57cb0*/  LDL.LU.64 R22, [R1+0x50a8] ;  /* 0x0050a80001167983 */ /* 0x001ee80000300a00 */
[----:B------:R-:W4:Y:S04]  /*57cc0*/  LDL.LU.64 R20, [R1+0x50a0] ;  /* 0x0050a00001147983 */ /* 0x000f280000300a00 */
[----:B------:R-:W-:Y:S04]  /*57cd0*/  STL [R1+0x4fa4], R26 ;  /* 0x004fa41a01007387 */ /* 0x000fe80000100800 */
[----:B------:R0:W-:Y:S04]  /*57ce0*/  STL [R1+0x4fa0], R27 ;  /* 0x004fa01b01007387 */ /* 0x0001e80000100800 */
[----:B0-----:R-:W2:Y:S01]  /*57cf0*/  LDL.64 R26, [R1+0xb8] ;  /* 0x0000b800011a7983 */ /* 0x001ea20000100a00 */
[----:B---3--:R-:W-:-:S15]  /*57d00*/  HMMA.16816.F32.BF16 R4, R12, R22, R4 ;  /* 0x000000160c04723c */ /* 0x008fde0000041804 */
[----:B------:R-:W-:-:S08]  /*57d10*/  NOP ;  /* 0x0000000000007918 */ /* 0x000fd00000000000 */
[----:B------:R-:W-:Y:S04]  /*57d20*/  STL.64 [R1+0x4e0], R4 ;  /* 0x0004e00401007387 */ /* 0x000fe80000100a00 */
[----:B------:R0:W-:Y:S04]  /*57d30*/  STL.64 [R1+0x4e8], R6 ;  /* 0x0004e80601007387 */ /* 0x0001e80000100a00 */
[----:B0-----:R-:W2:Y:S04]  /*57d40*/  LDL.LU.64 R6, [R1+0x5098] ;  /* 0x0050980001067983 */ /* 0x001ea80000300a00 */
[----:B------:R-:W-:Y:S04]  /*57d50*/  STL.64 [R1+0x4f88], R22 ;  /* 0x004f881601007387 */ /* 0x000fe80000100a00 */
[----:B----4-:R0:W-:Y:S04]  /*57d60*/  STL.64 [R1+0x4f80], R20 ;  /* 0x004f801401007387 */ /* 0x0101e80000100a00 */
[----:B0-----:R-:W3:Y:S04]  /*57d70*/  LDL.LU R20, [R1+0x140] ;  /* 0x0001400001147983 */ /* 0x001ee80000300800 */
[----:B------:R-:W3:Y:S04]  /*57d80*/  LDL.LU R21, [R1+0x144] ;  /* 0x0001440001157983 */ /* 0x000ee80000300800 */
[----:B------:R-:W3:Y:S04]  /*57d90*/  LDL.LU R22, [R1+0x148] ;  /* 0x0001480001167983 */ /* 0x000ee80000300800 */
[----:B------:R-:W3:Y:S01]  /*57da0*/  LDL.LU R23, [R1+0x14c] ;  /* 0x00014c0001177983 */ /* 0x000ee20000300800 */
[----:B--2---:R-:W-:Y:S03]  /*57db0*/  HMMA.16816.F32.BF16 R4, R12, R6, R16 ;  /* 0x000000060c04723c */ /* 0x004fe60000041810 */
[----:B------:R-:W2:Y:S04]  /*57dc0*/  LDL.LU.64 R18, [R1+0x5090] ;  /* 0x0050900001127983 */ /* 0x000ea80000300a00 */
[----:B------:R-:W2:-:S15]  /*57dd0*/  LDL.LU.64 R16, [R1+0x5088] ;  /* 0x0050880001107983 */ /* 0x000e9e0000300a00 */
[----:B------:R-:W-:-:S01]  /*57de0*/  NOP ;  /* 0x0000000000007918 */ /* 0x000fc20000000000 */
[----:B------:R-:W-:Y:S04]  /*57df0*/  STL.64 [R1+0x910], R4 ;  /* 0x0009100401007387 */ /* 0x000fe80000100a00 */
[----:B------:R0:W-:Y:S04]  /*57e00*/  STL.64 [R1+0x918], R6 ;  /* 0x0009180601007387 */ /* 0x0001e80000100a00 */
[----:B0-----:R-:W3:Y:S02]  /*57e10*/  LDL.LU.64 R6, [R1+0x5080] ;  /* 0x0050800001067983 */ /* 0x001ee40000300a00 */
[----:B---3--:R-:W-:-:S15]  /*57e20*/  HMMA.16816.F32.BF16 R20, R12, R6, R20 ;  /* 0x000000060c14723c */ /* 0x008fde0000041814 */
[----:B------:R-:W-:-:S08]  /*57e30*/  NOP ;  /* 0x0000000000007918 */ /* 0x000fd00000000000 */
[----:B------:R0:W-:Y:S04]  /*57e40*/  STL.64 [R1+0x6e0], R20 ;  /* 0x0006e01401007387 */ /* 0x0001e80000100a00 */
[----:B------:R-:W-:Y:S01]  /*57e50*/  STL.64 [R1+0x6e8], R22 ;  /* 0x0006e81601007387 */ /* 0x000fe20000100a00 */
[----:B0-----:R-:W-:Y:S02]  /*57e60*/  IMAD.MOV.U32 R21, RZ, RZ, R6 ;  /* 0x000000ffff157224 */ /* 0x001fe400078e0006 */
[----:B------:R-:W-:Y:S02]  /*57e70*/  IMAD.MOV.U32 R20, RZ, RZ, R7 ;  /* 0x000000ffff147224 */ /* 0x000fe400078e0007 */
[----:B------:R-:W2:Y:S04]  /*57e80*/  LDL.LU.64 R6, [R1+0x5078] ;  /* 0x0050780001067983 */ /* 0x000ea80000300a00 */
[----:B------:R-:W-:Y:S01]  /*57e90*/  STL [R1+0x4fa8], R21 ;  /* 0x004fa81501007387 */ /* 0x000fe20000100800 */
        /* <DEDUP_REMOVED lines=8> */
[----:B------:R-:W3:Y:S04]  /*57f20*/  LDL.LU.64 R4, [R1+0x5060] ;  /* 0x0050600001047983 */ /* 0x000ee80000300a00 */
[----:B------:R0:W-:Y:S04]  /*57f30*/  STL.64 [R1+0x5040], R22 ;  /* 0x0050401601007387 */ /* 0x0001e80000100a00 */
[----:B------:R-:W-:Y:S04]  /*57f40*/  STL [R1+0x5038], R20 ;  /* 0x0050381401007387 */ /* 0x000fe80000100800 */
[----:B0-----:R-:W4:Y:S01]  /*57f50*/  LDL.64 R22, [R1+0x98] ;  /* 0x0000980001167983 */ /* 0x001f220000100a00 */
[----:B--2---:R-:W-:-:S02]  /*57f60*/  IMAD.MOV.U32 R18, RZ, RZ, R17 ;  /* 0x000000ffff127224 */ /* 0x004fc400078e0011 */
[----:B------:R-:W-:-:S05]  /*57f70*/  IMAD.MOV.U32 R19, RZ, RZ, R16 ;  /* 0x000000ffff137224 */ /* 0x000fca00078e0010 */
[----:B------:R0:W-:Y:S04]  /*57f80*/  STL.64 [R1+0x4fe8], R18 ;  /* 0x004fe81201007387 */ /* 0x0001e80000100a00 */
[----:B------:R-:W2:Y:S04]  /*57f90*/  LDL.LU R16, [R1+0x120] ;  /* 0x0001200001107983 */ /* 0x000ea80000300800 */
[----:B------:R-:W2:Y:S04]  /*57fa0*/  LDL.LU R17, [R1+0x124] ;  /* 0x0001240001117983 */ /* 0x000ea80000300800 */
[----:B0-----:R-:W2:Y:S04]  /*57fb0*/  LDL.LU R18, [R1+0x128] ;  /* 0x0001280001127983 */ /* 0x001ea80000300800 */
[----:B------:R-:W2:Y:S01]  /*57fc0*/  LDL.LU R19, [R1+0x12c] ;  /* 0x00012c0001137983 */ /* 0x000ea20000300800 */
[----:B------:R-:W-:Y:S01]  /*57fd0*/  MOV R24, R27 ;  /* 0x0000001b00187202 */ /* 0x000fe20000000f00 */
[----:B------:R-:W-:Y:S01]  /*57fe0*/  IMAD.MOV.U32 R28, RZ, RZ, R26 ;  /* 0x000000ffff1c7224 */ /* 0x000fe200078e001a */
[----:B--2---:R-:W-:-:S15]  /*57ff0*/  HMMA.16816.F32.BF16 R16, R12, R26, R16 ;  /* 0x0000001a0c10723c */ /* 0x004fde0000041810 */
[----:B------:R-:W-:-:S08]  /*58000*/  NOP ;  /* 0x0000000000007918 */ /* 0x000fd00000000000 */
[----:B------:R-:W-:Y:S04]  /*58010*/  STL.64 [R1+0x530], R16 ;  /* 0x0005301001007387 */ /* 0x000fe80000100a00 */
[----:B------:R3:W-:Y:S02]  /*58020*/  STL.64 [R1+0x538], R18 ;  /* 0x0005381201007387 */ /* 0x0007e40000100a00 */
[----:B---3--:R-:W-:Y:S02]  /*58030*/  HMMA.16816.F32.BF16 R16, R12, R10, R4 ;  /* 0x0000000a0c10723c */ /* 0x008fe40000041804 */
[----:B------:R0:W-:Y:S04]  /*58040*/  STL [R1+0x5058], R24 ;  /* 0x0050581801007387 */ /* 0x0001e80000100800 */
[----:B0-----:R-:W2:Y:S04]  /*58050*/  LDL.LU R24, [R1+0x470] ;  /* 0x0004700001187983 */ /* 0x001ea80000300800 */
[----:B------:R-:W2:Y:S04]  /*58060*/  LDL.LU R25, [R1+0x474] ;  /* 0x0004740001197983 */ /* 0x000ea80000300800 */
[----:B------:R-:W2:Y:S04]  /*58070*/  LDL.LU R26, [R1+0x478] ;  /* 0x00047800011a7983 */ /* 0x000ea80000300800 */
[----:B------:R-:W2:Y:S05]  /*58080*/  LDL.LU R27, [R1+0x47c] ;  /* 0x00047c00011b7983 */ /* 0x000eaa0000300800 */
[----:B------:R-:W-:Y:S04]  /*58090*/  STL.64 [R1+0x540], R16 ;  /* 0x0005401001007387 */ /* 0x000fe80000100a00 */
[----:B------:R0:W-:Y:S02]  /*580a0*/  STL.64 [R1+0x548], R18 ;  /* 0x0005481201007387 */ /* 0x0001e40000100a00 */
[----:B0-----:R-:W-:-:S02]  /*580b0*/  IMAD.MOV.U32 R18, RZ, RZ, R2 ;  /* 0x000000ffff127224 */ /* 0x001fc400078e0002 */
[----:B------:R-:W-:-:S05]  /*580c0*/  IMAD.MOV.U32 R19, RZ, RZ, R0 ;  /* 0x000000ffff137224 */ /* 0x000fca00078e0000 */
[----:B------:R0:W-:Y:S04]  /*580d0*/  STL.64 [R1+0x5000], R18 ;  /* 0x0050001201007387 */ /* 0x0001e80000100a00 */
[----:B0-----:R-:W3:Y:S01]  /*580e0*/  LDL.64 R18, [R1+0x58] ;  /* 0x0000580001127983 */ /* 0x001ee20000100a00 */
[----:B------:R-:W-:Y:S02]  /*580f0*/  IMAD.MOV.U32 R7, RZ, RZ, R10 ;  /* 0x000000ffff077224 */ /* 0x000fe400078e000a */
[----:B------:R-:W-:Y:S02]  /*58100*/  IMAD.MOV.U32 R29, RZ, RZ, R11 ;  /* 0x000000ffff1d7224 */ /* 0x000fe400078e000b */
[----:B------:R-:W0:Y:S04]  /*58110*/  LDSM.16.MT88.4 R8, [R3+UR4+0x11080] ;  /* 0x011080040308783b */ /* 0x000e280008004200 */
[----:B---3--:R1:W-:Y:S04]  /*58120*/  STL.64 [R1+0x5018], R18 ;  /* 0x0050181201007387 */ /* 0x0083e80000100a00 */
[----:B------:R-:W3:Y:S04]  /*58130*/  LDL.LU R16, [R1+0x480] ;  /* 0x0004800001107983 */ /* 0x000ee80000300800 */
[----:B------:R-:W3:Y:S04]  /*58140*/  LDL.LU R17, [R1+0x484] ;  /* 0x0004840001117983 */ /* 0x000ee80000300800 */
[----:B-1----:R-:W3:Y:S04]  /*58150*/  LDL.LU R18, [R1+0x488] ;  /* 0x0004880001127983 */ /* 0x002ee80000300800 */
[----:B------:R-:W3:Y:S04]  /*58160*/  LDL.LU R19, [R1+0x48c] ;  /* 0x00048c0001137983 */ /* 0x000ee80000300800 */
[----:B0-----:R0:W-:Y:S04]  /*58170*/  STL.64 [R1+0x4e70], R10 ;  /* 0x004e700a01007387 */ /* 0x0011e80000100a00 */
[----:B------:R-:W-:Y:S04]  /*58180*/  STL.64 [R1+0x4e68], R8 ;  /* 0x004e680801007387 */ /* 0x000fe80000100a00 */
[----:B0-----:R-:W2:Y:S01]  /*58190*/  LDL.64 R10, [R1+0x18] ;  /* 0x00001800010a7983 */ /* 0x001ea20000100a00 */
[----:B----4-:R-:W-:-:S02]  /*581a0*/  IMAD.MOV.U32 R6, RZ, RZ, R23 ;  /* 0x000000ffff067224 */ /* 0x010fc400078e0017 */
[----:B------:R-:W-:Y:S01]  /*581b0*/  IMAD.MOV.U32 R5, RZ, RZ, R22 ;  /* 0x000000ffff057224 */ /* 0x000fe200078e0016 */
[----:B--2---:R3:W-:Y:S02]  /*581c0*/  STL.64 [R1+0x5020], R10 ;  /* 0x0050200a01007387 */ /* 0x0047e40000100a00 */
[----:B---3--:R-:W-:-:S15]  /*581d0*/  HMMA.16816.F32.BF16 R8, R12, R22, R16 ;  /* 0x000000160c08723c */ /* 0x008fde0000041810 */
[----:B------:R-:W-:-:S08]  /*581e0*/  NOP ;  /* 0x0000000000007918 */ /* 0x000fd00000000000 */
[----:B------:R-:W-:Y:S04]  /*581f0*/  STL.64 [R1+0x550], R8 ;  /* 0x0005500801007387 */ /* 0x000fe80000100a00 */
[----:B------:R-:W-:Y:S04]  /*58200*/  STL.64 [R1+0x558], R10 ;  /* 0x0005580a01007387 */ /* 0x000fe80000100a00 */
[----:B------:R0:W-:Y:S04]  /*58210*/  STL.64 [R1+0x5050], R6 ;  /* 0x0050500601007387 */ /* 0x0001e80000100a00 */
[----:B------:R-:W-:Y:S04]  /*58220*/  STL [R1+0x5048], R5 ;  /* 0x0050480501007387 */ /* 0x000fe80000100800 */
[----:B0-----:R-:W2:Y:S04]  /*58230*/  LDL.64 R6, [R1+0x88] ;  /* 0x0000880001067983 */ /* 0x001ea80000100a00 */
[----:B------:R-:W3:Y:S04]  /*58240*/  LDL.LU R8, [R1+0x450] ;  /* 0x0004500001087983 */ /* 0x000ee80000300800 */
[----:B------:R-:W3:Y:S04]  /*58250*/  LDL.LU R9, [R1+0x454] ;  /* 0x0004540001097983 */ /* 0x000ee80000300800 */
[----:B------:R-:W4:Y:S04]  /*58260*/  LDL.LU R10, [R1+0x458] ;  /* 0x00045800010a7983 */ /* 0x000f280000300800 */
[----:B------:R-:W4:Y:S04]  /*58270*/  LDL.LU R11, [R1+0x45c] ;  /* 0x00045c00010b7983 */ /* 0x000f280000300800 */
[----:B------:R-:W3:Y:S04]  /*58280*/  LDL.LU R20, [R1+0x460] ;  /* 0x0004600001147983 */ /* 0x000ee80000300800 */
[----:B------:R-:W3:Y:S04]  /*58290*/  LDL.LU R21, [R1+0x464] ;  /* 0x0004640001157983 */ /* 0x000ee80000300800 */
[----:B------:R-:W3:Y:S04]  /*582a0*/  LDL.LU R22, [R1+0x468] ;  /* 0x0004680001167983 */ /* 0x000ee80000300800 */
[----:B------:R-:W3:Y:S01]  /*582b0*/  LDL.LU R23, [R1+0x46c] ;  /* 0x00046c0001177983 */ /* 0x000ee20000300800 */
[----:B--2---:R-:W-:Y:S03]  /*582c0*/  HMMA.16816.F32.BF16 R24, R12, R6, R24 ;  /* 0x000000060c18723c */ /* 0x004fe60000041818 */
[----:B----4-:R0:W-:Y:S04]  /*582d0*/  STL.64 [R1+0x5030], R10 ;  /* 0x0050300a01007387 */ /* 0x0101e80000100a00 */
[----:B---3--:R-:W-:Y:S04]  /*582e0*/  STL.64 [R1+0x5028], R8 ;  /* 0x0050280801007387 */ /* 0x008fe80000100a00 */
[----:B------:R-:W2:Y:S01]  /*582f0*/  LDL.64 R18, [R1+0x68] ;  /* 0x0000680001127983 */ /* 0x000ea20000100a00 */
[----:B------:R-:W-:-:S03]  /*58300*/  IMAD.MOV.U32 R4, RZ, RZ, R7 ;  /* 0x000000ffff047224 */ /* 0x000fc600078e0007 */
[----:B0-----:R-:W3:Y:S08]  /*58310*/  LDL.64 R10, [R1+0x78] ;  /* 0x00007800010a7983 */ /* 0x001ef00000100a00 */
[----:B------:R0:W-:Y:S04]  /*58320*/  STL.64 [R1+0x6d0], R24 ;  /* 0x0006d01801007387 */ /* 0x0001e80000100a00 */
[----:B------:R1:W-:Y:S04]  /*58330*/  STL.64 [R1+0x6d8], R26 ;  /* 0x0006d81a01007387 */ /* 0x0003e80000100a00 */
[----:B0-----:R-:W4:Y:S01]  /*58340*/  LDL.LU R24, [R1+0x5058] ;  /* 0x0050580001187983 */ /* 0x001f220000300800 */
[----:B-1----:R-:W-:-:S03]  /*58350*/  IMAD.MOV.U32 R27, RZ, RZ, R6 ;  /* 0x000000ffff1b7224 */ /* 0x002fc600078e0006 */
[----:B------:R-:W2:Y:S04]  /*58360*/  LDL.LU.64 R6, [R1+0x5050] ;  /* 0x0050500001067983 */ /* 0x000ea80000300a00 */
[----:B------:R-:W3:Y:S04]  /*58370*/  LDL.LU R5, [R1+0x5048] ;  /* 0x0050480001057983 */ /* 0x000ee80000300800 */
        /* <DEDUP_REMOVED lines=10> */
[----:B------:R-:W3:Y:S04]  /*58420*/  LDL.LU R6, [R1+0x428] ;  /* 0x0004280001067983 */ /* 0x000ee80000300800 */
[----:B------:R-:W3:Y:S01]  /*58430*/  LDL.LU R7, [R1+0x42c] ;  /* 0x00042c0001077983 */ /* 0x000ee20000300800 */
[----:B------:R-:W-:Y:S03]  /*58440*/  HMMA.16816.F32.BF16 R20, R12, R10, R20 ;  /* 0x0000000a0c14723c */ /* 0x000fe60000041814 */
[----:B---3--:R-:W-:Y:S04]  /*58450*/  STL.64 [R1+0x4ff8], R6 ;  /* 0x004ff80601007387 */ /* 0x008fe80000100a00 */
[----:B--2---:R0:W-:Y:S04]  /*58460*/  STL.64 [R1+0x4ff0], R4 ;  /* 0x004ff00401007387 */ /* 0x0041e80000100a00 */
[----:B0-----:R-:W2:Y:S04]  /*58470*/  LDL.LU R4, [R1+0x430] ;  /* 0x0004300001047983 */ /* 0x001ea80000300800 */
[----:B------:R-:W2:Y:S04]  /*58480*/  LDL.LU R5, [R1+0x434] ;  /* 0x0004340001057983 */ /* 0x000ea80000300800 */
[----:B------:R-:W3:Y:S04]  /*58490*/  LDL.LU R6, [R1+0x438] ;  /* 0x0004380001067983 */ /* 0x000ee80000300800 */
[----:B------:R-:W3:Y:S01]  /*584a0*/  LDL.LU R7, [R1+0x43c] ;  /* 0x00043c0001077983 */ /* 0x000ee20000300800 */
[----:B------:R-:W-:-:S03]  /*584b0*/  IMAD.MOV.U32 R26, RZ, RZ, R11 ;  /* 0x000000ffff1a7224 */ /* 0x000fc600078e000b */
[----:B---3--:R-:W-:Y:S04]  /*584c0*/  STL.64 [R1+0x5010], R6 ;  /* 0x0050100601007387 */ /* 0x008fe80000100a00 */
[----:B--2---:R0:W-:Y:S04]  /*584d0*/  STL.64 [R1+0x5008], R4 ;  /* 0x0050080401007387 */ /* 0x0041e80000100a00 */
[----:B0-----:R-:W2:Y:S04]  /*584e0*/  LDL.LU R4, [R1+0x440] ;  /* 0x0004400001047983 */ /* 0x001ea80000300800 */
[----:B------:R-:W2:Y:S04]  /*584f0*/  LDL.LU R5, [R1+0x444] ;  /* 0x0004440001057983 */ /* 0x000ea80000300800 */
[----:B------:R-:W2:Y:S04]  /*58500*/  LDL.LU R6, [R1+0x448] ;  /* 0x0004480001067983 */ /* 0x000ea80000300800 */
[----:B------:R-:W2:Y:S04]  /*58510*/  LDL.LU R7, [R1+0x44c] ;  /* 0x00044c0001077983 */ /* 0x000ea80000300800 */
[----:B------:R0:W-:Y:S04]  /*58520*/  STL.64 [R1+0x6c0], R20 ;  /* 0x0006c01401007387 */ /* 0x0001e80000100a00 */
[----:B------:R1:W-:Y:S01]  /*58530*/  STL.64 [R1+0x6c8], R22 ;  /* 0x0006c81601007387 */ /* 0x0003e20000100a00 */
[----:B0-----:R-:W-:-:S03]  /*58540*/  IMAD.MOV.U32 R21, RZ, RZ, R10 ;  /* 0x000000ffff157224 */ /* 0x001fc600078e000a */
[----:B-1----:R-:W3:Y:S04]  /*58550*/  LDL.LU.64 R22, [R1+0x5040] ;  /* 0x0050400001167983 */ /* 0x002ee80000300a00 */
[----:B------:R-:W3:Y:S04]  /*58560*/  LDL.LU R20, [R1+0x5038] ;  /* 0x0050380001147983 */ /* 0x000ee80000300800 */
[----:B------:R-:W4:Y:S04]  /*58570*/  LDL.LU.64 R10, [R1+0x5030] ;  /* 0x00503000010a7983 */ /* 0x000f280000300a00 */
[----:B------:R-:W4:Y:S02]  /*58580*/  LDL.LU.64 R8, [R1+0x5028] ;  /* 0x0050280001087983 */ /* 0x000f240000300a00 */
[----:B----4-:R-:W-:-:S15]  /*58590*/  HMMA.16816.F32.BF16 R8, R12, R18, R8 ;  /* 0x000000120c08723c */ /* 0x010fde0000041808 */
[----:B------:R-:W-:-:S08]  /*585a0*/  NOP ;  /* 0x0000000000007918 */ /* 0x000fd00000000000 */
[----:B------:R0:W-:Y:S04]  /*585b0*/  STL.64 [R1+0x6b0], R8 ;  /* 0x0006b00801007387 */ /* 0x0001e80000100a00 */
[----:B------:R1:W-:Y:S01]  /*585c0*/  STL.64 [R1+0x6b8], R10 ;  /* 0x0006b80a01007387 */ /* 0x0003e20000100a00 */
[----:B0-----:R-:W-:-:S03]  /*585d0*/  MOV R9, R18 ;  /* 0x0000001200097202 */ /* 0x001fc60000000f00 */
[----:B-1----:R-:W4:Y:S01]  /*585e0*/  LDL.LU.64 R10, [R1+0x5020] ;  /* 0x00502000010a7983 */ /* 0x002f220000300a00 */
[----:B------:R-:W-:-:S03]  /*585f0*/  IMAD.MOV.U32 R8, RZ, RZ, R19 ;  /* 0x000000ffff087224 */ /* 0x000fc600078e0013 */
[----:B------:R-:W2:Y:S02]  /*58600*/  LDL.LU.64 R18, [R1+0x5018] ;  /* 0x0050180001127983 */ /* 0x000ea40000300a00 */
[----:B--2---:R-:W-:Y:S06]  /*58610*/  HMMA.16816.F32.BF16 R4, R12, R18, R4 ;  /* 0x000000120c04723c */ /* 0x004fec0000041804 */
[----:B------:R-:W-:Y:S02]  /*58620*/  IMAD.MOV.U32 R25, RZ, RZ, R18 ;  /* 0x000000ffff197224 */ /* 0x000fe400078e0012 */
        /* <DEDUP_REMOVED lines=26> */
[----:B------:R-:W3:Y:S04]  /*587d0*/  LDL.LU.64 R4, [R1+0x4fc0] ;  /* 0x004fc00001047983 */ /* 0x000ee80000300a00 */
[----:B------:R-:W4:Y:S04]  /*587e0*/  LDL.LU.64 R18, [R1+0x4fb8] ;  /* 0x004fb80001127983 */ /* 0x000f280000300a00 */
[----:B------:R-:W4:Y:S02]  /*587f0*/  LDL.LU.64 R16, [R1+0x4fb0] ;  /* 0x004fb00001107983 */ /* 0x000f240000300a00 */
[----:B----4-:R-:W-:Y:S02]  /*58800*/  HMMA.16816.F32.BF16 R12, R12, R10, R16 ;  /* 0x0000000a0c0c723c */ /* 0x010fe40000041810 */
[----:B------:R-:W4:Y:S04]  /*58810*/  LDL.64 R18, [R1+0x48] ;  /* 0x0000480001127983 */ /* 0x000f280000100a00 */
[----:B----4-:R0:W-:-:S15]  /*58820*/  STL.64 [R1+0x4ea8], R18 ;  /* 0x004ea81201007387 */ /* 0x0101de0000100a00 */
[----:B------:R-:W-:-:S02]  /*58830*/  NOP ;  /* 0x0000000000007918 */ /* 0x000fc40000000000 */
[----:B------:R-:W-:Y:S04]  /*58840*/  STL.64 [R1+0x640], R12 ;  /* 0x0006400c01007387 */ /* 0x000fe80000100a00 */
[----:B------:R-:W-:Y:S01]  /*58850*/  STL.64 [R1+0x648], R14 ;  /* 0x0006480e01007387 */ /* 0x000fe20000100a00 */
[----:B0-----:R-:W-:Y:S02]  /*58860*/  IMAD.MOV.U32 R18, RZ, RZ, R9 ;  /* 0x000000ffff127224 */ /* 0x001fe400078e0009 */
[----:B------:R-:W-:-:S05]  /*58870*/  IMAD.MOV.U32 R19, RZ, RZ, R8 ;  /* 0x000000ffff137224 */ /* 0x000fca00078e0008 */
[----:B------:R-:W-:Y:S04]  /*58880*/  STL.64 [R1+0x4ec0], R18 ;  /* 0x004ec01201007387 */ /* 0x000fe80000100a00 */
[----:B------:R0:W-:Y:S04]  /*58890*/  STL.64 [R1+0x4e80], R10 ;  /* 0x004e800a01007387 */ /* 0x0001e80000100a00 */
[----:B------:R-:W4:Y:S04]  /*588a0*/  LDL.LU R8, [R1+0x570] ;  /* 0x0005700001087983 */ /* 0x000f280000300800 */
[----:B------:R-:W4:Y:S04]  /*588b0*/  LDL.LU R9, [R1+0x574] ;  /* 0x0005740001097983 */ /* 0x000f280000300800 */
[----:B0-----:R-:W2:Y:S04]  /*588c0*/  LDL.LU R10, [R1+0x578] ;  /* 0x00057800010a7983 */ /* 0x001ea80000300800 */
[----:B------:R-:W2:Y:S01]  /*588d0*/  LDL.LU R11, [R1+0x57c] ;  /* 0x00057c00010b7983 */ /* 0x000ea20000300800 */
[----:B------:R-:W-:-:S02]  /*588e0*/  IMAD.MOV.U32 R18, RZ, RZ, R21 ;  /* 0x000000ffff127224 */ /* 0x000fc400078e0015 */
[----:B------:R-:W-:Y:S01]  /*588f0*/  IMAD.MOV.U32 R19, RZ, RZ, R26 ;  /* 0x000000ffff137224 */ /* 0x000fe200078e001a */
[----:B------:R-:W3:Y:S04]  /*58900*/  LDL.LU R21, [R1+0x4fa8] ;  /* 0x004fa80001157983 */ /* 0x000ee80000300800 */
[----:B------:R-:W3:Y:S04]  /*58910*/  LDL.LU R26, [R1+0x4fa4] ;  /* 0x004fa400011a7983 */ /* 0x000ee80000300800 */
[----:B------:R-:W-:Y:S04]  /*58920*/  STL.64 [R1+0x4ed8], R18 ;  /* 0x004ed81201007387 */ /* 0x000fe80000100a00 */
[----:B--2---:R-:W-:Y:S04]  /*58930*/  STL.64 [R1+0x4eb8], R10 ;  /* 0x004eb80a01007387 */ /* 0x004fe80000100a00 */
[----:B----4-:R0:W-:Y:S04]  /*58940*/  STL.64 [R1+0x4eb0], R8 ;  /* 0x004eb00801007387 */ /* 0x0101e80000100a00 */
[----:B0-----:R-:W2:Y:S04]  /*58950*/  LDL.LU R8, [R1+0x590] ;  /* 0x0005900001087983 */ /* 0x001ea80000300800 */
[----:B------:R-:W2:Y:S04]  /*58960*/  LDL.LU R9, [R1+0x594] ;  /* 0x0005940001097983 */ /* 0x000ea80000300800 */
[----:B------:R-:W4:Y:S04]  /*58970*/  LDL.LU R10, [R1+0x598] ;  /* 0x00059800010a7983 */ /* 0x000f280000300800 */
[----:B------:R-:W4:Y:S01]  /*58980*/  LDL.LU R11, [R1+0x59c] ;  /* 0x00059c00010b7983 */ /* 0x000f220000300800 */
[----:B------:R-:W-:Y:S01]  /*58990*/  IMAD.MOV.U32 R18, RZ, RZ, R27 ;  /* 0x000000ffff127224 */ /* 0x000fe200078e001b */
[----:B---3--:R-:W-:-:S02]  /*589a0*/  MOV R19, R4 ;  /* 0x0000000400137202 */ /* 0x008fc40000000f00 */
[----:B------:R-:W3:Y:S04]  /*589b0*/  LDL.LU R27, [R1+0x4fa0] ;  /* 0x004fa000011b7983 */ /* 0x000ee80000300800 */
[----:B------:R-:W3:Y:S04]  /*589c0*/  LDL.LU R4, [R1+0x4f9c] ;  /* 0x004f9c0001047983 */ /* 0x000ee80000300800 */
[----:B------:R-:W-:Y:S04]  /*589d0*/  STL.64 [R1+0x4ef0], R18 ;  /* 0x004ef01201007387 */ /* 0x000fe80000100a00 */
[----:B----4-:R-:W-:Y:S04]  /*589e0*/  STL.64 [R1+0x4ed0], R10 ;  /* 0x004ed00a01007387 */ /* 0x010fe80000100a00 */
[----:B--2---:R0:W-:Y:S04]  /*589f0*/  STL.64 [R1+0x4ec8], R8 ;  /* 0x004ec80801007387 */ /* 0x0041e80000100a00 */
[----:B0-----:R-:W2:Y:S04]  /*58a00*/  LDL.LU R8, [R1+0x5a0] ;  /* 0x0005a00001087983 */ /* 0x001ea80000300800 */
[----:B------:R-:W2:Y:S04]  /*58a10*/  LDL.LU R9, [R1+0x5a4] ;  /* 0x0005a40001097983 */ /* 0x000ea80000300800 */
[----:B------:R-:W4:Y:S04]  /*58a20*/  LDL.LU R10, [R1+0x5a8] ;  /* 0x0005a800010a7983 */ /* 0x000f280000300800 */
[----:B------:R-:W4:Y:S01]  /*58a30*/  LDL.LU R11, [R1+0x5ac] ;  /* 0x0005ac00010b7983 */ /* 0x000f220000300800 */
[----:B------:R-:W-:-:S02]  /*58a40*/  IMAD.MOV.U32 R18, RZ, RZ, R5 ;  /* 0x000000ffff127224 */ /* 0x000fc400078e0005 */
[----:B------:R-:W-:Y:S01]  /*58a50*/  IMAD.MOV.U32 R19, RZ, RZ, R6 ;  /* 0x000000ffff137224 */ /* 0x000fe200078e0006 */
        /* <DEDUP_REMOVED lines=20> */
[----:B------:R-:W-:-:S05]  /*58ba0*/  IMAD.MOV.U32 R19, RZ, RZ, R24 ;  /* 0x000000ffff137224 */ /* 0x000fca00078e0018 */
[----:B------:R0:W-:Y:S02]  /*58bb0*/  STL.64 [R1+0x4f38], R18 ;  /* 0x004f381201007387 */ /* 0x0001e40000100a00 */
[----:B0-----:R-:W-:Y:S02]  /*58bc0*/  IMAD.MOV.U32 R18, RZ, RZ, R23 ;  /* 0x000000ffff127224 */ /* 0x001fe400078e0017 */
[----:B------:R-:W-:-:S05]  /*58bd0*/  IMAD.MOV.U32 R19, RZ, RZ, R22 ;  /* 0x000000ffff137224 */ /* 0x000fca00078e0016 */
[----:B------:R-:W-:Y:S04]  /*58be0*/  STL.64 [R1+0x4f50], R18 ;  /* 0x004f501201007387 */ /* 0x000fe80000100a00 */
[----:B----4-:R-:W-:Y:S04]  /*58bf0*/  STL.64 [R1+0x4f18], R10 ;  /* 0x004f180a01007387 */ /* 0x010fe80000100a00 */
[----:B--2---:R0:W-:Y:S04]  /*58c00*/  STL.64 [R1+0x4f10], R8 ;  /* 0x004f100801007387 */ /* 0x0041e80000100a00 */
[----:B0-----:R-:W2:Y:S04]  /*58c10*/  LDL.LU R8, [R1+0x5d0] ;  /* 0x0005d00001087983 */ /* 0x001ea80000300800 */
[----:B------:R-:W2:Y:S04]  /*58c20*/  LDL.LU R9, [R1+0x5d4] ;  /* 0x0005d40001097983 */ /* 0x000ea80000300800 */
[----:B------:R-:W4:Y:S04]  /*58c30*/  LDL.LU R10, [R1+0x5d8] ;  /* 0x0005d800010a7983 */ /* 0x000f280000300800 */
[----:B------:R-:W4:Y:S04]  /*58c40*/  LDL.LU R11, [R1+0x5dc] ;  /* 0x0005dc00010b7983 */ /* 0x000f280000300800 */
[----:B------:R-:W3:Y:S04]  /*58c50*/  LDL.LU R12, [R1+0x2a0] ;  /* 0x0002a000010c7983 */ /* 0x000ee80000300800 */
[----:B------:R-:W3:Y:S04]  /*58c60*/  LDL.LU R13, [R1+0x2a4] ;  /* 0x0002a400010d7983 */ /* 0x000ee80000300800 */
[----:B------:R-:W3:Y:S01]  /*58c70*/  LDL.LU R14, [R1+0x2a8] ;  /* 0x0002a800010e7983 */ /* 0x000ee20000300800 */
[----:B------:R-:W-:-:S02]  /*58c80*/  IMAD.MOV.U32 R18, RZ, RZ, R21 ;  /* 0x000000ffff127224 */ /* 0x000fc400078e0015 */
[----:B------:R-:W-:Y:S01]  /*58c90*/  IMAD.MOV.U32 R19, RZ, RZ, R20 ;  /* 0x000000ffff137224 */ /* 0x000fe200078e0014 */
[----:B------:R-:W3:Y:S04]  /*58ca0*/  LDL.LU R15, [R1+0x2ac] ;  /* 0x0002ac00010f7983 */ /* 0x000ee80000300800 */
[----:B------:R-:W3:Y:S04]  /*58cb0*/  LDL.LU R20, [R1+0x2b0] ;  /* 0x0002b00001147983 */ /* 0x000ee80000300800 */
[----:B------:R-:W3:Y:S04]  /*58cc0*/  LDL.LU R21, [R1+0x2b4] ;  /* 0x0002b40001157983 */ /* 0x000ee80000300800 */
        /* <DEDUP_REMOVED lines=8> */
[----:B------:R-:W4:Y:S04]  /*58d50*/  LDL.LU R11, [R1+0x5ec] ;  /* 0x0005ec00010b7983 */ /* 0x000f280000300800 */
[----:B------:R-:W3:Y:S04]  /*58d60*/  LDL.64 R18, [R1+0x8] ;  /* 0x0000080001127983 */ /* 0x000ee80000100a00 */
[----:B----4-:R-:W-:Y:S04]  /*58d70*/  STL.64 [R1+0x4f48], R10 ;  /* 0x004f480a01007387 */ /* 0x010fe80000100a00 */
[----:B--2---:R0:W-:Y:S04]  /*58d80*/  STL.64 [R1+0x4f40], R8 ;  /* 0x004f400801007387 */ /* 0x0041e80000100a00 */
[----:B0-----:R-:W2:Y:S04]  /*58d90*/  LDL.LU R8, [R1+0x5f0] ;  /* 0x0005f00001087983 */ /* 0x001ea80000300800 */
[----:B------:R-:W2:Y:S04]  /*58da0*/  LDL.LU R9, [R1+0x5f4] ;  /* 0x0005f40001097983 */ /* 0x000ea80000300800 */
[----:B------:R-:W4:Y:S04]  /*58db0*/  LDL.LU R10, [R1+0x5f8] ;  /* 0x0005f800010a7983 */ /* 0x000f280000300800 */
[----:B------:R-:W4:Y:S01]  /*58dc0*/  LDL.LU R11, [R1+0x5fc] ;  /* 0x0005fc00010b7983 */ /* 0x000f220000300800 */
[----:B---3--:R-:W-:Y:S03]  /*58dd0*/  HMMA.16816.F32.BF16 R20, R4, R26, R20 ;  /* 0x0000001a0414723c */ /* 0x008fe60000041814 */
[----:B----4-:R-:W-:Y:S04]  /*58de0*/  STL.64 [R1+0x4f60], R10 ;  /* 0x004f600a01007387 */ /* 0x010fe80000100a00 */
[----:B--2---:R0:W-:Y:S04]  /*58df0*/  STL.64 [R1+0x4f58], R8 ;  /* 0x004f580801007387 */ /* 0x0041e80000100a00 */
[----:B0-----:R-:W2:Y:S04]  /*58e00*/  LDL.LU R8, [R1+0x600] ;  /* 0x0006000001087983 */ /* 0x001ea80000300800 */
[----:B------:R-:W2:Y:S04]  /*58e10*/  LDL.LU R9, [R1+0x604] ;  /* 0x0006040001097983 */ /* 0x000ea80000300800 */
[----:B------:R-:W3:Y:S04]  /*58e20*/  LDL.LU R10, [R1+0x608] ;  /* 0x00060800010a7983 */ /* 0x000ee80000300800 */
[----:B------:R-:W3:Y:S01]  /*58e30*/  LDL.LU R11, [R1+0x60c] ;  /* 0x00060c00010b7983 */ /* 0x000ee20000300800 */
[----:B------:R-:W0:Y:S03]  /*58e40*/  S2R R28, SR_TID.X ;  /* 0x00000000001c7919 */ /* 0x000e260000002100 */
[----:B---3--:R-:W-:Y:S04]  /*58e50*/  STL.64 [R1+0x4f78], R10 ;  /* 0x004f780a01007387 */ /* 0x008fe80000100a00 */
[----:B--2---:R1:W-:Y:S04]  /*58e60*/  STL.64 [R1+0x4f70], R8 ;  /* 0x004f700801007387 */ /* 0x0043e80000100a00 */
[----:B-1----:R-:W2:Y:S04]  /*58e70*/  LDL.LU R8, [R1+0x610] ;  /* 0x0006100001087983 */ /* 0x002ea80000300800 */
[----:B------:R-:W2:Y:S04]  /*58e80*/  LDL.LU R9, [R1+0x614] ;  /* 0x0006140001097983 */ /* 0x000ea80000300800 */
[----:B------:R-:W2:Y:S04]  /*58e90*/  LDL.LU R10, [R1+0x618] ;  /* 0x00061800010a7983 */ /* 0x000ea80000300800 */
[----:B------:R-:W2:Y:S04]  /*58ea0*/  LDL.LU R11, [R1+0x61c] ;  /* 0x00061c00010b7983 */ /* 0x000ea80000300800 */
[----:B------:R-:W-:Y:S04]  /*58eb0*/  STL.64 [R1+0x660], R20 ;  /* 0x0006601401007387 */ /* 0x000fe80000100a00 */
[----:B------:R1:W-:Y:S04]  /*58ec0*/  STL.64 [R1+0x668], R22 ;  /* 0x0006681601007387 */ /* 0x0003e80000100a00 */
[----:B-1----:R-:W3:Y:S04]  /*58ed0*/  LDL.LU.64 R22, [R1+0x4f88] ;  /* 0x004f880001167983 */ /* 0x002ee80000300a00 */
[----:B------:R-:W4:Y:S01]  /*58ee0*/  LDL.LU.64 R20, [R1+0x4f80] ;  /* 0x004f800001147983 */ /* 0x000f220000300a00 */
[----:B0-----:R-:W-:-:S02]  /*58ef0*/  LOP3.LUT R24, R28, 0x7, RZ, 0xc0, !PT ;  /* 0x000000071c187812 */ /* 0x001fc400078ec0ff */
[----:B------:R-:W-:-:S03]  /*58f00*/  SHF.L.U32 R29, R28, 0x1, RZ ;  /* 0x000000011c1d7819 */ /* 0x000fc600000006ff */
[----:B------:R-:W-:Y:S02]  /*58f10*/  IMAD R24, R24, 0x110, RZ ;  /* 0x0000011018187824 */ /* 0x000fe400078e02ff */
[----:B------:R-:W-:-:S03]  /*58f20*/  IMAD.SHL.U32 R28, R28, 0x80, RZ ;  /* 0x000000801c1c7824 */ /* 0x000fc600078e00ff */
[----:B------:R-:W-:-:S04]  /*58f30*/  LOP3.LUT R24, R24, 0x10, R29, 0x78, !PT ;  /* 0x0000001018187812 */ /* 0x000fc800078e781d */
[----:B------:R-:W-:Y:S01]  /*58f40*/  LOP3.LUT R24, R24, 0x800, R28, 0xf8, !PT ;  /* 0x0000080018187812 */ /* 0x000fe200078ef81c */
[----:B------:R-:W-:Y:S03]  /*58f50*/  STL.64 [R1+0x4e78], R26 ;  /* 0x004e781a01007387 */ /* 0x000fe60000100a00 */
[----:B------:R-:W-:Y:S01]  /*58f60*/  LOP3.LUT R24, R24, 0x60, RZ, 0x3c, !PT ;  /* 0x0000006018187812 */ /* 0x000fe200078e3cff */
[----:B------:R-:W-:Y:S02]  /*58f70*/  IMAD.MOV.U32 R29, RZ, RZ, R18 ;  /* 0x000000ffff1d7224 */ /* 0x000fe400078e0012 */
[----:B------:R-:W-:Y:S01]  /*58f80*/  IMAD.MOV.U32 R28, RZ, RZ, R19 ;  /* 0x000000ffff1c7224 */ /* 0x000fe200078e0013 */
[----:B---3--:R-:W-:Y:S06]  /*58f90*/  HMMA.16816.F32.BF16 R12, R4, R22, R12 ;  /* 0x00000016040c723c */ /* 0x008fec000004180c */
[----:B------:R-:W-:Y:S04]  /*58fa0*/  STL.64 [R1+0x4e60], R22 ;  /* 0x004e601601007387 */ /* 0x000fe80000100a00 */
[----:B----4-:R-:W-:-:S13]  /*58fb0*/  STL.64 [R1+0x4e58], R20 ;  /* 0x004e581401007387 */ /* 0x010fda0000100a00 */
[----:B------:R-:W-:Y:S04]  /*58fc0*/  STL.64 [R1+0x650], R12 ;  /* 0x0006500c01007387 */ /* 0x000fe80000100a00 */
[----:B------:R-:W-:Y:S04]  /*58fd0*/  STL.64 [R1+0x658], R14 ;  /* 0x0006580e01007387 */ /* 0x000fe80000100a00 */
[----:B------:R-:W0:Y:S01]  /*58fe0*/  LDSM.16.MT88.4 R12, [R24+UR4+0x11000] ;  /* 0x01100004180c783b */ /* 0x000e220008004200 */
[C---:B--2---:R-:W-:Y:S03]  /*58ff0*/  HMMA.16816.F32.BF16 R8, R4.reuse, R18, R8 ;  /* 0x000000120408723c */ /* 0x044fe60000041808 */
[----:B0-----:R0:W-:Y:S04]  /*59000*/  STL [R1+0x4d58], R12 ;  /* 0x004d580c01007387 */ /* 0x0011e80000100800 */
[----:B------:R1:W-:Y:S04]  /*59010*/  STL [R1+0x4d54], R13 ;  /* 0x004d540d01007387 */ /* 0x0003e80000100800 */
[----:B------:R2:W-:Y:S04]  /*59020*/  STL [R1+0x4d50], R14 ;  /* 0x004d500e01007387 */ /* 0x0005e80000100800 */
[----:B------:R3:W-:Y:S04]  /*59030*/  STL [R1+0x4d4c], R15 ;  /* 0x004d4c0f01007387 */ /* 0x0007e80000100800 */
[----:B0-----:R-:W4:Y:S04]  /*59040*/  LDL.LU R12, [R1+0x580] ;  /* 0x00058000010c7983 */ /* 0x001f280000300800 */
[----:B-1----:R-:W4:Y:S04]  /*59050*/  LDL.LU R13, [R1+0x584] ;  /* 0x00058400010d7983 */ /* 0x002f280000300800 */
[----:B--2---:R-:W4:Y:S04]  /*59060*/  LDL.LU R14, [R1+0x588] ;  /* 0x00058800010e7983 */ /* 0x004f280000300800 */
[----:B---3--:R-:W4:Y:S04]  /*59070*/  LDL.LU R15, [R1+0x58c] ;  /* 0x00058c00010f7983 */ /* 0x008f280000300800 */
        /* <DEDUP_REMOVED lines=61> */
[----:B------:R-:W-:Y:S02]  /*59450*/  IMAD.MOV.U32 R22, RZ, RZ, R25 ;  /* 0x000000ffff167224 */ /* 0x000fe400078e0019 */
[----:B------:R-:W-:-:S07]  /*59460*/  IMAD.MOV.U32 R23, RZ, RZ, R3 ;  /* 0x000000ffff177224 */ /* 0x000fce00078e0003 */
[----:B----4-:R-:W-:-:S15]  /*59470*/  HMMA.16816.F32.BF16 R20, R4, R22, R12 ;  /* 0x000000160414723c */ /* 0x010fde000004180c */
[----:B------:R-:W-:-:S08]  /*59480*/  NOP ;  /* 0x0000000000007918 */ /* 0x000fd00000000000 */
[----:B------:R-:W-:Y:S04]  /*59490*/  STL.64 [R1+0xae0], R20 ;  /* 0x000ae01401007387 */ /* 0x000fe80000100a00 */
[----:B------:R-:W-:Y:S01]  /*594a0*/  STL.64 [R1+0xae8], R22 ;  /* 0x000ae81601007387 */ /* 0x000fe20000100a00 */
[----:B--2---:R-:W-:Y:S06]  /*594b0*/  HMMA.16816.F32.BF16 R8, R4, R18, R8 ;  /* 0x000000120408723c */ /* 0x004fec0000041808 */
[----:B------:R-:W-:-:S15]  /*594c0*/  IMAD.MOV.U32 R12, RZ, RZ, R18 ;  /* 0x000000ffff0c7224 */ /* 0x000fde00078e0012 */
[----:B------:R-:W-:-:S02]  /*594d0*/  NOP ;  /* 0x0000000000007918 */ /* 0x000fc40000000000 */
[----:B------:R-:W-:Y:S04]  /*594e0*/  STL.64 [R1+0xad0], R8 ;  /* 0x000ad00801007387 */ /* 0x000fe80000100a00 */
[----:B------:R-:W-:Y:S04]  /*594f0*/  STL.64 [R1+0xad8], R10 ;  /* 0x000ad80a01007387 */ /* 0x000fe80000100a00 */
[----:B------:R0:W-:Y:S04]  /*59500*/  STL [R1+0x4e98], R12 ;  /* 0x004e980c01007387 */ /* 0x0001e80000100800 */
[----:B0-----:R-:W2:Y:S04]  /*59510*/  LDL.LU R12, [R1+0x7d0] ;  /* 0x0007d000010c7983 */ /* 0x001ea80000300800 */
[----:B------:R-:W2:Y:S04]  /*59520*/  LDL.LU R13, [R1+0x7d4] ;  /* 0x0007d400010d7983 */ /* 0x000ea80000300800 */
[----:B------:R-:W2:Y:S04]  /*59530*/  LDL.LU R14, [R1+0x7d8] ;  /* 0x0007d800010e7983 */ /* 0x000ea80000300800 */
[----:B------:R-:W2:Y:S04]  /*59540*/  LDL.LU R15, [R1+0x7dc] ;  /* 0x0007dc00010f7983 */ /* 0x000ea80000300800 */
[----:B------:R-:W3:Y:S04]  /*59550*/  LDL.LU R8, [R1+0x7c0] ;  /* 0x0007c00001087983 */ /* 0x000ee80000300800 */
[----:B------:R-:W3:Y:S04]  /*59560*/  LDL.LU R9, [R1+0x7c4] ;  /* 0x0007c40001097983 */ /* 0x000ee80000300800 */
[----:B------:R-:W4:Y:S04]  /*59570*/  LDL.LU R10, [R1+0x7c8] ;  /* 0x0007c800010a7983 */ /* 0x000f280000300800 */
[----:B------:R-:W4:Y:S01]  /*59580*/  LDL.LU R11, [R1+0x7cc] ;  /* 0x0007cc00010b7983 */ /* 0x000f220000300800 */
[----:B------:R-:W-:-:S03]  /*59590*/  IMAD.MOV.U32 R3, RZ, RZ, R19 ;  /* 0x000000ffff037224 */ /* 0x000fc600078e0013 */
[----:B------:R-:W0:Y:S04]  /*595a0*/  LDSM.16.MT88.4 R16, [R24+UR4+0x11080] ;  /* 0x011080041810783b */ /* 0x000e280008004200 */
[----:B----4-:R1:W-:Y:S04]  /*595b0*/  STL.64 [R1+0x4e90], R10 ;  /* 0x004e900a01007387 */ /* 0x0103e80000100a00 */
[----:B---3--:R-:W-:Y:S04]  /*595c0*/  STL.64 [R1+0x4e88], R8 ;  /* 0x004e880801007387 */ /* 0x008fe80000100a00 */
[----:B-1----:R-:W2:Y:S04]  /*595d0*/  LDL.64 R10, [R1+0x38] ;  /* 0x00003800010a7983 */ /* 0x002ea80000100a00 */
[----:B------:R-:W3:Y:S04]  /*595e0*/  LDL.LU R20, [R1+0x400] ;  /* 0x0004000001147983 */ /* 0x000ee80000300800 */
[----:B------:R-:W3:Y:S04]  /*595f0*/  LDL.LU R21, [R1+0x404] ;  /* 0x0004040001157983 */ /* 0x000ee80000300800 */
[----:B------:R-:W3:Y:S04]  /*59600*/  LDL.LU R22, [R1+0x408] ;  /* 0x0004080001167983 */ /* 0x000ee80000300800 */
[----:B------:R-:W3:Y:S04]  /*59610*/  LDL.LU R23, [R1+0x40c] ;  /* 0x00040c0001177983 */ /* 0x000ee80000300800 */
[----:B------:R-:W4:Y:S04]  /*59620*/  LDL.LU R24, [R1+0x560] ;  /* 0x0005600001187983 */ /* 0x000f280000300800 */
[----:B------:R-:W4:Y:S04]  /*59630*/  LDL.LU R25, [R1+0x564] ;  /* 0x0005640001197983 */ /* 0x000f280000300800 */
[----:B------:R-:W4:Y:S04]  /*59640*/  LDL.LU R26, [R1+0x568] ;  /* 0x00056800011a7983 */ /* 0x000f280000300800 */
[----:B------:R-:W4:Y:S04]  /*59650*/  LDL.LU R27, [R1+0x56c] ;  /* 0x00056c00011b7983 */ /* 0x000f280000300800 */
[----:B0-----:R0:W-:Y:S04]  /*59660*/  STL.64 [R1+0x4bf8], R18 ;  /* 0x004bf81201007387 */ /* 0x0011e80000100a00 */
[----:B------:R-:W-:Y:S01]  /*59670*/  STL.64 [R1+0x4bf0], R16 ;  /* 0x004bf01001007387 */ /* 0x000fe20000100a00 */
[----:B0-----:R-:W-:-:S02]  /*59680*/  IMAD.MOV.U32 R18, RZ, RZ, R2 ;  /* 0x000000ffff127224 */ /* 0x001fc400078e0002 */
[----:B------:R-:W-:Y:S01]  /*59690*/  IMAD.MOV.U32 R19, RZ, RZ, R0 ;  /* 0x000000ffff137224 */ /* 0x000fe200078e0000 */
[----:B------:R-:W3:Y:S04]  /*596a0*/  LDL.LU R2, [R1+0x4ea0] ;  /* 0x004ea00001027983 */ /* 0x000ee80000300800 */
[----:B------:R-:W3:Y:S01]  /*596b0*/  LDL.LU R0, [R1+0x4e9c] ;  /* 0x004e9c0001007983 */ /* 0x000ee20000300800 */
[----:B--2---:R-:W-:-:S15]  /*596c0*/  HMMA.16816.F32.BF16 R12, R4, R10, R12 ;  /* 0x0000000a040c723c */ /* 0x004fde000004180c */
[----:B------:R-:W-:-:S08]  /*596d0*/  NOP ;  /* 0x0000000000007918 */ /* 0x000fd00000000000 */
[----:B------:R0:W-:Y:S04]  /*596e0*/  STL.64 [R1+0xac0], R12 ;  /* 0x000ac00c01007387 */ /* 0x0001e80000100a00 */
[----:B------:R1:W-:Y:S04]  /*596f0*/  STL.64 [R1+0xac8], R14 ;  /* 0x000ac80e01007387 */ /* 0x0003e80000100a00 */
[----:B0-----:R-:W2:Y:S01]  /*59700*/  LDL.LU R12, [R1+0x4e98] ;  /* 0x004e9800010c7983 */ /* 0x001ea20000300800 */
[----:B-1----:R-:W-:Y:S01]  /*59710*/  IMAD.MOV.U32 R14, RZ, RZ, R10 ;  /* 0x000000ffff0e7224 */ /* 0x002fe200078e000a */
[----:B------:R-:W-:-:S02]  /*59720*/  MOV R13, R11 ;  /* 0x0000000b000d7202 */ /* 0x000fc40000000f00 */
[----:B------:R-:W4:Y:S04]  /*59730*/  LDL.LU.64 R10, [R1+0x4e90] ;  /* 0x004e9000010a7983 */ /* 0x000f280000300a00 */
[----:B------:R-:W4:Y:S04]  /*59740*/  LDL.LU.64 R8, [R1+0x4e88] ;  /* 0x004e880001087983 */ /* 0x000f280000300a00 */
[----:B------:R-:W-:Y:S04]  /*59750*/  STL [R1+0x4e30], R14 ;  /* 0x004e300e01007387 */ /* 0x000fe80000100800 */
[----:B--2---:R0:W-:Y:S04]  /*59760*/  STL.64 [R1+0x4e28], R12 ;  /* 0x004e280c01007387 */ /* 0x0041e80000100a00 */
[----:B0-----:R-:W2:Y:S04]  /*59770*/  LDL.LU R12, [R1+0x3d0] ;  /* 0x0003d000010c7983 */ /* 0x001ea80000300800 */
[----:B------:R-:W2:Y:S04]  /*59780*/  LDL.LU R13, [R1+0x3d4] ;  /* 0x0003d400010d7983 */ /* 0x000ea80000300800 */
[----:B------:R-:W3:Y:S04]  /*59790*/  LDL.LU R14, [R1+0x3d8] ;  /* 0x0003d800010e7983 */ /* 0x000ee80000300800 */
[----:B------:R-:W3:Y:S01]  /*597a0*/  LDL.LU R15, [R1+0x3dc] ;  /* 0x0003dc00010f7983 */ /* 0x000ee20000300800 */
[----:B----4-:R-:W-:Y:S03]  /*597b0*/  HMMA.16816.F32.BF16 R8, R4, R18, R8 ;  /* 0x000000120408723c */ /* 0x010fe60000041808 */
[----:B---3--:R0:W-:Y:S04]  /*597c0*/  STL.64 [R1+0x4e40], R14 ;  /* 0x004e400e01007387 */ /* 0x0081e80000100a00 */
[----:B--2---:R1:W-:Y:S01]  /*597d0*/  STL.64 [R1+0x4e38], R12 ;  /* 0x004e380c01007387 */ /* 0x0043e20000100a00 */
[----:B0-----:R-:W-:-:S02]  /*597e0*/  IMAD.MOV.U32 R14, RZ, RZ, R29 ;  /* 0x000000ffff0e7224 */ /* 0x001fc400078e001d */
[----:B------:R-:W-:-:S05]  /*597f0*/  IMAD.MOV.U32 R15, RZ, RZ, R28 ;  /* 0x000000ffff0f7224 */ /* 0x000fca00078e001c */
[----:B------:R0:W-:Y:S04]  /*59800*/  STL.64 [R1+0x4e50], R14 ;  /* 0x004e500e01007387 */ /* 0x0001e80000100a00 */
[----:B-1----:R-:W2:Y:S04]  /*59810*/  LDL.LU R12, [R1+0x3f0] ;  /* 0x0003f000010c7983 */ /* 0x002ea80000300800 */
[----:B------:R-:W2:Y:S04]  /*59820*/  LDL.LU R13, [R1+0x3f4] ;  /* 0x0003f400010d7983 */ /* 0x000ea80000300800 */
[----:B0-----:R-:W2:Y:S04]  /*59830*/  LDL.LU R14, [R1+0x3f8] ;  /* 0x0003f800010e7983 */ /* 0x001ea80000300800 */
[----:B------:R-:W2:Y:S04]  /*59840*/  LDL.LU R15, [R1+0x3fc] ;  /* 0x0003fc00010f7983 */ /* 0x000ea80000300800 */
[----:B------:R-:W-:Y:S04]  /*59850*/  STL.64 [R1+0xab0], R8 ;  /* 0x000ab00801007387 */ /* 0x000fe80000100a00 */
[----:B------:R0:W-:Y:S04]  /*59860*/  STL.64 [R1+0xab8], R10 ;  /* 0x000ab80a01007387 */ /* 0x0001e80000100a00 */
[----:B0-----:R-:W3:Y:S04]  /*59870*/  LDL.LU.64 R10, [R1+0x4e80] ;  /* 0x004e8000010a7983 */ /* 0x001ee80000300a00 */
[----:B------:R0:W-:Y:S04]  /*59880*/  STL.64 [R1+0x4d78], R18 ;  /* 0x004d781201007387 */ /* 0x0001e80000100a00 */
[----:B0-----:R-:W4:Y:S01]  /*59890*/  LDL.64 R18, [R1+0xd8] ;  /* 0x0000d80001127983 */ /* 0x001f220000100a00 */
[----:B---3--:R-:W-:Y:S03]  /*598a0*/  HMMA.16816.F32.BF16 R4, R4, R10, R24 ;  /* 0x0000000a0404723c */ /* 0x008fe60000041818 */
[----:B----4-:R0:W-:Y:S04]  /*598b0*/  STL.64 [R1+0x4e48], R18 ;  /* 0x004e481201007387 */ /* 0x0101e80000100a00 */
[----:B------:R-:W3:Y:S04]  /*598c0*/  LDL.LU R16, [R1+0x3e0] ;  /* 0x0003e00001107983 */ /* 0x000ee80000300800 */
[----:B------:R-:W3:Y:S01]  /*598d0*/  LDL.LU R17, [R1+0x3e4] ;  /* 0x0003e40001117983 */ /* 0x000ee20000300800 */
[----:B------:R-:W-:-:S02]  /*598e0*/  IMAD.MOV.U32 R25, RZ, RZ, R10 ;  /* 0x000000ffff197224 */ /* 0x000fc400078e000a */
[----:B------:R-:W-:Y:S01]  /*598f0*/  IMAD.MOV.U32 R24, RZ, RZ, R11 ;  /* 0x000000ffff187224 */ /* 0x000fe200078e000b */
[----:B0-----:R-:W3:Y:S04]  /*59900*/  LDL.LU R18, [R1+0x3e8] ;  /* 0x0003e80001127983 */ /* 0x001ee80000300800 */
[----:B------:R-:W3:Y:S04]  /*59910*/  LDL.LU R19, [R1+0x3ec] ;  /* 0x0003ec0001137983 */ /* 0x000ee80000300800 */
[----:B------:R-:W4:Y:S04]  /*59920*/  LDL.LU.64 R26, [R1+0x4e78] ;  /* 0x004e7800011a7983 */ /* 0x000f280000300a00 */
[----:B------:R-:W-:Y:S04]  /*59930*/  STL.64 [R1+0x740], R4 ;  /* 0x0007400401007387 */ /* 0x000fe80000100a00 */
[----:B------:R-:W-:Y:S04]  /*59940*/  STL.64 [R1+0x748], R6 ;  /* 0x0007480601007387 */ /* 0x000fe80000100a00 */
[----:B------:R-:W4:Y:S04]  /*59950*/  LDL.LU.64 R10, [R1+0x4e70] ;  /* 0x004e7000010a7983 */ /* 0x000f280000300a00 */
[----:B------:R-:W4:Y:S02]  /*59960*/  LDL.LU.64 R8, [R1+0x4e68] ;  /* 0x004e680001087983 */ /* 0x000f240000300a00 */
[----:B----4-:R-:W-:-:S15]  /*59970*/  HMMA.16816.F32.BF16 R20, R8, R26, R20 ;  /* 0x0000001a0814723c */ /* 0x010fde0000041814 */
[----:B------:R-:W-:-:S08]  /*59980*/  NOP ;  /* 0x0000000000007918 */ /* 0x000fd00000000000 */
[----:B------:R-:W-:Y:S04]  /*59990*/  STL.64 [R1+0x720], R20 ;  /* 0x0007201401007387 */ /* 0x000fe80000100a00 */
[----:B------:R0:W-:Y:S04]  /*599a0*/  STL.64 [R1+0x728], R22 ;  /* 0x0007281601007387 */ /* 0x0001e80000100a00 */
[----:B0-----:R-:W2:Y:S04]  /*599b0*/  LDL.LU.64 R22, [R1+0x4e60] ;  /* 0x004e600001167983 */ /* 0x001ea80000300a00 */
[----:B------:R-:W4:Y:S04]  /*599c0*/  LDL.LU.64 R20, [R1+0x4e58] ;  /* 0x004e580001147983 */ /* 0x000f280000300a00 */
[----:B------:R-:W-:Y:S04]  /*599d0*/  STL [R1+0x4d60], R26 ;  /* 0x004d601a01007387 */ /* 0x000fe80000100800 */
[----:B------:R0:W-:Y:S04]  /*599e0*/  STL [R1+0x4d5c], R27 ;  /* 0x004d5c1b01007387 */ /* 0x0001e80000100800 */
[----:B0-----:R-:W3:Y:S01]  /*599f0*/  LDL.64 R26, [R1+0xb8] ;  /* 0x0000b800011a7983 */ /* 0x001ee20000100a00 */
[----:B--2---:R-:W-:-:S15]  /*59a00*/  HMMA.16816.F32.BF16 R12, R8, R22, R12 ;  /* 0x00000016080c723c */ /* 0x004fde000004180c */
[----:B------:R-:W-:-:S08]  /*59a10*/  NOP ;  /* 0x0000000000007918 */ /* 0x000fd00000000000 */
[----:B------:R-:W-:Y:S04]  /*59a20*/  STL.64 [R1+0x730], R12 ;  /* 0x0007300c01007387 */ /* 0x000fe80000100a00 */
[----:B------:R0:W-:Y:S04]  /*59a30*/  STL.64 [R1+0x738], R14 ;  /* 0x0007380e01007387 */ /* 0x0001e80000100a00 */
[----:B0-----:R-:W3:Y:S04]  /*59a40*/  LDL.LU.64 R14, [R1+0x4e50] ;  /* 0x004e5000010e7983 */ /* 0x001ee80000300a00 */
[----:B------:R-:W-:Y:S04]  /*59a50*/  STL.64 [R1+0x4d38], R22 ;  /* 0x004d381601007387 */ /* 0x000fe80000100a00 */
[----:B----4-:R0:W-:Y:S04]  /*59a60*/  STL.64 [R1+0x4d30], R20 ;  /* 0x004d301401007387 */ /* 0x0101e80000100a00 */
[----:B0-----:R-:W2:Y:S04]  /*59a70*/  LDL.LU R20, [R1+0x3c0] ;  /* 0x0003c00001147983 */ /* 0x001ea80000300800 */
[----:B------:R-:W2:Y:S04]  /*59a80*/  LDL.LU R21, [R1+0x3c4] ;  /* 0x0003c40001157983 */ /* 0x000ea80000300800 */
[----:B------:R-:W2:Y:S04]  /*59a90*/  LDL.LU R22, [R1+0x3c8] ;  /* 0x0003c80001167983 */ /* 0x000ea80000300800 */
[----:B------:R-:W2:Y:S01]  /*59aa0*/  LDL.LU R23, [R1+0x3cc] ;  /* 0x0003cc0001177983 */ /* 0x000ea20000300800 */
[----:B---3--:R-:W-:Y:S03]  /*59ab0*/  HMMA.16816.F32.BF16 R12, R8, R14, R16 ;  /* 0x0000000e080c723c */ /* 0x008fe60000041810 */
[----:B------:R-:W3:-:S15]  /*59ac0*/  LDL.LU.64 R18, [R1+0x4e48] ;  /* 0x004e480001127983 */ /* 0x000ede0000300a00 */
[----:B------:R-:W-:-:S05]  /*59ad0*/  NOP ;  /* 0x0000000000007918 */ /* 0x000fca0000000000 */
[----:B------:R-:W-:Y:S04]  /*59ae0*/  STL.64 [R1+0x900], R12 ;  /* 0x0009000c01007387 */ /* 0x000fe80000100a00 */
[----:B------:R0:W-:Y:S04]  /*59af0*/  STL.64 [R1+0x908], R14 ;  /* 0x0009080e01007387 */ /* 0x0001e80000100a00 */
[----:B0-----:R-:W3:Y:S04]  /*59b00*/  LDL.LU.64 R14, [R1+0x4e40] ;  /* 0x004e4000010e7983 */ /* 0x001ee80000300a00 */
[----:B------:R-:W3:Y:S02]  /*59b10*/  LDL.LU.64 R12, [R1+0x4e38] ;  /* 0x004e3800010c7983 */ /* 0x000ee40000300a00 */
[----:B---3--:R-:W-:-:S15]  /*59b20*/  HMMA.16816.F32.BF16 R12, R8, R18, R12 ;  /* 0x00000012080c723c */ /* 0x008fde000004180c */
[----:B------:R-:W-:-:S08]  /*59b30*/  NOP ;  /* 0x0000000000007918 */ /* 0x000fd00000000000 */
[----:B------:R-:W-:Y:S04]  /*59b40*/  STL.64 [R1+0x750], R12 ;  /* 0x0007500c01007387 */ /* 0x000fe80000100a00 */
[----:B------:R0:W-:Y:S04]  /*59b50*/  STL.64 [R1+0x758], R14 ;  /* 0x0007580e01007387 */ /* 0x0001e80000100a00 */
[----:B0-----:R-:W3:Y:S04]  /*59b60*/  LDL.LU R14, [R1+0x4e30] ;  /* 0x004e3000010e7983 */ /* 0x001ee80000300800 */
[----:B------:R-:W4:Y:S01]  /*59b70*/  LDL.LU.64 R12, [R1+0x4e28] ;  /* 0x004e2800010c7983 */ /* 0x000f220000300a00 */
[----:B------:R-:W-:-:S02]  /*59b80*/  IMAD.MOV.U32 R5, RZ, RZ, R18 ;  /* 0x000000ffff057224 */ /* 0x000fc400078e0012 */
[----:B------:R-:W-:Y:S02]  /*59b90*/  IMAD.MOV.U32 R4, RZ, RZ, R19 ;  /* 0x000000ffff047224 */ /* 0x000fe400078e0013 */
[----:B------:R-:W-:Y:S02]  /*59ba0*/  IMAD.MOV.U32 R6, RZ, RZ, R25 ;  /* 0x000000ffff067224 */ /* 0x000fe400078e0019 */
[----:B------:R-:W-:Y:S02]  /*59bb0*/  IMAD.MOV.U32 R7, RZ, RZ, R24 ;  /* 0x000000ffff077224 */ /* 0x000fe400078e0018 */
[----:B---3--:R-:W-:Y:S02]  /*59bc0*/  IMAD.MOV.U32 R18, RZ, RZ, R14 ;  /* 0x000000ffff127224 */ /* 0x008fe400078e000e */
[----:B----4-:R-:W-:-:S05]  /*59bd0*/  IMAD.MOV.U32 R19, RZ, RZ, R13 ;  /* 0x000000ffff137224 */ /* 0x010fca00078e000d */
[----:B------:R0:W-:Y:S04]  /*59be0*/  STL.64 [R1+0x4d90], R18 ;  /* 0x004d901201007387 */ /* 0x0001e80000100a00 */
[----:B------:R-:W3:Y:S04]  /*59bf0*/  LDL.LU R16, [R1+0x3b0] ;  /* 0x0003b00001107983 */ /* 0x000ee80000300800 */
[----:B------:R-:W3:Y:S04]  /*59c00*/  LDL.LU R17, [R1+0x3b4] ;  /* 0x0003b40001117983 */ /* 0x000ee80000300800 */
[----:B0-----:R-:W3:Y:S04]  /*59c10*/  LDL.LU R18, [R1+0x3b8] ;  /* 0x0003b80001127983 */ /* 0x001ee80000300800 */
[----:B------:R-:W3:Y:S04]  /*59c20*/  LDL.LU R19, [R1+0x3bc] ;  /* 0x0003bc0001137983 */ /* 0x000ee80000300800 */
[----:B------:R-:W-:Y:S04]  /*59c30*/  STL [R1+0x4d64], R5 ;  /* 0x004d640501007387 */ /* 0x000fe80000100800 */
[----:B------:R0:W-:Y:S04]  /*59c40*/  STL.64 [R1+0x4db8], R6 ;  /* 0x004db80601007387 */ /* 0x0001e80000100a00 */
[----:B------:R-:W-:Y:S04]  /*59c50*/  STL [R1+0x4db0], R4 ;  /* 0x004db00401007387 */ /* 0x000fe80000100800 */
[----:B0-----:R-:W2:Y:S02]  /*59c60*/  LDL.64 R6, [R1+0xc8] ;  /* 0x0000c80001067983 */ /* 0x001ea40000100a00 */
[----:B--2---:R-:W-:-:S15]  /*59c70*/  HMMA.16816.F32.BF16 R20, R8, R6, R20 ;  /* 0x000000060814723c */ /* 0x004fde0000041814 */
[----:B------:R-:W-:-:S08]  /*59c80*/  NOP ;  /* 0x0000000000007918 */ /* 0x000fd00000000000 */
[----:B------:R0:W-:Y:S02]  /*59c90*/  STL.64 [R1+0x760], R20 ;  /* 0x0007601401007387 */ /* 0x0001e40000100a00 */
[----:B0-----:R-:W-:Y:S01]  /*59ca0*/  MOV R21, R6 ;  /* 0x0000000600157202 */ /* 0x001fe20000000f00 */
[----:B------:R-:W-:Y:S02]  /*59cb0*/  IMAD.MOV.U32 R20, RZ, RZ, R7 ;  /* 0x000000ffff147224 */ /* 0x000fe400078e0007 */
[----:B---3--:R-:W-:Y:S01]  /*59cc0*/  HMMA.16816.F32.BF16 R4, R8, R26, R16 ;  /* 0x0000001a0804723c */ /* 0x008fe20000041810 */
[----:B------:R-:W-:-:S15]  /*59cd0*/  STL.64 [R1+0x768], R22 ;  /* 0x0007681601007387 */ /* 0x000fde0000100a00 */
[----:B------:R-:W-:-:S07]  /*59ce0*/  NOP ;  /* 0x0000000000007918 */ /* 0x000fce0000000000 */
[----:B------:R0:W-:Y:S04]  /*59cf0*/  STL.64 [R1+0x770], R4 ;  /* 0x0007700401007387 */ /* 0x0001e80000100a00 */
[----:B------:R1:W-:Y:S04]  /*59d00*/  STL.64 [R1+0x778], R6 ;  /* 0x0007780601007387 */ /* 0x0003e80000100a00 */
[----:B0-----:R-:W2:Y:S04]  /*59d10*/  LDL.LU R4, [R1+0x350] ;  /* 0x0003500001047983 */ /* 0x001ea80000300800 */
[----:B------:R-:W2:Y:S04]  /*59d20*/  LDL.LU R5, [R1+0x354] ;  /* 0x0003540001057983 */ /* 0x000ea80000300800 */
[----:B-1----:R-:W3:Y:S04]  /*59d30*/  LDL.LU R6, [R1+0x358] ;  /* 0x0003580001067983 */ /* 0x002ee80000300800 */
[----:B------:R-:W3:Y:S04]  /*59d40*/  LDL.LU R7, [R1+0x35c] ;  /* 0x00035c0001077983 */ /* 0x000ee80000300800 */
[----:B---3--:R0:W-:Y:S04]  /*59d50*/  STL.64 [R1+0x4dc8], R6 ;  /* 0x004dc80601007387 */ /* 0x0081e80000100a00 */
[----:B--2---:R-:W-:Y:S04]  /*59d60*/  STL.64 [R1+0x4dc0], R4 ;  /* 0x004dc00401007387 */ /* 0x004fe80000100a00 */
[----:B0-----:R-:W2:Y:S01]  /*59d70*/  LDL.64 R6, [R1+0x68] ;  /* 0x0000680001067983 */ /* 0x001ea20000100a00 */
[----:B------:R-:W-:-:S02]  /*59d80*/  IMAD.MOV.U32 R18, RZ, RZ, R12 ;  /* 0x000000ffff127224 */ /* 0x000fc400078e000c */
[----:B------:R-:W-:Y:S01]  /*59d90*/  IMAD.MOV.U32 R19, RZ, RZ, R3 ;  /* 0x000000ffff137224 */ /* 0x000fe200078e0003 */
[----:B--2---:R0:W-:Y:S04]  /*59da0*/  STL.64 [R1+0x4dd8], R6 ;  /* 0x004dd80601007387 */ /* 0x0041e80000100a00 */
[----:B0-----:R-:W2:Y:S04]  /*59db0*/  LDL.64 R6, [R1+0x78] ;  /* 0x0000780001067983 */ /* 0x001ea80000100a00 */
[----:B--2---:R-:W-:Y:S04]  /*59dc0*/  STL.64 [R1+0x4df0], R6 ;  /* 0x004df00601007387 */ /* 0x004fe80000100a00 */
[----:B------:R0:W-:Y:S04]  /*59dd0*/  STL.64 [R1+0x4da8], R18 ;  /* 0x004da81201007387 */ /* 0x0001e80000100a00 */
[----:B0-----:R-:W2:Y:S01]  /*59de0*/  LDL.64 R18, [R1+0x58] ;  /* 0x0000580001127983 */ /* 0x001ea20000100a00 */
[----:B------:R-:W-:-:S02]  /*59df0*/  IMAD.MOV.U32 R23, RZ, RZ, R26 ;  /* 0x000000ffff177224 */ /* 0x000fc400078e001a */
[----:B------:R-:W-:Y:S01]  /*59e00*/  IMAD.MOV.U32 R22, RZ, RZ, R27 ;  /* 0x000000ffff167224 */ /* 0x000fe200078e001b */
[----:B--2---:R0:W-:Y:S04]  /*59e10*/  STL.64 [R1+0x4dd0], R18 ;  /* 0x004dd01201007387 */ /* 0x0041e80000100a00 */
[----:B------:R-:W2:Y:S04]  /*59e20*/  LDL.LU R16, [R1+0x360] ;  /* 0x0003600001107983 */ /* 0x000ea80000300800 */
[----:B------:R-:W2:Y:S04]  /*59e30*/  LDL.LU R17, [R1+0x364] ;  /* 0x0003640001117983 */ /* 0x000ea80000300800 */
[----:B0-----:R-:W3:Y:S04]  /*59e40*/  LDL.LU R18, [R1+0x368] ;  /* 0x0003680001127983 */ /* 0x001ee80000300800 */
[----:B------:R-:W3:Y:S04]  /*59e50*/  LDL.LU R19, [R1+0x36c] ;  /* 0x00036c0001137983 */ /* 0x000ee80000300800 */
[----:B------:R-:W4:Y:S04]  /*59e60*/  LDL.LU R12, [R1+0x380] ;  /* 0x00038000010c7983 */ /* 0x000f280000300800 */
[----:B------:R-:W4:Y:S04]  /*59e70*/  LDL.LU R13, [R1+0x384] ;  /* 0x00038400010d7983 */ /* 0x000f280000300800 */
[----:B------:R-:W2:Y:S04]  /*59e80*/  LDL.LU R14, [R1+0x388] ;  /* 0x00038800010e7983 */ /* 0x000ea80000300800 */
[----:B------:R-:W2:Y:S04]  /*59e90*/  LDL.LU R15, [R1+0x38c] ;  /* 0x00038c00010f7983 */ /* 0x000ea80000300800 */
[----:B------:R-:W3:Y:S04]  /*59ea0*/  LDL.LU R24, [R1+0x390] ;  /* 0x0003900001187983 */ /* 0x000ee80000300800 */
[----:B------:R-:W3:Y:S04]  /*59eb0*/  LDL.LU R25, [R1+0x394] ;  /* 0x0003940001197983 */ /* 0x000ee80000300800 */
[----:B------:R-:W4:Y:S04]  /*59ec0*/  LDL.LU R26, [R1+0x398] ;  /* 0x00039800011a7983 */ /* 0x000f280000300800 */
[----:B------:R-:W4:Y:S04]  /*59ed0*/  LDL.LU R27, [R1+0x39c] ;  /* 0x00039c00011b7983 */ /* 0x000f280000300800 */
[----:B----4-:R0:W-:Y:S04]  /*59ee0*/  STL.64 [R1+0x4e10], R26 ;  /* 0x004e101a01007387 */ /* 0x0101e80000100a00 */
[----:B---3--:R-:W-:Y:S04]  /*59ef0*/  STL.64 [R1+0x4e08], R24 ;  /* 0x004e081801007387 */ /* 0x008fe80000100a00 */
[----:B0-----:R-:W3:Y:S04]  /*59f00*/  LDL.64 R26, [R1+0xa8] ;  /* 0x0000a800011a7983 */ /* 0x001ee80000100a00 */
[----:B--2---:R0:W-:Y:S04]  /*59f10*/  STL.64 [R1+0x4e00], R14 ;  /* 0x004e000e01007387 */ /* 0x0041e80000100a00 */
[----:B------:R1:W-:Y:S04]  /*59f20*/  STL.64 [R1+0x4df8], R12 ;  /* 0x004df80c01007387 */ /* 0x0003e80000100a00 */
[----:B0-----:R-:W2:Y:S04]  /*59f30*/  LDL.64 R14, [R1+0x98] ;  /* 0x00009800010e7983 */ /* 0x001ea80000100a00 */
[----:B--2---:R0:W-:Y:S04]  /*59f40*/  STL.64 [R1+0x4e18], R14 ;  /* 0x004e180e01007387 */ /* 0x0041e80000100a00 */
[----:B-1----:R-:W3:Y:S04]  /*59f50*/  LDL.LU R12, [R1+0x3a0] ;  /* 0x0003a000010c7983 */ /* 0x002ee80000300800 */
[----:B------:R-:W3:Y:S04]  /*59f60*/  LDL.LU R13, [R1+0x3a4] ;  /* 0x0003a400010d7983 */ /* 0x000ee80000300800 */
[----:B0-----:R-:W3:Y:S04]  /*59f70*/  LDL.LU R14, [R1+0x3a8] ;  /* 0x0003a800010e7983 */ /* 0x001ee80000300800 */
[----:B------:R-:W3:Y:S04]  /*59f80*/  LDL.LU R15, [R1+0x3ac] ;  /* 0x0003ac00010f7983 */ /* 0x000ee80000300800 */
[----:B------:R-:W2:Y:S04]  /*59f90*/  LDL.64 R6, [R1+0x88] ;  /* 0x0000880001067983 */ /* 0x000ea80000100a00 */
[----:B------:R-:W-:Y:S04]  /*59fa0*/  STL.64 [R1+0x4de8], R18 ;  /* 0x004de81201007387 */ /* 0x000fe80000100a00 */
[----:B------:R0:W-:Y:S04]  /*59fb0*/  STL.64 [R1+0x4de0], R16 ;  /* 0x004de01001007387 */ /* 0x0001e80000100a00 */
[----:B0-----:R-:W4:Y:S04]  /*59fc0*/  LDL.LU R16, [R1+0x370] ;  /* 0x0003700001107983 */ /* 0x001f280000300800 */
[----:B------:R-:W4:Y:S04]  /*59fd0*/  LDL.LU R17, [R1+0x374] ;  /* 0x0003740001117983 */ /* 0x000f280000300800 */
[----:B------:R-:W4:Y:S04]  /*59fe0*/  LDL.LU R18, [R1+0x378] ;  /* 0x0003780001127983 */ /* 0x000f280000300800 */
[----:B------:R-:W4:Y:S04]  /*59ff0*/  LDL.LU R19, [R1+0x37c] ;  /* 0x00037c0001137983 */ /* 0x000f280000300800 */
[----:B------:R-:W-:Y:S04]  /*5a000*/  STL.64 [R1+0x4d70], R22 ;  /* 0x004d701601007387 */ /* 0x000fe80000100a00 */
[----:B------:R0:W-:Y:S04]  /*5a010*/  STL.64 [R1+0x4d68], R20 ;  /* 0x004d681401007387 */ /* 0x0001e80000100a00 */
[----:B0-----:R-:W3:Y:S04]  /*5a020*/  LDL.LU R20, [R1+0x320] ;  /* 0x0003200001147983 */ /* 0x001ee80000300800 */
[----:B------:R-:W3:Y:S01]  /*5a030*/  LDL.LU R21, [R1+0x324] ;  /* 0x0003240001157983 */ /* 0x000ee20000300800 */
[----:B------:R-:W-:-:S02]  /*5a040*/  IMAD.MOV.U32 R22, RZ, RZ, R0 ;  /* 0x000000ffff167224 */ /* 0x000fc400078e0000 */
[----:B------:R-:W-:Y:S01]  /*5a050*/  IMAD.MOV.U32 R23, RZ, RZ, R2 ;  /* 0x000000ffff177224 */ /* 0x000fe200078e0002 */
[----:B------:R-:W4:Y:S04]  /*5a060*/  LDL.LU R0, [R1+0x4e24] ;  /* 0x004e240001007983 */ /* 0x000f280000300800 */
[----:B------:R-:W4:Y:S04]  /*5a070*/  LDL.LU R2, [R1+0x4e20] ;  /* 0x004e200001027983 */ /* 0x000f280000300800 */
[----:B------:R-:W-:Y:S04]  /*5a080*/  STL.64 [R1+0x4d88], R22 ;  /* 0x004d881601007387 */ /* 0x000fe80000100a00 */
[----:B---3--:R0:W-:Y:S04]  /*5a090*/  STL.64 [R1+0x4d80], R20 ;  /* 0x004d801401007387 */ /* 0x0081e80000100a00 */
[----:B0-----:R-:W3:Y:S04]  /*5a0a0*/  LDL.LU R20, [R1+0x330] ;  /* 0x0003300001147983 */ /* 0x001ee80000300800 */
[----:B------:R-:W3:Y:S04]  /*5a0b0*/  LDL.LU R21, [R1+0x334] ;  /* 0x0003340001157983 */ /* 0x000ee80000300800 */
[----:B------:R-:W2:Y:S04]  /*5a0c0*/  LDL.LU R22, [R1+0x338] ;  /* 0x0003380001167983 */ /* 0x000ea80000300800 */
[----:B------:R-:W2:Y:S01]  /*5a0d0*/  LDL.LU R23, [R1+0x33c] ;  /* 0x00033c0001177983 */ /* 0x000ea20000300800 */
[C---:B------:R-:W-:Y:S06]  /*5a0e0*/  HMMA.16816.F32.BF16 R12, R8.reuse, R26, R12 ;  /* 0x0000001a080c723c */ /* 0x040fec000004180c */
[----:B------:R-:W-:Y:S01]  /*5a0f0*/  IMAD.MOV.U32 R29, RZ, RZ, R26 ;  /* 0x000000ffff1d7224 */ /* 0x000fe200078e001a */
[----:B------:R-:W-:Y:S01]  /*5a100*/  MOV R28, R27 ;  /* 0x0000001b001c7202 */ /* 0x000fe20000000f00 */
[----:B--2---:R-:W-:Y:S04]  /*5a110*/  STL.64 [R1+0x4da0], R22 ;  /* 0x004da01601007387 */ /* 0x004fe80000100a00 */
[----:B---3--:R0:W-:Y:S04]  /*5a120*/  STL.64 [R1+0x4d98], R20 ;  /* 0x004d981401007387 */ /* 0x0081e80000100a00 */
[----:B0-----:R-:W2:Y:S04]  /*5a130*/  LDL.LU R20, [R1+0x340] ;  /* 0x0003400001147983 */ /* 0x001ea80000300800 */
[----:B------:R-:W2:Y:S04]  /*5a140*/  LDL.LU R21, [R1+0x344] ;  /* 0x0003440001157983 */ /* 0x000ea80000300800 */
[----:B------:R-:W-:Y:S04]  /*5a150*/  STL.64 [R1+0x780], R12 ;  /* 0x0007800c01007387 */ /* 0x000fe80000100a00 */
[----:B------:R0:W-:Y:S04]  /*5a160*/  STL.64 [R1+0x788], R14 ;  /* 0x0007880e01007387 */ /* 0x0001e80000100a00 */
[----:B0-----:R-:W3:Y:S04]  /*5a170*/  LDL.LU.64 R14, [R1+0x4e18] ;  /* 0x004e1800010e7983 */ /* 0x001ee80000300a00 */
[----:B------:R-:W3:Y:S04]  /*5a180*/  LDL.LU.64 R26, [R1+0x4e10] ;  /* 0x004e1000011a7983 */ /* 0x000ee80000300a00 */
[----:B------:R-:W3:Y:S02]  /*5a190*/  LDL.LU.64 R24, [R1+0x4e08] ;  /* 0x004e080001187983 */ /* 0x000ee40000300a00 */
[----:B---3--:R-:W-:-:S15]  /*5a1a0*/  HMMA.16816.F32.BF16 R24, R8, R14, R24 ;  /* 0x0000000e0818723c */ /* 0x008fde0000041818 */
[----:B------:R-:W-:-:S08]  /*5a1b0*/  NOP ;  /* 0x0000000000007918 */ /* 0x000fd00000000000 */
[----:B------:R0:W-:Y:S04]  /*5a1c0*/  STL.64 [R1+0x790], R24 ;  /* 0x0007901801007387 */ /* 0x0001e80000100a00 */
[----:B------:R-:W-:Y:S01]  /*5a1d0*/  STL.64 [R1+0x798], R26 ;  /* 0x0007981a01007387 */ /* 0x000fe20000100a00 */
[----:B0-----:R-:W-:Y:S02]  /*5a1e0*/  IMAD.MOV.U32 R24, RZ, RZ, R14 ;  /* 0x000000ffff187224 */ /* 0x001fe400078e000e */
[----:B------:R-:W-:Y:S02]  /*5a1f0*/  IMAD.MOV.U32 R25, RZ, RZ, R15 ;  /* 0x000000ffff197224 */ /* 0x000fe400078e000f */
[----:B------:R-:W3:Y:S04]  /*5a200*/  LDL.LU.64 R14, [R1+0x4e00] ;  /* 0x004e0000010e7983 */ /* 0x000ee80000300a00 */
[----:B------:R-:W3:Y:S01]  /*5a210*/  LDL.LU.64 R12, [R1+0x4df8] ;  /* 0x004df800010c7983 */ /* 0x000ee20000300a00 */
[----:B------:R-:W-:Y:S01]  /*5a220*/  IMAD.MOV.U32 R3, RZ, RZ, R7 ;  /* 0x000000ffff037224 */ /* 0x000fe200078e0007 */
[----:B---3--:R-:W-:-:S15]  /*5a230*/  HMMA.16816.F32.BF16 R12, R8, R6, R12 ;  /* 0x00000006080c723c */ /* 0x008fde000004180c */
[----:B------:R-:W-:-:S08]  /*5a240*/  NOP ;  /* 0x0000000000007918 */ /* 0x000fd00000000000 */
[----:B------:R-:W-:Y:S04]  /*5a250*/  STL.64 [R1+0x7a0], R12 ;  /* 0x0007a00c01007387 */ /* 0x000fe80000100a00 */
[----:B------:R0:W-:Y:S02]  /*5a260*/  STL.64 [R1+0x7a8], R14 ;  /* 0x0007a80e01007387 */ /* 0x0001e40000100a00 */
[----:B0-----:R-:W-:Y:S02]  /*5a270*/  IMAD.MOV.U32 R15, RZ, RZ, R6 ;  /* 0x000000ffff0f7224 */ /* 0x001fe400078e0006 */
[----:B------:R-:W4:Y:S02]  /*5a280*/  LDL.LU.64 R6, [R1+0x4df0] ;  /* 0x004df00001067983 */ /* 0x000f240000300a00 */
[----:B----4-:R-:W-:Y:S06]  /*5a290*/  HMMA.16816.F32.BF16 R16, R8, R6, R16 ;  /* 0x000000060810723c */ /* 0x010fec0000041810 */
[----:B------:R-:W-:-:S02]  /*5a2a0*/  IMAD.MOV.U32 R13, RZ, RZ, R6 ;  /* 0x000000ffff0d7224 */ /* 0x000fc400078e0006 */
[----:B------:R-:W-:-:S15]  /*5a2b0*/  IMAD.MOV.U32 R14, RZ, RZ, R7 ;  /* 0x000000ffff0e7224 */ /* 0x000fde00078e0007 */
[----:B------:R-:W-:Y:S04]  /*5a2c0*/  STL.64 [R1+0x7b0], R16 ;  /* 0x0007b01001007387 */ /* 0x000fe80000100a00 */
[----:B------:R0:W-:Y:S04]  /*5a2d0*/  STL.64 [R1+0x7b8], R18 ;  /* 0x0007b81201007387 */ /* 0x0001e80000100a00 */
[----:B0-----:R-:W3:Y:S04]  /*5a2e0*/  LDL.LU.64 R18, [R1+0x4de8] ;  /* 0x004de80001127983 */ /* 0x001ee80000300a00 */
[----:B------:R-:W3:Y:S04]  /*5a2f0*/  LDL.LU.64 R16, [R1+0x4de0] ;  /* 0x004de00001107983 */ /* 0x000ee80000300a00 */
[----:B------:R-:W3:Y:S02]  /*5a300*/  LDL.LU.64 R6, [R1+0x4dd8] ;  /* 0x004dd80001067983 */ /* 0x000ee40000300a00 */
[----:B---3--:R-:W-:Y:S06]  /*5a310*/  HMMA.16816.F32.BF16 R16, R8, R6, R16 ;  /* 0x000000060810723c */ /* 0x008fec0000041810 */
        /* <DEDUP_REMOVED lines=8> */
[----:B------:R-:W-:-:S15]  /*5a3a0*/  IMAD.MOV.U32 R26, RZ, RZ, R19 ;  /* 0x000000ffff1a7224 */ /* 0x000fde00078e0013 */
[----:B------:R-:W-:-:S02]  /*5a3b0*/  NOP ;  /* 0x0000000000007918 */ /* 0x000fc40000000000 */
[----:B------:R0:W-:Y:S04]  /*5a3c0*/  STL.64 [R1+0x7d0], R4 ;  /* 0x0007d00401007387 */ /* 0x0001e80000100a00 */
[----:B------:R1:W-:Y:S01]  /*5a3d0*/  STL.64 [R1+0x7d8], R6 ;  /* 0x0007d80601007387 */ /* 0x0003e20000100a00 */
[----:B0-----:R-:W-:-:S03]  /*5a3e0*/  IMAD.MOV.U32 R5, RZ, RZ, R18 ;  /* 0x000000ffff057224 */ /* 0x001fc600078e0012 */
[----:B-1----:R-:W3:Y:S04]  /*5a3f0*/  LDL.LU.64 R6, [R1+0x4db8] ;  /* 0x004db80001067983 */ /* 0x002ee80000300a00 */
[----:B------:R-:W4:Y:S04]  /*5a400*/  LDL.LU R4, [R1+0x4db0] ;  /* 0x004db00001047983 */ /* 0x000f280000300800 */
[----:B------:R-:W2:Y:S01]  /*5a410*/  LDL.LU.64 R18, [R1+0x4da8] ;  /* 0x004da80001127983 */ /* 0x000ea20000300a00 */
[----:B------:R-:W-:Y:S02]  /*5a420*/  IMAD.MOV.U32 R22, RZ, RZ, R2 ;  /* 0x000000ffff167224 */ /* 0x000fe400078e0002 */
[----:B------:R-:W-:-:S07]  /*5a430*/  IMAD.MOV.U32 R23, RZ, RZ, R0 ;  /* 0x000000ffff177224 */ /* 0x000fce00078e0000 */
[----:B--2---:R-:W-:Y:S01]  /*5a440*/  HMMA.16816.F32.BF16 R16, R8, R18, R20 ;  /* 0x000000120810723c */ /* 0x004fe20000041814 */
[----:B------:R-:W2:Y:S04]  /*5a450*/  LDL.LU.64 R22, [R1+0x4da0] ;  /* 0x004da00001167983 */ /* 0x000ea80000300a00 */
[----:B------:R-:W2:-:S15]  /*5a460*/  LDL.LU.64 R20, [R1+0x4d98] ;  /* 0x004d980001147983 */ /* 0x000e9e0000300a00 */
[----:B------:R-:W-:-:S03]  /*5a470*/  NOP ;  /* 0x0000000000007918 */ /* 0x000fc60000000000 */
        /* <DEDUP_REMOVED lines=12> */
[----:B------:R-:W4:-:S15]  /*5a540*/  LDL.LU.64 R20, [R1+0x4d68] ;  /* 0x004d680001147983 */ /* 0x000f1e0000300a00 */
[----:B------:R-:W-:-:S02]  /*5a550*/  NOP ;  /* 0x0000000000007918 */ /* 0x000fc40000000000 */
[----:B------:R0:W-:Y:S01]  /*5a560*/  STL.64 [R1+0x8d0], R16 ;  /* 0x0008d01001007387 */ /* 0x0001e20000100a00 */
[----:B------:R-:W-:Y:S01]  /*5a570*/  MOV R2, R18 ;  /* 0x0000001200027202 */ /* 0x000fe20000000f00 */
[----:B------:R-:W-:Y:S02]  /*5a580*/  IMAD.MOV.U32 R0, RZ, RZ, R19 ;  /* 0x000000ffff007224 */ /* 0x000fe400078e0013 */
[----:B0-----:R-:W3:Y:S04]  /*5a590*/  LDL.LU R16, [R1+0xf0] ;  /* 0x0000f00001107983 */ /* 0x001ee80000300800 */
[----:B------:R-:W3:Y:S04]  /*5a5a0*/  LDL.LU R17, [R1+0xf4] ;  /* 0x0000f40001117983 */ /* 0x000ee80000300800 */
[----:B------:R-:W2:Y:S04]  /*5a5b0*/  LDL.LU R18, [R1+0xf8] ;  /* 0x0000f80001127983 */ /* 0x000ea80000300800 */
[----:B------:R-:W2:Y:S04]  /*5a5c0*/  LDL.LU R19, [R1+0xfc] ;  /* 0x0000fc0001137983 */ /* 0x000ea80000300800 */
[----:B--2---:R0:W-:Y:S04]  /*5a5d0*/  STL.64 [R1+0x4c08], R18 ;  /* 0x004c081201007387 */ /* 0x0041e80000100a00 */
[----:B---3--:R-:W-:Y:S04]  /*5a5e0*/  STL.64 [R1+0x4c00], R16 ;  /* 0x004c001001007387 */ /* 0x008fe80000100a00 */
[----:B0-----:R-:W2:Y:S04]  /*5a5f0*/  LDL.64 R18, [R1+0x28] ;  /* 0x0000280001127983 */ /* 0x001ea80000100a00 */
[----:B--2---:R0:W-:Y:S04]  /*5a600*/  STL.64 [R1+0x4c18], R18 ;  /* 0x004c181201007387 */ /* 0x0041e80000100a00 */
[----:B0-----:R-:W2:Y:S04]  /*5a610*/  LDL.LU.64 R18, [R1+0x38] ;  /* 0x0000380001127983 */ /* 0x001ea80000300a00 */
[----:B--2---:R0:W-:Y:S04]  /*5a620*/  STL.64 [R1+0x4c30], R18 ;  /* 0x004c301201007387 */ /* 0x0041e80000100a00 */
[----:B------:R-:W2:Y:S04]  /*5a630*/  LDL.LU R16, [R1+0x100] ;  /* 0x0001000001107983 */ /* 0x000ea80000300800 */
[----:B------:R-:W2:Y:S04]  /*5a640*/  LDL.LU R17, [R1+0x104] ;  /* 0x0001040001117983 */ /* 0x000ea80000300800 */
[----:B0-----:R-:W2:Y:S04]  /*5a650*/  LDL.LU R18, [R1+0x108] ;  /* 0x0001080001127983 */ /* 0x001ea80000300800 */
[----:B------:R-:W2:Y:S04]  /*5a660*/  LDL.LU R19, [R1+0x10c] ;  /* 0x00010c0001137983 */ /* 0x000ea80000300800 */
[----:B------:R-:W-:Y:S04]  /*5a670*/  STL [R1+0x450c], R0 ;  /* 0x00450c0001007387 */ /* 0x000fe80000100800 */
[----:B------:R-:W-:Y:S01]  /*5a680*/  STL [R1+0x4508], R2 ;  /* 0x0045080201007387 */ /* 0x000fe20000100800 */
[----:B--2---:R-:W-:Y:S03]  /*5a690*/  HMMA.16816.F32.BF16 R16, R8, R6, R16 ;  /* 0x000000060810723c */ /* 0x004fe60000041810 */
[----:B------:R-:W2:-:S15]  /*5a6a0*/  LDL.LU R8, [R1+0x1d0] ;  /* 0x0001d00001087983 */ /* 0x000e9e0000300800 */
[----:B------:R-:W-:-:S05]  /*5a6b0*/  NOP ;  /* 0x0000000000007918 */ /* 0x000fca0000000000 */
[----:B------:R-:W-:Y:S04]  /*5a6c0*/  STL.64 [R1+0x630], R16 ;  /* 0x0006301001007387 */ /* 0x000fe80000100a00 */
[----:B------:R-:W-:Y:S04]  /*5a6d0*/  STL.64 [R1+0x638], R18 ;  /* 0x0006381201007387 */ /* 0x000fe80000100a00 */
[----:B------:R-:W2:Y:S04]  /*5a6e0*/  LDL.LU R9, [R1+0x1d4] ;  /* 0x0001d40001097983 */ /* 0x000ea80000300800 */
[----:B------:R-:W3:Y:S04]  /*5a6f0*/  LDL.LU R10, [R1+0x1d8] ;  /* 0x0001d800010a7983 */ /* 0x000ee80000300800 */
[----:B------:R-:W3:Y:S04]  /*5a700*/  LDL.LU R11, [R1+0x1dc] ;  /* 0x0001dc00010b7983 */ /* 0x000ee80000300800 */
[----:B---3--:R0:W-:Y:S04]  /*5a710*/  STL.64 [R1+0x4c40], R10 ;  /* 0x004c400a01007387 */ /* 0x0081e80000100a00 */
[----:B--2---:R-:W-:Y:S01]  /*5a720*/  STL.64 [R1+0x4c38], R8 ;  /* 0x004c380801007387 */ /* 0x004fe20000100a00 */
[----:B0-----:R-:W-:-:S02]  /*5a730*/  IMAD.MOV.U32 R10, RZ, RZ, R5 ;  /* 0x000000ffff0a7224 */ /* 0x001fc400078e0005 */
[----:B------:R-:W-:Y:S01]  /*5a740*/  IMAD.MOV.U32 R11, RZ, RZ, R26 ;  /* 0x000000ffff0b7224 */ /* 0x000fe200078e001a */
[----:B------:R-:W2:Y:S04]  /*5a750*/  LDL.LU R5, [R1+0x4d64] ;  /* 0x004d640001057983 */ /* 0x000ea80000300800 */
[----:B------:R-:W3:Y:S04]  /*5a760*/  LDL.LU R26, [R1+0x4d60] ;  /* 0x004d6000011a7983 */ /* 0x000ee80000300800 */
[----:B------:R0:W-:Y:S02]  /*5a770*/  STL.64 [R1+0x4c50], R10 ;  /* 0x004c500a01007387 */ /* 0x0001e40000100a00 */
[----:B0-----:R-:W-:-:S02]  /*5a780*/  IMAD.MOV.U32 R10, RZ, RZ, R27 ;  /* 0x000000ffff0a7224 */ /* 0x001fc400078e001b */
[----:B------:R-:W-:Y:S01]  /*5a790*/  IMAD.MOV.U32 R11, RZ, RZ, R12 ;  /* 0x000000ffff0b7224 */ /* 0x000fe200078e000c */
[----:B------:R-:W3:Y:S04]  /*5a7a0*/  LDL.LU R27, [R1+0x4d5c] ;  /* 0x004d5c00011b7983 */ /* 0x000ee80000300800 */
[----:B------:R-:W3:Y:S04]  /*5a7b0*/  LDL.LU R12, [R1+0x4d58] ;  /* 0x004d5800010c7983 */ /* 0x000ee80000300800 */
[----:B------:R-:W-:Y:S04]  /*5a7c0*/  STL.64 [R1+0x4c68], R10 ;  /* 0x004c680a01007387 */ /* 0x000fe80000100a00 */
[----:B------:R-:W4:Y:S04]  /*5a7d0*/  LDL.LU.64 R18, [R1+0x48] ;  /* 0x0000480001127983 */ /* 0x000f280000300a00 */
[----:B----4-:R0:W-:Y:S04]  /*5a7e0*/  STL.64 [R1+0x4c48], R18 ;  /* 0x004c481201007387 */ /* 0x0101e80000100a00 */
        /* <DEDUP_REMOVED lines=26> */
[----:B------:R-:W-:Y:S01]  /*5a990*/  IMAD.MOV.U32 R10, RZ, RZ, R24 ;  /* 0x000000ffff0a7224 */ /* 0x000fe200078e0018 */
[----:B------:R-:W-:-:S02]  /*5a9a0*/  MOV R11, R25 ;  /* 0x00000019000b7202 */ /* 0x000fc40000000f00 */
        /* <DEDUP_REMOVED lines=41> */
[----:B------:R-:W3:Y:S04]  /*5ac40*/  LDL.LU R22, [R1+0x298] ;  /* 0x0002980001167983 */ /* 0x000ee80000300800 */
[----:B------:R-:W3:Y:S04]  /*5ac50*/  LDL.LU R23, [R1+0x29c] ;  /* 0x00029c0001177983 */ /* 0x000ee80000300800 */
[----:B------:R-:W2:Y:S04]  /*5ac60*/  LDL.LU.64 R10, [R1+0x8] ;  /* 0x00000800010a7983 */ /* 0x000ea80000300a00 */
[----:B--2---:R0:W-:Y:S04]  /*5ac70*/  STL.64 [R1+0x4d28], R10 ;  /* 0x004d280a01007387 */ /* 0x0041e80000100a00 */
[----:B------:R-:W2:Y:S04]  /*5ac80*/  LDL.LU R8, [R1+0x280] ;  /* 0x0002800001087983 */ /* 0x000ea80000300800 */
[----:B------:R-:W2:Y:S04]  /*5ac90*/  LDL.LU R9, [R1+0x284] ;  /* 0x0002840001097983 */ /* 0x000ea80000300800 */
[----:B0-----:R-:W2:Y:S04]  /*5aca0*/  LDL.LU R10, [R1+0x288] ;  /* 0x00028800010a7983 */ /* 0x001ea80000300800 */
[----:B------:R-:W2:Y:S04]  /*5acb0*/  LDL.LU R11, [R1+0x28c] ;  /* 0x00028c00010b7983 */ /* 0x000ea80000300800 */
[----:B----4-:R-:W-:Y:S04]  /*5acc0*/  STL.64 [R1+0x4cf0], R18 ;  /* 0x004cf01201007387 */ /* 0x010fe80000100a00 */
[----:B------:R0:W-:Y:S04]  /*5acd0*/  STL.64 [R1+0x4ce8], R16 ;  /* 0x004ce81001007387 */ /* 0x0001e80000100a00 */
[----:B0-----:R-:W4:Y:S04]  /*5ace0*/  LDL.LU R16, [R1+0x250] ;  /* 0x0002500001107983 */ /* 0x001f280000300800 */
[----:B------:R-:W4:Y:S04]  /*5acf0*/  LDL.LU R17, [R1+0x254] ;  /* 0x0002540001117983 */ /* 0x000f280000300800 */
[----:B------:R-:W3:Y:S04]  /*5ad00*/  LDL.LU R18, [R1+0x258] ;  /* 0x0002580001127983 */ /* 0x000ee80000300800 */
[----:B------:R-:W3:Y:S04]  /*5ad10*/  LDL.LU R19, [R1+0x25c] ;  /* 0x00025c0001137983 */ /* 0x000ee80000300800 */
[----:B---3--:R-:W-:Y:S04]  /*5ad20*/  STL.64 [R1+0x4d08], R18 ;  /* 0x004d081201007387 */ /* 0x008fe80000100a00 */
[----:B----4-:R0:W-:Y:S04]  /*5ad30*/  STL.64 [R1+0x4d00], R16 ;  /* 0x004d001001007387 */ /* 0x0101e80000100a00 */
[----:B0-----:R-:W3:Y:S04]  /*5ad40*/  LDL.LU R16, [R1+0x260] ;  /* 0x0002600001107983 */ /* 0x001ee80000300800 */
[----:B------:R-:W3:Y:S04]  /*5ad50*/  LDL.LU R17, [R1+0x264] ;  /* 0x0002640001117983 */ /* 0x000ee80000300800 */
[----:B------:R-:W4:Y:S04]  /*5ad60*/  LDL.LU R18, [R1+0x268] ;  /* 0x0002680001127983 */ /* 0x000f280000300800 */
[----:B------:R-:W4:Y:S01]  /*5ad70*/  LDL.LU R19, [R1+0x26c] ;  /* 0x00026c0001137983 */ /* 0x000f220000300800 */
[C---:B------:R-:W-:Y:S03]  /*5ad80*/  HMMA.16816.F32.BF16 R20, R12.reuse, R26, R20 ;  /* 0x0000001a0c14723c */ /* 0x040fe60000041814 */
[----:B----4-:R-:W-:Y:S04]  /*5ad90*/  STL.64 [R1+0x4d20], R18 ;  /* 0x004d201201007387 */ /* 0x010fe80000100a00 */
[----:B---3--:R0:W-:Y:S04]  /*5ada0*/  STL.64 [R1+0x4d18], R16 ;  /* 0x004d181001007387 */ /* 0x0081e80000100a00 */
[----:B0-----:R-:W3:Y:S04]  /*5adb0*/  LDL.LU R16, [R1+0x270] ;  /* 0x0002700001107983 */ /* 0x001ee80000300800 */
[----:B------:R-:W3:Y:S04]  /*5adc0*/  LDL.LU R17, [R1+0x274] ;  /* 0x0002740001117983 */ /* 0x000ee80000300800 */
[----:B------:R-:W3:Y:S04]  /*5add0*/  LDL.LU R18, [R1+0x278] ;  /* 0x0002780001127983 */ /* 0x000ee80000300800 */
[----:B------:R-:W3:Y:S04]  /*5ade0*/  LDL.LU R19, [R1+0x27c] ;  /* 0x00027c0001137983 */ /* 0x000ee80000300800 */
[----:B------:R0:W-:Y:S04]  /*5adf0*/  STL.64 [R1+0x4c10], R6 ;  /* 0x004c100601007387 */ /* 0x0001e80000100a00 */
[----:B------:R-:W4:Y:S04]  /*5ae00*/  LDL.LU R4, [R1+0x1b0] ;  /* 0x0001b00001047983 */ /* 0x000f280000300800 */
[----:B------:R-:W4:Y:S04]  /*5ae10*/  LDL.LU R5, [R1+0x1b4] ;  /* 0x0001b40001057983 */ /* 0x000f280000300800 */
[----:B0-----:R-:W2:Y:S04]  /*5ae20*/  LDL.LU R6, [R1+0x1b8] ;  /* 0x0001b80001067983 */ /* 0x001ea80000300800 */
[----:B------:R-:W2:Y:S04]  /*5ae30*/  LDL.LU R7, [R1+0x1bc] ;  /* 0x0001bc0001077983 */ /* 0x000ea80000300800 */
[----:B--2---:R-:W-:Y:S04]  /*5ae40*/  STL.64 [R1+0x4c28], R6 ;  /* 0x004c280601007387 */ /* 0x004fe80000100a00 */
[----:B----4-:R0:W-:Y:S04]  /*5ae50*/  STL.64 [R1+0x4c20], R4 ;  /* 0x004c200401007387 */ /* 0x0101e80000100a00 */
[----:B0-----:R-:W2:Y:S04]  /*5ae60*/  LDL.LU R4, [R1+0x1c0] ;  /* 0x0001c00001047983 */ /* 0x001ea80000300800 */
[----:B------:R-:W2:Y:S04]  /*5ae70*/  LDL.LU R5, [R1+0x1c4] ;  /* 0x0001c40001057983 */ /* 0x000ea80000300800 */
[----:B------:R-:W2:Y:S04]  /*5ae80*/  LDL.LU R6, [R1+0x1c8] ;  /* 0x0001c80001067983 */ /* 0x000ea80000300800 */
[----:B------:R-:W2:Y:S04]  /*5ae90*/  LDL.LU R7, [R1+0x1cc] ;  /* 0x0001cc0001077983 */ /* 0x000ea80000300800 */
[----:B------:R-:W-:Y:S04]  /*5aea0*/  STL.64 [R1+0x620], R20 ;  /* 0x0006201401007387 */ /* 0x000fe80000100a00 */
[----:B------:R0:W-:Y:S04]  /*5aeb0*/  STL.64 [R1+0x628], R22 ;  /* 0x0006281601007387 */ /* 0x0001e80000100a00 */
[----:B0-----:R-:W4:Y:S04]  /*5aec0*/  LDL.LU.64 R22, [R1+0x4d38] ;  /* 0x004d380001167983 */ /* 0x001f280000300a00 */
[----:B------:R-:W3:Y:S01]  /*5aed0*/  LDL.LU.64 R20, [R1+0x4d30] ;  /* 0x004d300001147983 */ /* 0x000ee20000300a00 */
[----:B----4-:R-:W-:-:S15]  /*5aee0*/  HMMA.16816.F32.BF16 R8, R12, R22, R8 ;  /* 0x000000160c08723c */ /* 0x010fde0000041808 */
[----:B------:R-:W-:-:S08]  /*5aef0*/  NOP ;  /* 0x0000000000007918 */ /* 0x000fd00000000000 */
[----:B------:R-:W-:Y:S04]  /*5af00*/  STL.64 [R1+0x5f0], R8 ;  /* 0x0005f00801007387 */ /* 0x000fe80000100a00 */
[----:B------:R0:W-:Y:S04]  /*5af10*/  STL.64 [R1+0x5f8], R10 ;  /* 0x0005f80a01007387 */ /* 0x0001e80000100a00 */
[----:B0-----:R-:W4:Y:S04]  /*5af20*/  LDL.LU.64 R10, [R1+0x4d28] ;  /* 0x004d2800010a7983 */ /* 0x001f280000300a00 */
[----:B------:R-:W-:Y:S04]  /*5af30*/  STL.64 [R1+0x4be8], R22 ;  /* 0x004be81601007387 */ /* 0x000fe80000100a00 */
[----:B---3--:R0:W-:Y:S04]  /*5af40*/  STL.64 [R1+0x4be0], R20 ;  /* 0x004be01401007387 */ /* 0x0081e80000100a00 */
[----:B0-----:R-:W3:Y:S04]  /*5af50*/  LDL.LU R20, [R1+0xe0] ;  /* 0x0000e00001147983 */ /* 0x001ee80000300800 */
[----:B------:R-:W3:Y:S04]  /*5af60*/  LDL.LU R21, [R1+0xe4] ;  /* 0x0000e40001157983 */ /* 0x000ee80000300800 */
[----:B------:R-:W3:Y:S04]  /*5af70*/  LDL.LU R22, [R1+0xe8] ;  /* 0x0000e80001167983 */ /* 0x000ee80000300800 */
[----:B------:R-:W3:Y:S01]  /*5af80*/  LDL.LU R23, [R1+0xec] ;  /* 0x0000ec0001177983 */ /* 0x000ee20000300800 */
[----:B----4-:R-:W-:Y:S06]  /*5af90*/  HMMA.16816.F32.BF16 R16, R12, R10, R16 ;  /* 0x0000000a0c10723c */ /* 0x010fec0000041810 */
[----:B------:R-:W-:-:S02]  /*5afa0*/  IMAD.MOV.U32 R2, RZ, RZ, R10 ;  /* 0x000000ffff027224 */ /* 0x000fc400078e000a */
[----:B------:R-:W-:-:S15]  /*5afb0*/  IMAD.MOV.U32 R0, RZ, RZ, R11 ;  /* 0x000000ffff007224 */ /* 0x000fde00078e000b */
[----:B------:R-:W-:Y:S04]  /*5afc0*/  STL.64 [R1+0x5c0], R16 ;  /* 0x0005c01001007387 */ /* 0x000fe80000100a00 */
[----:B------:R0:W-:Y:S04]  /*5afd0*/  STL.64 [R1+0x5c8], R18 ;  /* 0x0005c81201007387 */ /* 0x0001e80000100a00 */
[----:B0-----:R-:W4:Y:S04]  /*5afe0*/  LDL.LU.64 R18, [R1+0x4d20] ;  /* 0x004d200001127983 */ /* 0x001f280000300a00 */
[----:B------:R-:W4:Y:S04]  /*5aff0*/  LDL.LU.64 R16, [R1+0x4d18] ;  /* 0x004d180001107983 */ /* 0x000f280000300a00 */
[----:B------:R-:W4:Y:S02]  /*5b000*/  LDL.LU.64 R10, [R1+0x4d10] ;  /* 0x004d1000010a7983 */ /* 0x000f240000300a00 */
[----:B----4-:R-:W-:Y:S02]  /*5b010*/  HMMA.16816.F32.BF16 R8, R12, R10, R16 ;  /* 0x0000000a0c08723c */ /* 0x010fe40000041810 */
[----:B------:R-:W4:Y:S04]  /*5b020*/  LDL.LU.64 R18, [R1+0x4d08] ;  /* 0x004d080001127983 */ /* 0x000f280000300a00 */
[----:B------:R-:W4:-:S15]  /*5b030*/  LDL.LU.64 R16, [R1+0x4d00] ;  /* 0x004d000001107983 */ /* 0x000f1e0000300a00 */
[----:B------:R-:W-:-:S02]  /*5b040*/  NOP ;  /* 0x0000000000007918 */ /* 0x000fc40000000000 */
        /* <DEDUP_REMOVED lines=53> */
[----:B------:R-:W4:-:S15]  /*5b3a0*/  LDL.LU.64 R18, [R1+0x4c48] ;  /* 0x004c480001127983 */ /* 0x000f1e0000300a00 */
[----:B------:R-:W-:-:S06]  /*5b3b0*/  NOP ;  /* 0x0000000000007918 */ /* 0x000fcc0000000000 */
[----:B------:R-:W-:Y:S04]  /*5b3c0*/  STL.64 [R1+0xa20], R8 ;  /* 0x000a200801007387 */ /* 0x000fe80000100a00 */
[----:B------:R0:W-:Y:S04]  /*5b3d0*/  STL.64 [R1+0xa28], R10 ;  /* 0x000a280a01007387 */ /* 0x0001e80000100a00 */
[----:B0-----:R-:W4:Y:S04]  /*5b3e0*/  LDL.LU.64 R10, [R1+0x4c40] ;  /* 0x004c4000010a7983 */ /* 0x001f280000300a00 */
[----:B------:R-:W4:Y:S02]  /*5b3f0*/  LDL.LU.64 R8, [R1+0x4c38] ;  /* 0x004c380001087983 */ /* 0x000f240000300a00 */
[----:B----4-:R-:W-:-:S15]  /*5b400*/  HMMA.16816.F32.BF16 R8, R12, R18, R8 ;  /* 0x000000120c08723c */ /* 0x010fde0000041808 */
[----:B------:R-:W-:-:S08]  /*5b410*/  NOP ;  /* 0x0000000000007918 */ /* 0x000fd00000000000 */
[----:B------:R0:W-:Y:S04]  /*5b420*/  STL.64 [R1+0xa10], R8 ;  /* 0x000a100801007387 */ /* 0x0001e80000100a00 */
[----:B------:R1:W-:Y:S01]  /*5b430*/  STL.64 [R1+0xa18], R10 ;  /* 0x000a180a01007387 */ /* 0x0003e20000100a00 */
[----:B0-----:R-:W-:Y:S01]  /*5b440*/  MOV R9, R18 ;  /* 0x0000001200097202 */ /* 0x001fe20000000f00 */
[----:B------:R-:W-:Y:S02]  /*5b450*/  IMAD.MOV.U32 R8, RZ, RZ, R19 ;  /* 0x000000ffff087224 */ /* 0x000fe400078e0013 */
[----:B------:R-:W2:Y:S02]  /*5b460*/  LDL.LU.64 R18, [R1+0x4c30] ;  /* 0x004c300001127983 */ /* 0x000ea40000300a00 */
[----:B--2---:R-:W-:Y:S06]  /*5b470*/  HMMA.16816.F32.BF16 R4, R12, R18, R4 ;  /* 0x000000120c04723c */ /* 0x004fec0000041804 */
[----:B-1----:R-:W-:-:S02]  /*5b480*/  IMAD.MOV.U32 R11, RZ, RZ, R18 ;  /* 0x000000ffff0b7224 */ /* 0x002fc400078e0012 */
[----:B------:R-:W-:-:S15]  /*5b490*/  IMAD.MOV.U32 R10, RZ, RZ, R19 ;  /* 0x000000ffff0a7224 */ /* 0x000fde00078e0013 */
[----:B------:R-:W-:Y:S04]  /*5b4a0*/  STL.64 [R1+0xa00], R4 ;  /* 0x000a000401007387 */ /* 0x000fe80000100a00 */
[----:B------:R0:W-:Y:S04]  /*5b4b0*/  STL.64 [R1+0xa08], R6 ;  /* 0x000a080601007387 */ /* 0x0001e80000100a00 */
[----:B0-----:R-:W2:Y:S04]  /*5b4c0*/  LDL.LU.64 R6, [R1+0x4c28] ;  /* 0x004c280001067983 */ /* 0x001ea80000300a00 */
[----:B------:R-:W2:Y:S04]  /*5b4d0*/  LDL.LU.64 R4, [R1+0x4c20] ;  /* 0x004c200001047983 */ /* 0x000ea80000300a00 */
[----:B------:R-:W2:Y:S02]  /*5b4e0*/  LDL.LU.64 R18, [R1+0x4c18] ;  /* 0x004c180001127983 */ /* 0x000ea40000300a00 */
[----:B--2---:R-:W-:Y:S06]  /*5b4f0*/  HMMA.16816.F32.BF16 R4, R12, R18, R4 ;  /* 0x000000120c04723c */ /* 0x004fec0000041804 */
[----:B------:R-:W-:-:S15]  /*5b500*/  IMAD.MOV.U32 R28, RZ, RZ, R19 ;  /* 0x000000ffff1c7224 */ /* 0x000fde00078e0013 */
[----:B------:R-:W-:-:S02]  /*5b510*/  NOP ;  /* 0x0000000000007918 */ /* 0x000fc40000000000 */
[----:B------:R-:W-:Y:S04]  /*5b520*/  STL.64 [R1+0x9f0], R4 ;  /* 0x0009f00401007387 */ /* 0x000fe80000100a00 */
[----:B------:R0:W-:Y:S04]  /*5b530*/  STL.64 [R1+0x9f8], R6 ;  /* 0x0009f80601007387 */ /* 0x0001e80000100a00 */
[----:B0-----:R-:W2:Y:S04]  /*5b540*/  LDL.LU.64 R6, [R1+0x4c10] ;  /* 0x004c100001067983 */ /* 0x001ea80000300a00 */
[----:B------:R-:W2:Y:S04]  /*5b550*/  LDL.LU.64 R18, [R1+0x4c08] ;  /* 0x004c080001127983 */ /* 0x000ea80000300a00 */
[----:B------:R-:W2:Y:S02]  /*5b560*/  LDL.LU.64 R16, [R1+0x4c00] ;  /* 0x004c000001107983 */ /* 0x000ea40000300a00 */
[----:B--2---:R-:W-:Y:S02]  /*5b570*/  HMMA.16816.F32.BF16 R4, R12, R6, R16 ;  /* 0x000000060c04723c */ /* 0x004fe40000041810 */
[----:B------:R-:W3:Y:S04]  /*5b580*/  LDL.LU.64 R18, [R1+0x4bf8] ;  /* 0x004bf80001127983 */ /* 0x000ee80000300a00 */
[----:B------:R-:W3:Y:S04]  /*5b590*/  LDL.LU.64 R16, [R1+0x4bf0] ;  /* 0x004bf00001107983 */ /* 0x000ee80000300a00 */
[----:B------:R-:W2:-:S13]  /*5b5a0*/  LDL.LU R12, [R1+0x7e0] ;  /* 0x0007e000010c7983 */ /* 0x000e9a0000300800 */
[----:B------:R-:W-:Y:S04]  /*5b5b0*/  STL.64 [R1+0x4f0], R4 ;  /* 0x0004f00401007387 */ /* 0x000fe80000100a00 */
[----:B------:R-:W-:Y:S04]  /*5b5c0*/  STL.64 [R1+0x4f8], R6 ;  /* 0x0004f80601007387 */ /* 0x000fe80000100a00 */
[----:B------:R-:W2:Y:S04]  /*5b5d0*/  LDL.LU R13, [R1+0x7e4] ;  /* 0x0007e400010d7983 */ /* 0x000ea80000300800 */
[----:B------:R-:W2:Y:S04]  /*5b5e0*/  LDL.LU R14, [R1+0x7e8] ;  /* 0x0007e800010e7983 */ /* 0x000ea80000300800 */
[----:B------:R-:W2:Y:S01]  /*5b5f0*/  LDL.LU R15, [R1+0x7ec] ;  /* 0x0007ec00010f7983 */ /* 0x000ea20000300800 */
[----:B---3--:R-:W-:-:S15]  /*5b600*/  HMMA.16816.F32.BF16 R20, R16, R26, R20 ;  /* 0x0000001a1014723c */ /* 0x008fde0000041814 */
[----:B------:R-:W-:-:S08]  /*5b610*/  NOP ;  /* 0x0000000000007918 */ /* 0x000fd00000000000 */
[----:B------:R-:W-:Y:S04]  /*5b620*/  STL.64 [R1+0x4c0], R20 ;  /* 0x0004c01401007387 */ /* 0x000fe80000100a00 */
[----:B------:R0:W-:Y:S04]  /*5b630*/  STL.64 [R1+0x4c8], R22 ;  /* 0x0004c81601007387 */ /* 0x0001e80000100a00 */
[----:B0-----:R-:W2:Y:S04]  /*5b640*/  LDL.LU.64 R22, [R1+0x4be8] ;  /* 0x004be80001167983 */ /* 0x001ea80000300a00 */
[----:B------:R-:W3:Y:S01]  /*5b650*/  LDL.LU.64 R20, [R1+0x4be0] ;  /* 0x004be00001147983 */ /* 0x000ee20000300a00 */
[----:B------:R-:W0:Y:S01]  /*5b660*/  S2R R7, SR_TID.X ;  /* 0x0000000000077919 */ /* 0x000e220000002100 */
[----:B--2---:R-:W-:Y:S02]  /*5b670*/  HMMA.16816.F32.BF16 R12, R16, R22, R12 ;  /* 0x00000016100c723c */ /* 0x004fe4000004180c */
[----:B---3--:R-:W-:-:S15]  /*5b680*/  STL.64 [R1+0x4a30], R20 ;  /* 0x004a301401007387 */ /* 0x008fde0000100a00 */
[----:B------:R-:W-:-:S06]  /*5b690*/  NOP ;  /* 0x0000000000007918 */ /* 0x000fcc0000000000 */
[----:B------:R-:W-:Y:S04]  /*5b6a0*/  STL.64 [R1+0x490], R12 ;  /* 0x0004900c01007387 */ /* 0x000fe80000100a00 */
[----:B------:R-:W-:Y:S04]  /*5b6b0*/  STL.64 [R1+0x498], R14 ;  /* 0x0004980e01007387 */ /* 0x000fe80000100a00 */
[----:B------:R-:W1:Y:S04]  /*5b6c0*/  LDSM.16.MT88.4 R12, [R3+UR4+0x12000] ;  /* 0x01200004030c783b */ /* 0x000e680008004200 */
[----:B-1----:R-:W-:Y:S04]  /*5b6d0*/  STL.64 [R1+0x4ae0], R14 ;  /* 0x004ae00e01007387 */ /* 0x002fe80000100a00 */
[----:B------:R1:W-:Y:S04]  /*5b6e0*/  STL.64 [R1+0x4ad8], R12 ;  /* 0x004ad80c01007387 */ /* 0x0003e80000100a00 */
[----:B-1----:R-:W2:Y:S04]  /*5b6f0*/  LDL.LU R12, [R1+0x7f0] ;  /* 0x0007f000010c7983 */ /* 0x002ea80000300800 */
[----:B------:R-:W2:Y:S01]  /*5b700*/  LDL.LU R13, [R1+0x7f4] ;  /* 0x0007f400010d7983 */ /* 0x000ea20000300800 */
[C---:B0-----:R-:W-:Y:S01]  /*5b710*/  LOP3.LUT R29, R7.reuse, 0x7, RZ, 0xc0, !PT ;  /* 0x00000007071d7812 */ /* 0x041fe200078ec0ff */
[----:B------:R-:W-:-:S04]  /*5b720*/  IMAD.SHL.U32 R6, R7, 0x2, RZ ;  /* 0x0000000207067824 */ /* 0x000fc800078e00ff */
[----:B------:R-:W-:Y:S02]  /*5b730*/  IMAD R29, R29, 0x110, RZ ;  /* 0x000001101d1d7824 */ /* 0x000fe400078e02ff */
[----:B------:R-:W-:-:S03]  /*5b740*/  IMAD.SHL.U32 R7, R7, 0x40, RZ ;  /* 0x0000004007077824 */ /* 0x000fc600078e00ff */
[----:B------:R-:W-:-:S04]  /*5b750*/  LOP3.LUT R29, R29, 0x30, R6, 0x78, !PT ;  /* 0x000000301d1d7812 */ /* 0x000fc800078e7806 */
[----:B------:R-:W-:-:S04]  /*5b760*/  LOP3.LUT R29, R29, 0x800, R7, 0xf8, !PT ;  /* 0x000008001d1d7812 */ /* 0x000fc800078ef807 */
[----:B------:R-:W-:Y:S01]  /*5b770*/  LOP3.LUT R29, R29, 0x40, RZ, 0x3c, !PT ;  /* 0x000000401d1d7812 */ /* 0x000fe200078e3cff */
[----:B------:R-:W-:Y:S02]  /*5b780*/  IMAD.MOV.U32 R14, RZ, RZ, R25 ;  /* 0x000000ffff0e7224 */ /* 0x000fe400078e0019 */
[----:B------:R-:W-:Y:S02]  /*5b790*/  IMAD.MOV.U32 R15, RZ, RZ, R24 ;  /* 0x000000ffff0f7224 */ /* 0x000fe400078e0018 */
[----:B------:R-:W0:Y:S04]  /*5b7a0*/  LDSM.16.M88.4 R24, [R29+UR4] ;  /* 0x000000041d18783b */ /* 0x000e280008000200 */
[----:B------:R-:W1:Y:S01]  /*5b7b0*/  LDSM.16.M88.4 R4, [R29+UR4+0x1000] ;  /* 0x001000041d04783b */ /* 0x000e620008000200 */
[----:B------:R-:W-:-:S02]  /*5b7c0*/  IMAD.MOV.U32 R22, RZ, RZ, R2 ;  /* 0x000000ffff167224 */ /* 0x000fc400078e0002 */
[----:B------:R-:W-:Y:S01]  /*5b7d0*/  IMAD.MOV.U32 R23, RZ, RZ, R0 ;  /* 0x000000ffff177224 */ /* 0x000fe200078e0000 */
[----:B0-----:R-:W-:Y:S04]  /*5b7e0*/  STL [R1+0x47cc], R27 ;  /* 0x0047cc1b01007387 */ /* 0x001fe80000100800 */
[----:B-1----:R-:W-:Y:S04]  /*5b7f0*/  STL [R1+0x4160], R6 ;  /* 0x0041600601007387 */ /* 0x002fe80000100800 */
[----:B------:R-:W-:Y:S04]  /*5b800*/  STL [R1+0x4140], R7 ;  /* 0x0041400701007387 */ /* 0x000fe80000100800 */
[----:B------:R-:W-:Y:S04]  /*5b810*/  STL.64 [R1+0x4ad0], R4 ;  /* 0x004ad00401007387 */ /* 0x000fe80000100a00 */
[----:B------:R-:W-:Y:S01]  /*5b820*/  LDSM.16.M88.4 R4, [R29+UR4+0x3000] ;  /* 0x003000041d04783b */ /* 0x000fe20008000200 */
[----:B--2---:R-:W-:Y:S03]  /*5b830*/  HMMA.16816.F32.BF16 R12, R16, R22, R12 ;  /* 0x00000016100c723c */ /* 0x004fe6000004180c */
[----:B------:R-:W0:-:S15]  /*5b840*/  LDSM.16.M88.4 R20, [R29+UR4+0x2000] ;  /* 0x002000041d14783b */ /* 0x000e1e0008000200 */
[----:B------:R-:W-:-:S05]  /*5b850*/  NOP ;  /* 0x0000000000007918 */ /* 0x000fca0000000000 */
[----:B------:R-:W-:Y:S04]  /*5b860*/  STL.64 [R1+0x470], R12 ;  /* 0x0004700c01007387 */ /* 0x000fe80000100a00 */
[----:B------:R-:W-:Y:S04]  /*5b870*/  STL.64 [R1+0x478], R14 ;  /* 0x0004780e01007387 */ /* 0x000fe80000100a00 */
[----:B------:R-:W1:Y:S04]  /*5b880*/  LDSM.16.M88.4 R12, [R29+UR4+0x4000] ;  /* 0x004000041d0c783b */ /* 0x000e680008000200 */
[----:B0-----:R-:W-:Y:S04]  /*5b890*/  STL.64 [R1], R20 ;  /* 0x0000001401007387 */ /* 0x001fe80000100a00 */
[----:B------:R-:W-:Y:S04]  /*5b8a0*/  STL.64 [R1+0x8], R22 ;  /* 0x0000081601007387 */ /* 0x000fe80000100a00 */
[----:B------:R-:W0:Y:S04]  /*5b8b0*/  LDSM.16.M88.4 R20, [R29+UR4+0x5000] ;  /* 0x005000041d14783b */ /* 0x000e280008000200 */
[----:B------:R-:W-:Y:S04]  /*5b8c0*/  STL.64 [R1+0x1a0], R4 ;  /* 0x0001a00401007387 */ /* 0x000fe80000100a00 */
[----:B------:R-:W-:Y:S04]  /*5b8d0*/  STL.64 [R1+0x1a8], R6 ;  /* 0x0001a80601007387 */ /* 0x000fe80000100a00 */
[----:B------:R-:W2:Y:S04]  /*5b8e0*/  LDSM.16.M88.4 R4, [R29+UR4+0x6000] ;  /* 0x006000041d04783b */ /* 0x000ea80008000200 */
[----:B-1----:R-:W-:Y:S04]  /*5b8f0*/  STL.64 [R1+0x190], R12 ;  /* 0x0001900c01007387 */ /* 0x002fe80000100a00 */
[----:B------:R-:W-:Y:S04]  /*5b900*/  STL.64 [R1+0x198], R14 ;  /* 0x0001980e01007387 */ /* 0x000fe80000100a00 */
[----:B------:R-:W1:Y:S04]  /*5b910*/  LDSM.16.M88.4 R12, [R29+UR4+0x7000] ;  /* 0x007000041d0c783b */ /* 0x000e680008000200 */
[----:B0-----:R-:W-:Y:S04]  /*5b920*/  STL.64 [R1+0x180], R20 ;  /* 0x0001801401007387 */ /* 0x001fe80000100a00 */
[----:B------:R-:W-:Y:S04]  /*5b930*/  STL.64 [R1+0x188], R22 ;  /* 0x0001881601007387 */ /* 0x000fe80000100a00 */
[----:B------:R-:W0:Y:S04]  /*5b940*/  LDSM.16.M88.4 R20, [R29+UR4+0x8000] ;  /* 0x008000041d14783b */ /* 0x000e280008000200 */
[----:B--2---:R-:W-:Y:S04]  /*5b950*/  STL.64 [R1+0x170], R4 ;  /* 0x0001700401007387 */ /* 0x004fe80000100a00 */
[----:B------:R-:W-:Y:S04]  /*5b960*/  STL.64 [R1+0x178], R6 ;  /* 0x0001780601007387 */ /* 0x000fe80000100a00 */
[----:B------:R-:W2:Y:S04]  /*5b970*/  LDSM.16.M88.4 R4, [R29+UR4+0x9000] ;  /* 0x009000041d04783b */ /* 0x000ea80008000200 */
[----:B-1----:R-:W-:Y:S04]  /*5b980*/  STL.64 [R1+0x160], R12 ;  /* 0x0001600c01007387 */ /* 0x002fe80000100a00 */
[----:B------:R-:W-:Y:S04]  /*5b990*/  STL.64 [R1+0x168], R14 ;  /* 0x0001680e01007387 */ /* 0x000fe80000100a00 */
[----:B------:R-:W1:Y:S04]  /*5b9a0*/  LDSM.16.M88.4 R12, [R29+UR4+0xa000] ;  /* 0x00a000041d0c783b */ /* 0x000e680008000200 */
[----:B0-----:R-:W-:Y:S04]  /*5b9b0*/  STL.64 [R1+0x150], R20 ;  /* 0x0001501401007387 */ /* 0x001fe80000100a00 */
[----:B------:R-:W-:Y:S04]  /*5b9c0*/  STL.64 [R1+0x158], R22 ;  /* 0x0001581601007387 */ /* 0x000fe80000100a00 */
[----:B--2---:R-:W-:Y:S04]  /*5b9d0*/  STL.64 [R1+0x140], R4 ;  /* 0x0001400401007387 */ /* 0x004fe80000100a00 */
[----:B------:R-:W-:Y:S04]  /*5b9e0*/  STL.64 [R1+0x148], R6 ;  /* 0x0001480601007387 */ /* 0x000fe80000100a00 */
[----:B------:R-:W0:Y:S04]  /*5b9f0*/  LDSM.16.M88.4 R4, [R29+UR4+0xc000] ;  /* 0x00c000041d04783b */ /* 0x000e280008000200 */
[----:B------:R-:W-:Y:S04]  /*5ba00*/  LDSM.16.M88.4 R20, [R29+UR4+0xb000] ;  /* 0x00b000041d14783b */ /* 0x000fe80008000200 */
[----:B-1----:R-:W-:Y:S04]  /*5ba10*/  STL.64 [R1+0x130], R12 ;  /* 0x0001300c01007387 */ /* 0x002fe80000100a00 */
[----:B------:R-:W-:Y:S04]  /*5ba20*/  STL.64 [R1+0x138], R14 ;  /* 0x0001380e01007387 */ /* 0x000fe80000100a00 */
[----:B------:R-:W1:Y:S04]  /*5ba30*/  LDSM.16.M88.4 R12, [R29+UR4+0xd000] ;  /* 0x00d000041d0c783b */ /* 0x000e680008000200 */
[----:B0-----:R-:W-:Y:S04]  /*5ba40*/  STL.64 [R1+0x110], R4 ;  /* 0x0001100401007387 */ /* 0x001fe80000100a00 */
[----:B------:R-:W-:Y:S04]  /*5ba50*/  STL.64 [R1+0x118], R6 ;  /* 0x0001180601007387 */ /* 0x000fe80000100a00 */
[----:B------:R-:W0:Y:S04]  /*5ba60*/  LDSM.16.M88.4 R4, [R29+UR4+0xe000] ;  /* 0x00e000041d04783b */ /* 0x000e280008000200 */
[----:B-1----:R-:W-:Y:S04]  /*5ba70*/  STL.64 [R1+0x100], R12 ;  /* 0x0001000c01007387 */ /* 0x002fe80000100a00 */
[----:B------:R-:W-:Y:S04]  /*5ba80*/  STL.64 [R1+0x108], R14 ;  /* 0x0001080e01007387 */ /* 0x000fe80000100a00 */
[----:B0-----:R-:W-:Y:S01]  /*5ba90*/  STL.64 [R1+0xf0], R4 ;  /* 0x0000f00401007387 */ /* 0x001fe20000100a00 */
[----:B------:R-:W-:-:S03]  /*5baa0*/  MOV R2, R4 ;  /* 0x0000000400027202 */ /* 0x000fc60000000f00 */
[----:B------:R-:W-:Y:S01]  /*5bab0*/  STL.64 [R1+0xf8], R6 ;  /* 0x0000f80601007387 */ /* 0x000fe20000100a00 */
[----:B------:R-:W-:-:S03]  /*5bac0*/  IMAD.MOV.U32 R0, RZ, RZ, R5 ;  /* 0x000000ffff007224 */ /* 0x000fc600078e0005 */
[----:B------:R-:W0:Y:S04]  /*5bad0*/  LDSM.16.M88.4 R4, [R29+UR4+0xf000] ;  /* 0x00f000041d04783b */ /* 0x000e280008000200 */
[----:B------:R-:W-:Y:S04]  /*5bae0*/  STL.64 [R1+0x120], R20 ;  /* 0x0001201401007387 */ /* 0x000fe80000100a00 */
[----:B------:R1:W-:Y:S04]  /*5baf0*/  STL.64 [R1+0x128], R22 ;  /* 0x0001281601007387 */ /* 0x0003e80000100a00 */
[----:B------:R-:W-:Y:S01]  /*5bb00*/  STL.64 [R1+0x4a40], R20 ;  /* 0x004a401401007387 */ /* 0x000fe20000100a00 */
[----:B-1----:R-:W-:-:S02]  /*5bb10*/  IMAD.MOV.U32 R22, RZ, RZ, R11 ;  /* 0x000000ffff167224 */ /* 0x002fc400078e000b */
[----:B------:R-:W-:Y:S01]  /*5bb20*/  IMAD.MOV.U32 R23, RZ, RZ, R10 ;  /* 0x000000ffff177224 */ /* 0x000fe200078e000a */
[----:B0-----:R-:W-:Y:S04]  /*5bb30*/  STL.64 [R1+0xe0], R4 ;  /* 0x0000e00401007387 */ /* 0x001fe80000100a00 */
[----:B------:R-:W-:Y:S04]  /*5bb40*/  STL.64 [R1+0xe8], R6 ;  /* 0x0000e80601007387 */ /* 0x000fe80000100a00 */
[----:B------:R0:W-:Y:S02]  /*5bb50*/  STL.64 [R1+0x4b10], R22 ;  /* 0x004b101601007387 */ /* 0x0001e40000100a00 */
[----:B0-----:R-:W-:-:S02]  /*5bb60*/  IMAD.MOV.U32 R22, RZ, RZ, R9 ;  /* 0x000000ffff167224 */ /* 0x001fc400078e0009 */
[----:B------:R-:W-:Y:S02]  /*5bb70*/  IMAD.MOV.U32 R23, RZ, RZ, R8 ;  /* 0x000000ffff177224 */ /* 0x000fe400078e0008 */
[----:B------:R-:W0:Y:S01]  /*5bb80*/  LDSM.16.MT88.4 R8, [R3+UR4+0x12080] ;  /* 0x012080040308783b */ /* 0x000e220008004200 */
[----:B------:R-:W-:Y:S02]  /*5bb90*/  IMAD.MOV.U32 R27, RZ, RZ, R5 ;  /* 0x000000ffff1b7224 */ /* 0x000fe400078e0005 */
[----:B------:R-:W-:Y:S01]  /*5bba0*/  IMAD.MOV.U32 R29, RZ, RZ, R4 ;  /* 0x000000ffff1d7224 */ /* 0x000fe200078e0004 */
[----:B------:R-:W-:Y:S04]  /*5bbb0*/  STL.64 [R1+0x4b28], R22 ;  /* 0x004b281601007387 */ /* 0x000fe80000100a00 */
[----:B------:R-:W-:Y:S04]  /*5bbc0*/  STL [R1+0x49f4], R27 ;  /* 0x0049f41b01007387 */ /* 0x000fe80000100800 */
[----:B------:R-:W-:Y:S04]  /*5bbd0*/  STL [R1+0x4af0], R26 ;  /* 0x004af01a01007387 */ /* 0x000fe80000100800 */
[----:B------:R-:W-:Y:S04]  /*5bbe0*/  STL.64 [R1+0x4ae8], R24 ;  /* 0x004ae81801007387 */ /* 0x000fe80000100a00 */
[----:B------:R-:W-:Y:S04]  /*5bbf0*/  STL [R1+0x49f0], R29 ;  /* 0x0049f01d01007387 */ /* 0x000fe80000100800 */
[----:B0-----:R-:W-:Y:S04]  /*5bc00*/  STL.64 [R1+0x49d8], R10 ;  /* 0x0049d80a01007387 */ /* 0x001fe80000100a00 */
[----:B------:R0:W-:Y:S04]  /*5bc10*/  STL.64 [R1+0x49d0], R8 ;  /* 0x0049d00801007387 */ /* 0x0001e80000100a00 */
[----:B0-----:R-:W2:Y:S04]  /*5bc20*/  LDL.LU R8, [R1+0x8a0] ;  /* 0x0008a00001087983 */ /* 0x001ea80000300800 */
[----:B------:R-:W2:Y:S04]  /*5bc30*/  LDL.LU R9, [R1+0x8a4] ;  /* 0x0008a40001097983 */ /* 0x000ea80000300800 */
[----:B------:R-:W3:Y:S04]  /*5bc40*/  LDL.LU R10, [R1+0x8a8] ;  /* 0x0008a800010a7983 */ /* 0x000ee80000300800 */
[----:B------:R-:W3:Y:S04]  /*5bc50*/  LDL.LU R11, [R1+0x8ac] ;  /* 0x0008ac00010b7983 */ /* 0x000ee80000300800 */
[----:B------:R-:W4:Y:S04]  /*5bc60*/  LDL.LU R22, [R1+0x58] ;  /* 0x0000580001167983 */ /* 0x000f280000300800 */
[----:B------:R-:W4:Y:S04]  /*5bc70*/  LDL.LU R23, [R1+0x5c] ;  /* 0x00005c0001177983 */ /* 0x000f280000300800 */
        /* <DEDUP_REMOVED lines=36> */
[----:B----4-:R0:W-:Y:S04]  /*5bec0*/  STL.64 [R1+0x4ba0], R22 ;  /* 0x004ba01601007387 */ /* 0x0101e80000100a00 */
[----:B0-----:R-:W4:Y:S04]  /*5bed0*/  LDL.LU R22, [R1+0xa8] ;  /* 0x0000a80001167983 */ /* 0x001f280000300800 */
[----:B------:R-:W4:Y:S04]  /*5bee0*/  LDL.LU R23, [R1+0xac] ;  /* 0x0000ac0001177983 */ /* 0x000f280000300800 */
[----:B------:R-:W2:Y:S04]  /*5bef0*/  LDL.LU R14, [R1+0xd8] ;  /* 0x0000d800010e7983 */ /* 0x000ea80000300800 */
[----:B------:R-:W2:Y:S04]  /*5bf00*/  LDL.LU R15, [R1+0xdc] ;  /* 0x0000dc00010f7983 */ /* 0x000ea80000300800 */
[----:B------:R-:W2:Y:S04]  /*5bf10*/  LDL.LU R24, [R1+0x800] ;  /* 0x0008000001187983 */ /* 0x000ea80000300800 */
[----:B------:R-:W2:Y:S04]  /*5bf20*/  LDL.LU R25, [R1+0x804] ;  /* 0x0008040001197983 */ /* 0x000ea80000300800 */
[----:B------:R-:W2:Y:S04]  /*5bf30*/  LDL.LU R26, [R1+0x808] ;  /* 0x00080800011a7983 */ /* 0x000ea80000300800 */
[----:B------:R-:W2:Y:S04]  /*5bf40*/  LDL.LU R27, [R1+0x80c] ;  /* 0x00080c00011b7983 */ /* 0x000ea80000300800 */
        /* <DEDUP_REMOVED lines=10> */
[----:B------:R-:W4:Y:S04]  /*5bff0*/  LDL.LU R6, [R1+0xc8] ;  /* 0x0000c80001067983 */ /* 0x000f280000300800 */
[----:B------:R-:W4:Y:S04]  /*5c000*/  LDL.LU R7, [R1+0xcc] ;  /* 0x0000cc0001077983 */ /* 0x000f280000300800 */
[----:B------:R-:W4:Y:S04]  /*5c010*/  LDL.LU R20, [R1+0x810] ;  /* 0x0008100001147983 */ /* 0x000f280000300800 */
[----:B------:R-:W4:Y:S04]  /*5c020*/  LDL.LU R21, [R1+0x814] ;  /* 0x0008140001157983 */ /* 0x000f280000300800 */
[----:B0-----:R-:W4:Y:S04]  /*5c030*/  LDL.LU R22, [R1+0x818] ;  /* 0x0008180001167983 */ /* 0x001f280000300800 */
[----:B------:R-:W4:Y:S04]  /*5c040*/  LDL.LU R23, [R1+0x81c] ;  /* 0x00081c0001177983 */ /* 0x000f280000300800 */
        /* <DEDUP_REMOVED lines=20> */
[----:B------:R-:W3:Y:S04]  /*5c190*/  LDL.LU R14, [R1+0x18] ;  /* 0x00001800010e7983 */ /* 0x000ee80000300800 */
[----:B------:R-:W-:Y:S04]  /*5c1a0*/  STL.64 [R1+0x460], R24 ;  /* 0x0004601801007387 */ /* 0x000fe80000100a00 */
[----:B------:R-:W-:Y:S04]  /*5c1b0*/  STL.64 [R1+0x468], R26 ;  /* 0x0004681a01007387 */ /* 0x000fe80000100a00 */
[----:B------:R-:W3:Y:S04]  /*5c1c0*/  LDL.LU R15, [R1+0x1c] ;  /* 0x00001c00010f7983 */ /* 0x000ee80000300800 */
[----:B---3--:R0:W-:Y:S04]  /*5c1d0*/  STL.64 [R1+0x4af8], R14 ;  /* 0x004af80e01007387 */ /* 0x0081e80000100a00 */
[----:B0-----:R-:W3:Y:S01]  /*5c1e0*/  LDL.LU R14, [R1+0x28] ;  /* 0x00002800010e7983 */ /* 0x001ee20000300800 */
[----:B------:R-:W-:-:S03]  /*5c1f0*/  IMAD.MOV.U32 R15, RZ, RZ, R28 ;  /* 0x000000ffff0f7224 */ /* 0x000fc600078e001c */
[----:B------:R-:W3:Y:S04]  /*5c200*/  LDL.LU R28, [R1+0x4bd8] ;  /* 0x004bd800011c7983 */ /* 0x000ee80000300800 */
[----:B------:R-:W2:Y:S04]  /*5c210*/  LDL.LU R24, [R1+0x8b0] ;  /* 0x0008b00001187983 */ /* 0x000ea80000300800 */
        /* <DEDUP_REMOVED lines=13> */
[----:B0-----:R-:W4:Y:S04]  /*5c2f0*/  LDL.LU R4, [R1+0x310] ;  /* 0x0003100001047983 */ /* 0x001f280000300800 */
[----:B------:R-:W4:Y:S04]  /*5c300*/  LDL.LU R5, [R1+0x314] ;  /* 0x0003140001057983 */ /* 0x000f280000300800 */
[----:B-1----:R-:W4:Y:S04]  /*5c310*/  LDL.LU R6, [R1+0x318] ;  /* 0x0003180001067983 */ /* 0x002f280000300800 */
[----:B------:R-:W4:Y:S01]  /*5c320*/  LDL.LU R7, [R1+0x31c] ;  /* 0x00031c0001077983 */ /* 0x000f220000300800 */
[----:B---3--:R-:W-:Y:S03]  /*5c330*/  HMMA.16816.F32.BF16 R20, R16, R22, R8 ;  /* 0x000000161014723c */ /* 0x008fe60000041808 */
[----:B------:R-:W3:Y:S04]  /*5c340*/  LDL.LU.64 R10, [R1+0x4bc8] ;  /* 0x004bc800010a7983 */ /* 0x000ee80000300a00 */
[----:B------:R-:W3:-:S15]  /*5c350*/  LDL.LU.64 R8, [R1+0x4bc0] ;  /* 0x004bc00001087983 */ /* 0x000ede0000300a00 */
[----:B------:R-:W-:-:S01]  /*5c360*/  NOP ;  /* 0x0000000000007918 */ /* 0x000fc20000000000 */
[----:B------:R-:W-:Y:S04]  /*5c370*/  STL.64 [R1+0x420], R20 ;  /* 0x0004201401007387 */ /* 0x000fe80000100a00 */
[----:B------:R0:W-:Y:S04]  /*5c380*/  STL.64 [R1+0x428], R22 ;  /* 0x0004281601007387 */ /* 0x0001e80000100a00 */
[----:B0-----:R-:W3:Y:S02]  /*5c390*/  LDL.LU.64 R22, [R1+0x4bb8] ;  /* 0x004bb80001167983 */ /* 0x001ee40000300a00 */
[----:B---3--:R-:W-:Y:S02]  /*5c3a0*/  HMMA.16816.F32.BF16 R20, R16, R22, R8 ;  /* 0x000000161014723c */ /* 0x008fe40000041808 */
[----:B------:R-:W3:Y:S04]  /*5c3b0*/  LDL.LU.64 R10, [R1+0x4bb0] ;  /* 0x004bb000010a7983 */ /* 0x000ee80000300a00 */
[----:B------:R-:W3:-:S15]  /*5c3c0*/  LDL.LU.64 R8, [R1+0x4ba8] ;  /* 0x004ba80001087983 */ /* 0x000ede0000300a00 */
[----:B------:R-:W-:-:S02]  /*5c3d0*/  NOP ;  /* 0x0000000000007918 */ /* 0x000fc40000000000 */
        /* <DEDUP_REMOVED lines=46> */
[----:B------:R-:W3:-:S15]  /*5c6c0*/  LDL.LU R8, [R1+0xcf0] ;  /* 0x000cf00001087983 */ /* 0x000ede0000300800 */
[----:B------:R-:W-:-:S06]  /*5c6d0*/  NOP ;  /* 0x0000000000007918 */ /* 0x000fcc0000000000 */
[----:B------:R-:W-:Y:S04]  /*5c6e0*/  STL.64 [R1+0x380], R20 ;  /* 0x0003801401007387 */ /* 0x000fe80000100a00 */
[----:B------:R-:W-:Y:S04]  /*5c6f0*/  STL.64 [R1+0x388], R22 ;  /* 0x0003881601007387 */ /* 0x000fe80000100a00 */
[----:B------:R-:W3:Y:S04]  /*5c700*/  LDL.LU R9, [R1+0xcf4] ;  /* 0x000cf40001097983 */ /* 0x000ee80000300800 */
[----:B------:R-:W2:Y:S04]  /*5c710*/  LDL.LU R10, [R1+0xcf8] ;  /* 0x000cf800010a7983 */ /* 0x000ea80000300800 */
[----:B------:R-:W2:Y:S04]  /*5c720*/  LDL.LU R11, [R1+0xcfc] ;  /* 0x000cfc00010b7983 */ /* 0x000ea80000300800 */
[----:B--2---:R-:W-:Y:S04]  /*5c730*/  STL.64 [R1+0x4ab8], R10 ;  /* 0x004ab80a01007387 */ /* 0x004fe80000100a00 */
[----:B---3--:R0:W-:Y:S04]  /*5c740*/  STL.64 [R1+0x4ab0], R8 ;  /* 0x004ab00801007387 */ /* 0x0081e80000100a00 */
[----:B0-----:R-:W2:Y:S01]  /*5c750*/  LDL.64 R8, [R1+0x1a0] ;  /* 0x0001a00001087983 */ /* 0x001ea20000100a00 */
[C---:B------:R-:W-:Y:S03]  /*5c760*/  HMMA.16816.F32.BF16 R12, R16.reuse, R14, R24 ;  /* 0x0000000e100c723c */ /* 0x040fe60000041818 */
[----:B--2---:R0:W-:Y:S04]  /*5c770*/  STL.64 [R1+0x4ac0], R8 ;  /* 0x004ac00801007387 */ /* 0x0041e80000100a00 */
[----:B0-----:R-:W2:Y:S04]  /*5c780*/  LDL.LU R8, [R1+0xd10] ;  /* 0x000d100001087983 */ /* 0x001ea80000300800 */
[----:B------:R-:W2:Y:S04]  /*5c790*/  LDL.LU R9, [R1+0xd14] ;  /* 0x000d140001097983 */ /* 0x000ea80000300800 */
[----:B------:R-:W2:Y:S04]  /*5c7a0*/  LDL.LU R10, [R1+0xd18] ;  /* 0x000d1800010a7983 */ /* 0x000ea80000300800 */
[----:B------:R-:W2:Y:S04]  /*5c7b0*/  LDL.LU R11, [R1+0xd1c] ;  /* 0x000d1c00010b7983 */ /* 0x000ea80000300800 */
[----:B------:R-:W3:Y:S04]  /*5c7c0*/  LDL.64 R20, [R1+0x180] ;  /* 0x0001800001147983 */ /* 0x000ee80000100a00 */
[----:B---3--:R0:W-:Y:S04]  /*5c7d0*/  STL.64 [R1+0x4ac8], R20 ;  /* 0x004ac81401007387 */ /* 0x0081e80000100a00 */
[----:B0-----:R-:W2:Y:S04]  /*5c7e0*/  LDL.64 R20, [R1] ;  /* 0x0000000001147983 */ /* 0x001ea80000100a00 */
[----:B------:R-:W3:Y:S04]  /*5c7f0*/  LDL.LU.64 R26, [R1+0x4b08] ;  /* 0x004b0800011a7983 */ /* 0x000ee80000300a00 */
[----:B------:R-:W3:Y:S04]  /*5c800*/  LDL.LU.64 R24, [R1+0x4b00] ;  /* 0x004b000001187983 */ /* 0x000ee80000300a00 */
[----:B------:R-:W-:Y:S04]  /*5c810*/  STL.64 [R1+0x360], R12 ;  /* 0x0003600c01007387 */ /* 0x000fe80000100a00 */
[----:B------:R0:W-:Y:S04]  /*5c820*/  STL.64 [R1+0x368], R14 ;  /* 0x0003680e01007387 */ /* 0x0001e80000100a00 */
[----:B0-----:R-:W3:Y:S02]  /*5c830*/  LDL.LU.64 R14, [R1+0x4af8] ;  /* 0x004af800010e7983 */ /* 0x001ee40000300a00 */
[----:B---3--:R-:W-:Y:S02]  /*5c840*/  HMMA.16816.F32.BF16 R16, R16, R14, R24 ;  /* 0x0000000e1010723c */ /* 0x008fe40000041818 */
[----:B------:R-:W3:Y:S04]  /*5c850*/  LDL.LU R26, [R1+0x4af0] ;  /* 0x004af000011a7983 */ /* 0x000ee80000300800 */
[----:B------:R-:W4:Y:S04]  /*5c860*/  LDL.LU.64 R24, [R1+0x4ae8] ;  /* 0x004ae80001187983 */ /* 0x000f280000300a00 */
[----:B------:R-:W4:Y:S04]  /*5c870*/  LDL.LU.64 R14, [R1+0x4ae0] ;  /* 0x004ae000010e7983 */ /* 0x000f280000300a00 */
[----:B------:R-:W4:Y:S09]  /*5c880*/  LDL.LU.64 R12, [R1+0x4ad8] ;  /* 0x004ad800010c7983 */ /* 0x000f320000300a00 */
[----:B------:R0:W-:Y:S04]  /*5c890*/  STL.64 [R1+0x80], R16 ;  /* 0x0000801001007387 */ /* 0x0001e80000100a00 */
[----:B------:R1:W-:Y:S04]  /*5c8a0*/  STL.64 [R1+0x88], R18 ;  /* 0x0000881201007387 */ /* 0x0003e80000100a00 */
[----:B0-----:R-:W2:Y:S04]  /*5c8b0*/  LDL.LU R16, [R1+0x300] ;  /* 0x0003000001107983 */ /* 0x001ea80000300800 */
[----:B------:R-:W2:Y:S04]  /*5c8c0*/  LDL.LU R17, [R1+0x304] ;  /* 0x0003040001117983 */ /* 0x000ea80000300800 */
[----:B-1----:R-:W2:Y:S04]  /*5c8d0*/  LDL.LU R18, [R1+0x308] ;  /* 0x0003080001127983 */ /* 0x002ea80000300800 */
[----:B------:R-:W2:Y:S01]  /*5c8e0*/  LDL.LU R19, [R1+0x30c] ;  /* 0x00030c0001137983 */ /* 0x000ea20000300800 */
[----:B----4-:R-:W-:-:S15]  /*5c8f0*/  HMMA.16816.F32.BF16 R4, R12, R24, R4 ;  /* 0x000000180c04723c */ /* 0x010fde0000041804 */
[----:B------:R-:W-:-:S08]  /*5c900*/  NOP ;  /* 0x0000000000007918 */ /* 0x000fd00000000000 */
[----:B------:R0:W-:Y:S04]  /*5c910*/  STL.64 [R1+0x70], R4 ;  /* 0x0000700401007387 */ /* 0x0001e80000100a00 */
[----:B------:R-:W-:Y:S04]  /*5c920*/  STL.64 [R1+0x78], R6 ;  /* 0x0000780601007387 */ /* 0x000fe80000100a00 */
[----:B0-----:R-:W4:Y:S04]  /*5c930*/  LDL.LU.64 R4, [R1+0x4ad0] ;  /* 0x004ad00001047983 */ /* 0x001f280000300a00 */
[----:B---3--:R-:W-:Y:S04]  /*5c940*/  STL [R1+0x49e8], R26 ;  /* 0x0049e81a01007387 */ /* 0x008fe80000100800 */
[----:B------:R0:W-:Y:S04]  /*5c950*/  STL.64 [R1+0x49e0], R24 ;  /* 0x0049e01801007387 */ /* 0x0001e80000100a00 */
[----:B0-----:R-:W3:Y:S04]  /*5c960*/  LDL.LU R24, [R1+0xce0] ;  /* 0x000ce00001187983 */ /* 0x001ee80000300800 */
[----:B------:R-:W3:Y:S04]  /*5c970*/  LDL.LU R25, [R1+0xce4] ;  /* 0x000ce40001197983 */ /* 0x000ee80000300800 */
[----:B------:R-:W3:Y:S04]  /*5c980*/  LDL.LU R26, [R1+0xce8] ;  /* 0x000ce800011a7983 */ /* 0x000ee80000300800 */
[----:B------:R-:W3:Y:S01]  /*5c990*/  LDL.LU R27, [R1+0xcec] ;  /* 0x000cec00011b7983 */ /* 0x000ee20000300800 */
[----:B--2---:R-:W-:Y:S06]  /*5c9a0*/  HMMA.16816.F32.BF16 R8, R12, R20, R8 ;  /* 0x000000140c08723c */ /* 0x004fec0000041808 */
[----:B------:R-:W-:-:S15]  /*5c9b0*/  IMAD.MOV.U32 R3, RZ, RZ, R21 ;  /* 0x000000ffff037224 */ /* 0x000fde00078e0015 */
[----:B------:R-:W-:-:S03]  /*5c9c0*/  NOP ;  /* 0x0000000000007918 */ /* 0x000fc60000000000 */
[----:B------:R-:W-:Y:S01]  /*5c9d0*/  IMAD.MOV.U32 R6, RZ, RZ, R11 ;  /* 0x000000ffff067224 */ /* 0x000fe200078e000b */
[----:B----4-:R-:W-:-:S15]  /*5c9e0*/  HMMA.16816.F32.BF16 R16, R12, R4, R16 ;  /* 0x000000040c10723c */ /* 0x010fde0000041810 */
[----:B------:R-:W-:-:S08]  /*5c9f0*/  NOP ;  /* 0x0000000000007918 */ /* 0x000fd00000000000 */
[----:B------:R-:W-:Y:S04]  /*5ca00*/  STL [R1+0x64], R17 ;  /* 0x0000641101007387 */ /* 0x000fe80000100800 */
[----:B------:R-:W-:Y:S01]  /*5ca10*/  STL.64 [R1+0x68], R18 ;  /* 0x0000681201007387 */ /* 0x000fe20000100a00 */
[----:B------:R-:W-:-:S03]  /*5ca20*/  IMAD.MOV.U32 R7, RZ, RZ, R16 ;  /* 0x000000ffff077224 */ /* 0x000fc600078e0010 */
[----:B------:R-:W0:Y:S04]  /*5ca30*/  LDSM.16.MT88.4 R16, [R28+UR4+0x12000] ;  /* 0x012000041c10783b */ /* 0x000e280008004200 */
[----:B------:R1:W-:Y:S04]  /*5ca40*/  STL [R1+0x4788], R7 ;  /* 0x0047880701007387 */ /* 0x0003e80000100800 */
[----:B------:R-:W-:Y:S01]  /*5ca50*/  STL [R1+0x49f8], R28 ;  /* 0x0049f81c01007387 */ /* 0x000fe20000100800 */
[----:B-1----:R-:W-:-:S03]  /*5ca60*/  IMAD.MOV.U32 R7, RZ, RZ, R20 ;  /* 0x000000ffff077224 */ /* 0x002fc600078e0014 */
[----:B0-----:R-:W-:Y:S04]  /*5ca70*/  STL.64 [R1+0x4898], R18 ;  /* 0x0048981201007387 */ /* 0x001fe80000100a00 */
[----:B------:R0:W-:Y:S02]  /*5ca80*/  STL.64 [R1+0x4890], R16 ;  /* 0x0048901001007387 */ /* 0x0001e40000100a00 */
[----:B0-----:R-:W-:Y:S01]  /*5ca90*/  IMAD.MOV.U32 R16, RZ, RZ, R2 ;  /* 0x000000ffff107224 */ /* 0x001fe200078e0002 */
[----:B------:R-:W-:-:S05]  /*5caa0*/  MOV R17, R0 ;  /* 0x0000000000117202 */ /* 0x000fca0000000f00 */
[----:B------:R0:W-:Y:S04]  /*5cab0*/  STL.64 [R1+0x4a38], R16 ;  /* 0x004a381001007387 */ /* 0x0001e80000100a00 */
[----:B0-----:R-:W2:Y:S04]  /*5cac0*/  LDL.64 R16, [R1+0x190] ;  /* 0x0001900001107983 */ /* 0x001ea80000100a00 */
[----:B------:R-:W3:Y:S04]  /*5cad0*/  LDL.LU.64 R20, [R1+0x4ac8] ;  /* 0x004ac80001147983 */ /* 0x000ee80000300a00 */
[----:B------:R0:W-:Y:S04]  /*5cae0*/  STL.64 [R1+0x350], R8 ;  /* 0x0003500801007387 */ /* 0x0001e80000100a00 */
[----:B------:R-:W-:Y:S04]  /*5caf0*/  STL [R1+0x358], R10 ;  /* 0x0003580a01007387 */ /* 0x000fe80000100800 */
[----:B0-----:R-:W4:Y:S04]  /*5cb00*/  LDL.LU.64 R8, [R1+0x4ac0] ;  /* 0x004ac00001087983 */ /* 0x001f280000300a00 */
[----:B------:R-:W-:Y:S04]  /*5cb10*/  STL [R1+0x49fc], R7 ;  /* 0x0049fc0701007387 */ /* 0x000fe80000100800 */
[----:B------:R-:W-:Y:S04]  /*5cb20*/  STL [R1+0x478c], R6 ;  /* 0x00478c0601007387 */ /* 0x000fe80000100800 */
[----:B------:R0:W-:Y:S04]  /*5cb30*/  STL.64 [R1+0x49c8], R4 ;  /* 0x0049c80401007387 */ /* 0x0001e80000100a00 */
[----:B0-----:R-:W4:Y:S04]  /*5cb40*/  LDL.LU R4, [R1+0xd00] ;  /* 0x000d000001047983 */ /* 0x001f280000300800 */
[----:B------:R-:W4:Y:S04]  /*5cb50*/  LDL.LU R5, [R1+0xd04] ;  /* 0x000d040001057983 */ /* 0x000f280000300800 */
[----:B------:R-:W4:Y:S04]  /*5cb60*/  LDL.LU R6, [R1+0xd08] ;  /* 0x000d080001067983 */ /* 0x000f280000300800 */
[----:B------:R-:W4:Y:S02]  /*5cb70*/  LDL.LU R7, [R1+0xd0c] ;  /* 0x000d0c0001077983 */ /* 0x000f240000300800 */
[----:B----4-:R-:W-:-:S15]  /*5cb80*/  HMMA.16816.F32.BF16 R4, R12, R8, R4 ;  /* 0x000000080c04723c */ /* 0x010fde0000041804 */
[----:B------:R-:W-:-:S08]  /*5cb90*/  NOP ;  /* 0x0000000000007918 */ /* 0x000fd00000000000 */
[----:B------:R0:W-:Y:S04]  /*5cba0*/  STL.64 [R1+0x340], R4 ;  /* 0x0003400401007387 */ /* 0x0001e80000100a00 */
[----:B------:R2:W-:Y:S04]  /*5cbb0*/  STL.64 [R1+0x348], R6 ;  /* 0x0003480601007387 */ /* 0x0005e80000100a00 */
[----:B------:R-:W4:Y:S01]  /*5cbc0*/  LDL.LU.64 R10, [R1+0x4ab8] ;  /* 0x004ab800010a7983 */ /* 0x000f220000300a00 */
[----:B0-----:R-:W-:Y:S02]  /*5cbd0*/  IMAD.MOV.U32 R5, RZ, RZ, R8 ;  /* 0x000000ffff057224 */ /* 0x001fe400078e0008 */
[----:B------:R-:W-:-:S02]  /*5cbe0*/  IMAD.MOV.U32 R4, RZ, RZ, R9 ;  /* 0x000000ffff047224 */ /* 0x000fc400078e0009 */
[----:B------:R-:W4:Y:S01]  /*5cbf0*/  LDL.LU.64 R8, [R1+0x4ab0] ;  /* 0x004ab00001087983 */ /* 0x000f220000300a00 */
[----:B--2---:R-:W-:Y:S01]  /*5cc00*/  IMAD.MOV.U32 R6, RZ, RZ, R17 ;  /* 0x000000ffff067224 */ /* 0x004fe200078e0011 */
[----:B----4-:R-:W-:-:S15]  /*5cc10*/  HMMA.16816.F32.BF16 R8, R12, R16, R8 ;  /* 0x000000100c08723c */ /* 0x010fde0000041808 */
[----:B------:R-:W-:-:S08]  /*5cc20*/  NOP ;  /* 0x0000000000007918 */ /* 0x000fd00000000000 */
[----:B------:R-:W-:Y:S04]  /*5cc30*/  STL.64 [R1+0x330], R8 ;  /* 0x0003300801007387 */ /* 0x000fe80000100a00 */
[----:B------:R-:W-:Y:S04]  /*5cc40*/  STL.64 [R1+0x338], R10 ;  /* 0x0003380a01007387 */ /* 0x000fe80000100a00 */
[----:B------:R-:W-:Y:S04]  /*5cc50*/  STL [R1+0x4a50], R6 ;  /* 0x004a500601007387 */ /* 0x000fe80000100800 */
[----:B------:R3:W-:Y:S02]  /*5cc60*/  STL.64 [R1+0x4a48], R4 ;  /* 0x004a480401007387 */ /* 0x0007e40000100a00 */
[----:B---3--:R-:W-:Y:S06]  /*5cc70*/  HMMA.16816.F32.BF16 R4, R12, R20, R24 ;  /* 0x000000140c04723c */ /* 0x008fec0000041818 */
[----:B------:R-:W-:-:S02]  /*5cc80*/  IMAD.MOV.U32 R10, RZ, RZ, R20 ;  /* 0x000000ffff0a7224 */ /* 0x000fc400078e0014 */
[----:B------:R-:W-:Y:S02]  /*5cc90*/  IMAD.MOV.U32 R8, RZ, RZ, R16 ;  /* 0x000000ffff087224 */ /* 0x000fe400078e0010 */
[----:B------:R-:W-:-:S13]  /*5cca0*/  IMAD.MOV.U32 R9, RZ, RZ, R21 ;  /* 0x000000ffff097224 */ /* 0x000fda00078e0015 */
[----:B------:R-:W-:Y:S04]  /*5ccb0*/  STL.64 [R1+0x320], R4 ;  /* 0x0003200401007387 */ /* 0x000fe80000100a00 */
[----:B------:R-:W-:Y:S04]  /*5ccc0*/  STL.64 [R1+0x328], R6 ;  /* 0x0003280601007387 */ /* 0x000fe80000100a00 */
[----:B------:R-:W2:Y:S04]  /*5ccd0*/  LDL.LU R24, [R1+0xcd0] ;  /* 0x000cd00001187983 */ /* 0x000ea80000300800 */
[----:B------:R-:W2:Y:S04]  /*5cce0*/  LDL.LU R25, [R1+0xcd4] ;  /* 0x000cd40001197983 */ /* 0x000ea80000300800 */
[----:B------:R-:W2:Y:S04]  /*5ccf0*/  LDL.LU R26, [R1+0xcd8] ;  /* 0x000cd800011a7983 */ /* 0x000ea80000300800 */
[----:B------:R-:W2:Y:S04]  /*5cd00*/  LDL.LU R27, [R1+0xcdc] ;  /* 0x000cdc00011b7983 */ /* 0x000ea80000300800 */
[----:B------:R-:W-:Y:S04]  /*5cd10*/  STL [R1+0x4aa8], R10 ;  /* 0x004aa80a01007387 */ /* 0x000fe80000100800 */
[----:B------:R0:W-:Y:S04]  /*5cd20*/  STL.64 [R1+0x4aa0], R8 ;  /* 0x004aa00801007387 */ /* 0x0001e80000100a00 */
[----:B0-----:R-:W2:Y:S04]  /*5cd30*/  LDL.64 R8, [R1+0x170] ;  /* 0x0001700001087983 */ /* 0x001ea80000100a00 */
[----:B------:R-:W3:Y:S04]  /*5cd40*/  LDL.LU R4, [R1+0xc90] ;  /* 0x000c900001047983 */ /* 0x000ee80000300800 */
[----:B------:R-:W3:Y:S04]  /*5cd50*/  LDL.LU R5, [R1+0xc94] ;  /* 0x000c940001057983 */ /* 0x000ee80000300800 */
[----:B------:R-:W4:Y:S04]  /*5cd60*/  LDL.LU R6, [R1+0xc98] ;  /* 0x000c980001067983 */ /* 0x000f280000300800 */
[----:B------:R-:W4:Y:S04]  /*5cd70*/  LDL.LU R7, [R1+0xc9c] ;  /* 0x000c9c0001077983 */ /* 0x000f280000300800 */
[----:B----4-:R-:W-:Y:S04]  /*5cd80*/  STL.64 [R1+0x4a60], R6 ;  /* 0x004a600601007387 */ /* 0x010fe80000100a00 */
[----:B---3--:R0:W-:Y:S04]  /*5cd90*/  STL.64 [R1+0x4a58], R4 ;  /* 0x004a580401007387 */ /* 0x0081e80000100a00 */
[----:B0-----:R-:W3:Y:S04]  /*5cda0*/  LDL.64 R4, [R1+0x140] ;  /* 0x0001400001047983 */ /* 0x001ee80000100a00 */
[----:B---3--:R0:W-:Y:S04]  /*5cdb0*/  STL.64 [R1+0x4a70], R4 ;  /* 0x004a700401007387 */ /* 0x0081e80000100a00 */
[----:B0-----:R-:W3:Y:S04]  /*5cdc0*/  LDL.64 R4, [R1+0x150] ;  /* 0x0001500001047983 */ /* 0x001ee80000100a00 */
[----:B---3--:R0:W-:Y:S04]  /*5cdd0*/  STL.64 [R1+0x4a88], R4 ;  /* 0x004a880401007387 */ /* 0x0081e80000100a00 */
[----:B------:R-:W3:Y:S04]  /*5cde0*/  LDL.64 R20, [R1+0x130] ;  /* 0x0001300001147983 */ /* 0x000ee80000100a00 */
[----:B0-----:R-:W4:Y:S04]  /*5cdf0*/  LDL.64 R4, [R1+0x160] ;  /* 0x0001600001047983 */ /* 0x001f280000100a00 */
[----:B---3--:R0:W-:Y:S04]  /*5ce00*/  STL.64 [R1+0x4a68], R20 ;  /* 0x004a681401007387 */ /* 0x0081e80000100a00 */
[----:B0-----:R-:W3:Y:S04]  /*5ce10*/  LDL.LU R20, [R1+0xca0] ;  /* 0x000ca00001147983 */ /* 0x001ee80000300800 */
[----:B------:R-:W3:Y:S04]  /*5ce20*/  LDL.LU R21, [R1+0xca4] ;  /* 0x000ca40001157983 */ /* 0x000ee80000300800 */
[----:B------:R-:W4:Y:S04]  /*5ce30*/  LDL.LU R22, [R1+0xca8] ;  /* 0x000ca80001167983 */ /* 0x000f280000300800 */
[----:B------:R-:W4:Y:S01]  /*5ce40*/  LDL.LU R23, [R1+0xcac] ;  /* 0x000cac0001177983 */ /* 0x000f220000300800 */
[----:B--2---:R-:W-:Y:S03]  /*5ce50*/  HMMA.16816.F32.BF16 R24, R12, R8, R24 ;  /* 0x000000080c18723c */ /* 0x004fe60000041818 */
[----:B----4-:R-:W-:Y:S04]  /*5ce60*/  STL.64 [R1+0x4a80], R22 ;  /* 0x004a801601007387 */ /* 0x010fe80000100a00 */
[----:B---3--:R0:W-:Y:S04]  /*5ce70*/  STL.64 [R1+0x4a78], R20 ;  /* 0x004a781401007387 */ /* 0x0081e80000100a00 */
[----:B0-----:R-:W2:Y:S04]  /*5ce80*/  LDL.LU R20, [R1+0xcb0] ;  /* 0x000cb00001147983 */ /* 0x001ea80000300800 */
[----:B------:R-:W2:Y:S04]  /*5ce90*/  LDL.LU R21, [R1+0xcb4] ;  /* 0x000cb40001157983 */ /* 0x000ea80000300800 */
[----:B------:R-:W3:Y:S04]  /*5cea0*/  LDL.LU R22, [R1+0xcb8] ;  /* 0x000cb80001167983 */ /* 0x000ee80000300800 */
[----:B------:R-:W3:Y:S01]  /*5ceb0*/  LDL.LU R23, [R1+0xcbc] ;  /* 0x000cbc0001177983 */ /* 0x000ee20000300800 */
[----:B------:R-:W-:-:S03]  /*5cec0*/  MOV R11, R9 ;  /* 0x00000009000b7202 */ /* 0x000fc60000000f00 */
[----:B---3--:R-:W-:Y:S04]  /*5ced0*/  STL.64 [R1+0x4a98], R22 ;  /* 0x004a981601007387 */ /* 0x008fe80000100a00 */
[----:B--2---:R0:W-:Y:S04]  /*5cee0*/  STL.64 [R1+0x4a90], R20 ;  /* 0x004a901401007387 */ /* 0x0041e80000100a00 */
[----:B0-----:R-:W2:Y:S04]  /*5cef0*/  LDL.LU R20, [R1+0xcc0] ;  /* 0x000cc00001147983 */ /* 0x001ea80000300800 */
[----:B------:R-:W2:Y:S04]  /*5cf00*/  LDL.LU R21, [R1+0xcc4] ;  /* 0x000cc40001157983 */ /* 0x000ea80000300800 */
[----:B------:R-:W2:Y:S04]  /*5cf10*/  LDL.LU R22, [R1+0xcc8] ;  /* 0x000cc80001167983 */ /* 0x000ea80000300800 */
[----:B------:R-:W2:Y:S04]  /*5cf20*/  LDL.LU R23, [R1+0xccc] ;  /* 0x000ccc0001177983 */ /* 0x000ea80000300800 */
[----:B------:R-:W3:Y:S04]  /*5cf30*/  LDL.LU R16, [R1+0xc80] ;  /* 0x000c800001107983 */ /* 0x000ee80000300800 */
[----:B------:R-:W3:Y:S04]  /*5cf40*/  LDL.LU R17, [R1+0xc84] ;  /* 0x000c840001117983 */ /* 0x000ee80000300800 */
[----:B------:R-:W3:Y:S04]  /*5cf50*/  LDL.LU R18, [R1+0xc88] ;  /* 0x000c880001127983 */ /* 0x000ee80000300800 */
[----:B------:R-:W3:Y:S04]  /*5cf60*/  LDL.LU R19, [R1+0xc8c] ;  /* 0x000c8c0001137983 */ /* 0x000ee80000300800 */
[----:B------:R0:W-:Y:S04]  /*5cf70*/  STL.64 [R1+0x310], R24 ;  /* 0x0003101801007387 */ /* 0x0001e80000100a00 */
[----:B------:R-:W-:Y:S04]  /*5cf80*/  STL.64 [R1+0x318], R26 ;  /* 0x0003181a01007387 */ /* 0x000fe80000100a00 */
[----:B------:R-:W4:Y:S01]  /*5cf90*/  LDL.LU R10, [R1+0x4aa8] ;  /* 0x004aa800010a7983 */ /* 0x000f220000300800 */
[----:B0-----:R-:W-:-:S03]  /*5cfa0*/  IMAD.MOV.U32 R24, RZ, RZ, R8 ;  /* 0x000000ffff187224 */ /* 0x001fc600078e0008 */
[----:B------:R-:W2:Y:S04]  /*5cfb0*/  LDL.LU.64 R8, [R1+0x4aa0] ;  /* 0x004aa00001087983 */ /* 0x000ea80000300a00 */
[----:B----4-:R-:W-:Y:S04]  /*5cfc0*/  STL.64 [R1+0x4a08], R10 ;  /* 0x004a080a01007387 */ /* 0x010fe80000100a00 */
[----:B--2---:R0:W-:Y:S04]  /*5cfd0*/  STL.64 [R1+0x4a00], R8 ;  /* 0x004a000801007387 */ /* 0x0041e80000100a00 */
[----:B0-----:R-:W2:Y:S04]  /*5cfe0*/  LDL.LU R8, [R1+0xc60] ;  /* 0x000c600001087983 */ /* 0x001ea80000300800 */
[----:B------:R-:W2:Y:S04]  /*5cff0*/  LDL.LU R9, [R1+0xc64] ;  /* 0x000c640001097983 */ /* 0x000ea80000300800 */
[----:B------:R-:W4:Y:S04]  /*5d000*/  LDL.LU R10, [R1+0xc68] ;  /* 0x000c6800010a7983 */ /* 0x000f280000300800 */
[----:B------:R-:W4:Y:S01]  /*5d010*/  LDL.LU R11, [R1+0xc6c] ;  /* 0x000c6c00010b7983 */ /* 0x000f220000300800 */
[----:B------:R-:W-:Y:S06]  /*5d020*/  HMMA.16816.F32.BF16 R20, R12, R4, R20 ;  /* 0x000000040c14723c */ /* 0x000fec0000041814 */
[----:B------:R-:W-:-:S02]  /*5d030*/  IMAD.MOV.U32 R26, RZ, RZ, R4 ;  /* 0x000000ffff1a7224 */ /* 0x000fc400078e0004 */
[----:B------:R-:W-:Y:S01]  /*5d040*/  IMAD.MOV.U32 R25, RZ, RZ, R5 ;  /* 0x000000ffff197224 */ /* 0x000fe200078e0005 */
[----:B----4-:R-:W-:Y:S04]  /*5d050*/  STL.64 [R1+0x4a18], R10 ;  /* 0x004a180a01007387 */ /* 0x010fe80000100a00 */
[----:B--2---:R0:W-:Y:S04]  /*5d060*/  STL.64 [R1+0x4a10], R8 ;  /* 0x004a100801007387 */ /* 0x0041e80000100a00 */
[----:B0-----:R-:W2:Y:S06]  /*5d070*/  LDL.64 R8, [R1+0x110] ;  /* 0x0001100001087983 */ /* 0x001eac0000100a00 */
[----:B------:R-:W-:Y:S04]  /*5d080*/  STL.64 [R1+0x300], R20 ;  /* 0x0003001401007387 */ /* 0x000fe80000100a00 */
[----:B------:R0:W-:Y:S04]  /*5d090*/  STL.64 [R1+0x308], R22 ;  /* 0x0003081601007387 */ /* 0x0001e80000100a00 */
[----:B0-----:R-:W4:Y:S04]  /*5d0a0*/  LDL.LU.64 R22, [R1+0x4a98] ;  /* 0x004a980001167983 */ /* 0x001f280000300a00 */
[----:B------:R-:W4:Y:S04]  /*5d0b0*/  LDL.LU.64 R20, [R1+0x4a90] ;  /* 0x004a900001147983 */ /* 0x000f280000300a00 */
[----:B------:R-:W4:Y:S02]  /*5d0c0*/  LDL.LU.64 R4, [R1+0x4a88] ;  /* 0x004a880001047983 */ /* 0x000f240000300a00 */
        /* <DEDUP_REMOVED lines=8> */
[----:B------:R-:W-:Y:S04]  /*5d150*/  STL.64 [R1+0x4a28], R26 ;  /* 0x004a281a01007387 */ /* 0x000fe80000100a00 */
[----:B------:R0:W-:Y:S04]  /*5d160*/  STL.64 [R1+0x4a20], R24 ;  /* 0x004a201801007387 */ /* 0x0001e80000100a00 */
[----:B0-----:R-:W2:Y:S04]  /*5d170*/  LDL.LU R24, [R1+0xc70] ;  /* 0x000c700001187983 */ /* 0x001ea80000300800 */
[----:B------:R-:W2:Y:S04]  /*5d180*/  LDL.LU R25, [R1+0xc74] ;  /* 0x000c740001197983 */ /* 0x000ea80000300800 */
[----:B------:R-:W2:Y:S04]  /*5d190*/  LDL.LU R26, [R1+0xc78] ;  /* 0x000c7800011a7983 */ /* 0x000ea80000300800 */
[----:B------:R-:W2:Y:S01]  /*5d1a0*/  LDL.LU R27, [R1+0xc7c] ;  /* 0x000c7c00011b7983 */ /* 0x000ea20000300800 */
[----:B----4-:R-:W-:Y:S06]  /*5d1b0*/  HMMA.16816.F32.BF16 R20, R12, R4, R20 ;  /* 0x000000040c14723c */ /* 0x010fec0000041814 */
[----:B------:R-:W-:-:S02]  /*5d1c0*/  IMAD.MOV.U32 R2, RZ, RZ, R4 ;  /* 0x000000ffff027224 */ /* 0x000fc400078e0004 */
[----:B------:R-:W-:-:S15]  /*5d1d0*/  IMAD.MOV.U32 R0, RZ, RZ, R5 ;  /* 0x000000ffff007224 */ /* 0x000fde00078e0005 */
[----:B------:R0:W-:Y:S04]  /*5d1e0*/  STL.64 [R1+0x2e0], R20 ;  /* 0x0002e01401007387 */ /* 0x0001e80000100a00 */
[----:B------:R-:W-:Y:S04]  /*5d1f0*/  STL.64 [R1+0x2e8], R22 ;  /* 0x0002e81601007387 */ /* 0x000fe80000100a00 */
[----:B0-----:R-:W4:Y:S04]  /*5d200*/  LDL.LU.64 R20, [R1+0x4a68] ;  /* 0x004a680001147983 */ /* 0x001f280000300a00 */
[----:B------:R-:W4:Y:S04]  /*5d210*/  LDL.LU.64 R6, [R1+0x4a60] ;  /* 0x004a600001067983 */ /* 0x000f280000300a00 */
[----:B------:R-:W4:Y:S02]  /*5d220*/  LDL.LU.64 R4, [R1+0x4a58] ;  /* 0x004a580001047983 */ /* 0x000f240000300a00 */
[----:B----4-:R-:W-:Y:S06]  /*5d230*/  HMMA.16816.F32.BF16 R4, R12, R20, R4 ;  /* 0x000000140c04723c */ /* 0x010fec0000041804 */
[----:B------:R-:W-:-:S15]  /*5d240*/  IMAD.MOV.U32 R28, RZ, RZ, R21 ;  /* 0x000000ffff1c7224 */ /* 0x000fde00078e0015 */
[----:B------:R-:W-:-:S02]  /*5d250*/  NOP ;  /* 0x0000000000007918 */ /* 0x000fc40000000000 */
[----:B------:R-:W-:Y:S04]  /*5d260*/  STL.64 [R1+0x2d0], R4 ;  /* 0x0002d00401007387 */ /* 0x000fe80000100a00 */
[----:B------:R0:W-:Y:S04]  /*5d270*/  STL.64 [R1+0x2d8], R6 ;  /* 0x0002d80601007387 */ /* 0x0001e80000100a00 */
[----:B0-----:R-:W4:Y:S04]  /*5d280*/  LDL.LU R6, [R1+0x4a50] ;  /* 0x004a500001067983 */ /* 0x001f280000300800 */
[----:B------:R-:W4:Y:S01]  /*5d290*/  LDL.LU.64 R4, [R1+0x4a48] ;  /* 0x004a480001047983 */ /* 0x000f220000300a00 */
[----:B------:R-:W-:-:S03]  /*5d2a0*/  IMAD.MOV.U32 R7, RZ, RZ, R20 ;  /* 0x000000ffff077224 */ /* 0x000fc600078e0014 */
[----:B------:R-:W3:Y:S02]  /*5d2b0*/  LDL.LU.64 R20, [R1+0x4a40] ;  /* 0x004a400001147983 */ /* 0x000ee40000300a00 */
[----:B---3--:R-:W-:-:S15]  /*5d2c0*/  HMMA.16816.F32.BF16 R16, R12, R20, R16 ;  /* 0x000000140c10723c */ /* 0x008fde0000041810 */
[----:B------:R-:W-:-:S08]  /*5d2d0*/  NOP ;  /* 0x0000000000007918 */ /* 0x000fd00000000000 */
[----:B------:R0:W-:Y:S04]  /*5d2e0*/  STL.64 [R1+0x2c0], R16 ;  /* 0x0002c01001007387 */ /* 0x0001e80000100a00 */
[----:B------:R1:W-:Y:S04]  /*5d2f0*/  STL.64 [R1+0x2c8], R18 ;  /* 0x0002c81201007387 */ /* 0x0003e80000100a00 */
[----:B0-----:R-:W3:Y:S01]  /*5d300*/  LDL.LU.64 R16, [R1+0x4a38] ;  /* 0x004a380001107983 */ /* 0x001ee20000300a00 */
[----:B-1----:R-:W-:Y:S02]  /*5d310*/  IMAD.MOV.U32 R19, RZ, RZ, R20 ;  /* 0x000000ffff137224 */ /* 0x002fe400078e0014 */
[----:B------:R-:W-:-:S02]  /*5d320*/  IMAD.MOV.U32 R18, RZ, RZ, R21 ;  /* 0x000000ffff127224 */ /* 0x000fc400078e0015 */
[----:B------:R-:W4:Y:S04]  /*5d330*/  LDL.LU.64 R20, [R1+0x4a30] ;  /* 0x004a300001147983 */ /* 0x000f280000300a00 */
[----:B------:R-:W3:Y:S04]  /*5d340*/  LDL.LU R22, [R1+0x4a8] ;  /* 0x0004a80001167983 */ /* 0x000ee80000300800 */
[----:B------:R-:W3:Y:S01]  /*5d350*/  LDL.LU R23, [R1+0x4ac] ;  /* 0x0004ac0001177983 */ /* 0x000ee20000300800 */
[----:B--2---:R-:W-:Y:S03]  /*5d360*/  HMMA.16816.F32.BF16 R24, R12, R8, R24 ;  /* 0x000000080c18723c */ /* 0x004fe60000041818 */
[----:B---3--:R-:W-:Y:S04]  /*5d370*/  STL.64 [R1+0x48a8], R22 ;  /* 0x0048a81601007387 */ /* 0x008fe80000100a00 */
[----:B----4-:R0:W-:Y:S04]  /*5d380*/  STL.64 [R1+0x48a0], R20 ;  /* 0x0048a01401007387 */ /* 0x0101e80000100a00 */
[----:B0-----:R-:W2:Y:S04]  /*5d390*/  LDL.LU R20, [R1+0x920] ;  /* 0x0009200001147983 */ /* 0x001ea80000300800 */
[----:B------:R-:W2:Y:S04]  /*5d3a0*/  LDL.LU R21, [R1+0x924] ;  /* 0x0009240001157983 */ /* 0x000ea80000300800 */
[----:B------:R-:W3:Y:S04]  /*5d3b0*/  LDL.LU R22, [R1+0x928] ;  /* 0x0009280001167983 */ /* 0x000ee80000300800 */
[----:B------:R-:W3:Y:S04]  /*5d3c0*/  LDL.LU R23, [R1+0x92c] ;  /* 0x00092c0001177983 */ /* 0x000ee80000300800 */
[----:B---3--:R-:W-:Y:S04]  /*5d3d0*/  STL.64 [R1+0x48b8], R22 ;  /* 0x0048b81601007387 */ /* 0x008fe80000100a00 */
[----:B--2---:R0:W-:Y:S04]  /*5d3e0*/  STL.64 [R1+0x48b0], R20 ;  /* 0x0048b01401007387 */ /* 0x0041e80000100a00 */
[----:B0-----:R-:W2:Y:S04]  /*5d3f0*/  LDL R20, [R1+0x100] ;  /* 0x0001000001147983 */ /* 0x001ea80000100800 */
[----:B------:R-:W2:Y:S04]  /*5d400*/  LDL R21, [R1+0x104] ;  /* 0x0001040001157983 */ /* 0x000ea80000100800 */
[----:B------:R-:W-:Y:S04]  /*5d410*/  STL.64 [R1+0x2b0], R24 ;  /* 0x0002b01801007387 */ /* 0x000fe80000100a00 */
[----:B------:R0:W-:Y:S01]  /*5d420*/  STL.64 [R1+0x2b8], R26 ;  /* 0x0002b81a01007387 */ /* 0x0001e20000100a00 */
[----:B------:R-:W-:Y:S01]  /*5d430*/  MOV R23, R8 ;  /* 0x0000000800177202 */ /* 0x000fe20000000f00 */
[----:B------:R-:W-:-:S02]  /*5d440*/  IMAD.MOV.U32 R22, RZ, RZ, R9 ;  /* 0x000000ffff167224 */ /* 0x000fc400078e0009 */
[----:B0-----:R-:W3:Y:S04]  /*5d450*/  LDL.LU.64 R26, [R1+0x4a28] ;  /* 0x004a2800011a7983 */ /* 0x001ee80000300a00 */
[----:B------:R-:W4:Y:S04]  /*5d460*/  LDL.LU.64 R24, [R1+0x4a20] ;  /* 0x004a200001187983 */ /* 0x000f280000300a00 */
[----:B------:R-:W2:Y:S04]  /*5d470*/  LDL.LU.64 R10, [R1+0x4a18] ;  /* 0x004a1800010a7983 */ /* 0x000ea80000300a00 */
[----:B------:R-:W2:Y:S02]  /*5d480*/  LDL.LU.64 R8, [R1+0x4a10] ;  /* 0x004a100001087983 */ /* 0x000ea40000300a00 */
[----:B--2---:R-:W-:-:S15]  /*5d490*/  HMMA.16816.F32.BF16 R8, R12, R20, R8 ;  /* 0x000000140c08723c */ /* 0x004fde0000041808 */
[----:B------:R-:W-:-:S08]  /*5d4a0*/  NOP ;  /* 0x0000000000007918 */ /* 0x000fd00000000000 */
[----:B------:R-:W-:Y:S04]  /*5d4b0*/  STL.64 [R1+0x2a0], R8 ;  /* 0x0002a00801007387 */ /* 0x000fe80000100a00 */
[----:B------:R0:W-:Y:S04]  /*5d4c0*/  STL.64 [R1+0x2a8], R10 ;  /* 0x0002a80a01007387 */ /* 0x0001e80000100a00 */
[----:B0-----:R-:W2:Y:S04]  /*5d4d0*/  LDL.LU.64 R10, [R1+0x4a08] ;  /* 0x004a0800010a7983 */ /* 0x001ea80000300a00 */
[----:B------:R-:W2:Y:S04]  /*5d4e0*/  LDL.LU.64 R8, [R1+0x4a00] ;  /* 0x004a000001087983 */ /* 0x000ea80000300a00 */
[----:B------:R0:W-:Y:S02]  /*5d4f0*/  STL.64 [R1+0x48c8], R20 ;  /* 0x0048c81401007387 */ /* 0x0001e40000100a00 */
[----:B0-----:R-:W-:-:S02]  /*5d500*/  IMAD.MOV.U32 R20, RZ, RZ, R23 ;  /* 0x000000ffff147224 */ /* 0x001fc400078e0017 */
[----:B------:R-:W-:-:S05]  /*5d510*/  IMAD.MOV.U32 R21, RZ, RZ, R22 ;  /* 0x000000ffff157224 */ /* 0x000fca00078e0016 */
[----:B------:R0:W-:Y:S04]  /*5d520*/  STL.64 [R1+0x48e0], R20 ;  /* 0x0048e01401007387 */ /* 0x0001e80000100a00 */
[----:B0-----:R-:W3:Y:S04]  /*5d530*/  LDL.LU R20, [R1+0xc50] ;  /* 0x000c500001147983 */ /* 0x001ee80000300800 */
[----:B------:R-:W3:Y:S04]  /*5d540*/  LDL.LU R21, [R1+0xc54] ;  /* 0x000c540001157983 */ /* 0x000ee80000300800 */
[----:B------:R-:W3:Y:S04]  /*5d550*/  LDL.LU R22, [R1+0xc58] ;  /* 0x000c580001167983 */ /* 0x000ee80000300800 */
[----:B------:R-:W3:Y:S02]  /*5d560*/  LDL.LU R23, [R1+0xc5c] ;  /* 0x000c5c0001177983 */ /* 0x000ee40000300800 */
[----:B---3--:R-:W-:-:S15]  /*5d570*/  HMMA.16816.F32.BF16 R20, R12, R16, R20 ;  /* 0x000000100c14723c */ /* 0x008fde0000041814 */
[----:B------:R-:W-:-:S08]  /*5d580*/  NOP ;  /* 0x0000000000007918 */ /* 0x000fd00000000000 */
[----:B------:R0:W-:Y:S04]  /*5d590*/  STL.64 [R1+0x290], R20 ;  /* 0x0002901401007387 */ /* 0x0001e80000100a00 */
[----:B------:R-:W-:Y:S01]  /*5d5a0*/  STL.64 [R1+0x298], R22 ;  /* 0x0002981601007387 */ /* 0x000fe20000100a00 */
[----:B0-----:R-:W-:Y:S02]  /*5d5b0*/  IMAD.MOV.U32 R20, RZ, RZ, R19 ;  /* 0x000000ffff147224 */ /* 0x001fe400078e0013 */
[----:B------:R-:W-:-:S05]  /*5d5c0*/  IMAD.MOV.U32 R21, RZ, RZ, R18 ;  /* 0x000000ffff157224 */ /* 0x000fca00078e0012 */
[----:B------:R-:W-:Y:S04]  /*5d5d0*/  STL.64 [R1+0x48f8], R20 ;  /* 0x0048f81401007387 */ /* 0x000fe80000100a00 */
[----:B------:R0:W-:Y:S04]  /*5d5e0*/  STL.64 [R1+0x48c0], R16 ;  /* 0x0048c01001007387 */ /* 0x0001e80000100a00 */
[----:B0-----:R-:W3:Y:S04]  /*5d5f0*/  LDL.LU R16, [R1+0x930] ;  /* 0x0009300001107983 */ /* 0x001ee80000300800 */
[----:B------:R-:W3:Y:S04]  /*5d600*/  LDL.LU R17, [R1+0x934] ;  /* 0x0009340001117983 */ /* 0x000ee80000300800 */
[----:B------:R-:W4:Y:S04]  /*5d610*/  LDL.LU R18, [R1+0x938] ;  /* 0x0009380001127983 */ /* 0x000f280000300800 */
[----:B------:R-:W4:Y:S01]  /*5d620*/  LDL.LU R19, [R1+0x93c] ;  /* 0x00093c0001137983 */ /* 0x000f220000300800 */
[----:B------:R-:W-:-:S02]  /*5d630*/  IMAD.MOV.U32 R20, RZ, RZ, R7 ;  /* 0x000000ffff147224 */ /* 0x000fc400078e0007 */
[----:B------:R-:W-:Y:S01]  /*5d640*/  IMAD.MOV.U32 R21, RZ, RZ, R28 ;  /* 0x000000ffff157224 */ /* 0x000fe200078e001c */
[----:B------:R-:W2:Y:S04]  /*5d650*/  LDL.LU R7, [R1+0x49fc] ;  /* 0x0049fc0001077983 */ /* 0x000ea80000300800 */
[----:B------:R-:W2:Y:S04]  /*5d660*/  LDL.LU R28, [R1+0x49f8] ;  /* 0x0049f800011c7983 */ /* 0x000ea80000300800 */
[----:B------:R-:W-:Y:S04]  /*5d670*/  STL.64 [R1+0x4910], R20 ;  /* 0x0049101401007387 */ /* 0x000fe80000100a00 */
[----:B----4-:R-:W-:Y:S04]  /*5d680*/  STL.64 [R1+0x48d8], R18 ;  /* 0x0048d81201007387 */ /* 0x010fe80000100a00 */
[----:B---3--:R0:W-:Y:S04]  /*5d690*/  STL.64 [R1+0x48d0], R16 ;  /* 0x0048d01001007387 */ /* 0x0081e80000100a00 */
        /* <DEDUP_REMOVED lines=8> */
[----:B---3--:R-:W-:Y:S04]  /*5d720*/  STL.64 [R1+0x4920], R22 ;  /* 0x0049201601007387 */ /* 0x008fe80000100a00 */
[----:B--2---:R0:W-:Y:S02]  /*5d730*/  STL.64 [R1+0x4918], R20 ;  /* 0x0049181401007387 */ /* 0x0041e40000100a00 */
[----:B0-----:R-:W-:-:S02]  /*5d740*/  IMAD.MOV.U32 R20, RZ, RZ, R27 ;  /* 0x000000ffff147224 */ /* 0x001fc400078e001b */
[----:B------:R-:W-:Y:S01]  /*5d750*/  IMAD.MOV.U32 R21, RZ, RZ, R29 ;  /* 0x000000ffff157224 */ /* 0x000fe200078e001d */
[----:B------:R-:W2:Y:S04]  /*5d760*/  LDL.LU R27, [R1+0x49f4] ;  /* 0x0049f400011b7983 */ /* 0x000ea80000300800 */
[----:B------:R-:W3:Y:S04]  /*5d770*/  LDL.LU R29, [R1+0x49f0] ;  /* 0x0049f000011d7983 */ /* 0x000ee80000300800 */
[----:B------:R0:W-:Y:S02]  /*5d780*/  STL.64 [R1+0x4938], R20 ;  /* 0x0049381401007387 */ /* 0x0001e40000100a00 */
[----:B0-----:R-:W-:Y:S01]  /*5d790*/  IMAD.MOV.U32 R20, RZ, RZ, R26 ;  /* 0x000000ffff147224 */ /* 0x001fe200078e001a */
[----:B------:R-:W-:-:S05]  /*5d7a0*/  MOV R21, R25 ;  /* 0x0000001900157202 */ /* 0x000fca0000000f00 */
[----:B------:R-:W-:Y:S04]  /*5d7b0*/  STL.64 [R1+0x4950], R20 ;  /* 0x0049501401007387 */ /* 0x000fe80000100a00 */
[----:B----4-:R-:W-:Y:S04]  /*5d7c0*/  STL.64 [R1+0x48f0], R18 ;  /* 0x0048f01201007387 */ /* 0x010fe80000100a00 */
[----:B------:R0:W-:Y:S04]  /*5d7d0*/  STL.64 [R1+0x48e8], R16 ;  /* 0x0048e81001007387 */ /* 0x0001e80000100a00 */
[----:B0-----:R-:W4:Y:S04]  /*5d7e0*/  LDL.LU R16, [R1+0x950] ;  /* 0x0009500001107983 */ /* 0x001f280000300800 */
[----:B------:R-:W4:Y:S04]  /*5d7f0*/  LDL.LU R17, [R1+0x954] ;  /* 0x0009540001117983 */ /* 0x000f280000300800 */
[----:B------:R-:W2:Y:S04]  /*5d800*/  LDL.LU R18, [R1+0x958] ;  /* 0x0009580001127983 */ /* 0x000ea80000300800 */
[----:B------:R-:W2:Y:S01]  /*5d810*/  LDL.LU R19, [R1+0x95c] ;  /* 0x00095c0001137983 */ /* 0x000ea20000300800 */
[----:B------:R-:W-:-:S02]  /*5d820*/  IMAD.MOV.U32 R20, RZ, RZ, R24 ;  /* 0x000000ffff147224 */ /* 0x000fc400078e0018 */
[----:B------:R-:W-:-:S05]  /*5d830*/  IMAD.MOV.U32 R21, RZ, RZ, R11 ;  /* 0x000000ffff157224 */ /* 0x000fca00078e000b */
        /* <DEDUP_REMOVED lines=28> */
[----:B------:R-:W2:Y:S04]  /*5da00*/  LDL.LU R4, [R1+0x700] ;  /* 0x0007000001047983 */ /* 0x000ea80000300800 */
[----:B------:R-:W2:Y:S01]  /*5da10*/  LDL.LU R5, [R1+0x704] ;  /* 0x0007040001057983 */ /* 0x000ea20000300800 */
[----:B------:R-:W-:-:S03]  /*5da20*/  IMAD.MOV.U32 R20, RZ, RZ, R7 ;  /* 0x000000ffff147224 */ /* 0x000fc600078e0007 */
[----:B------:R-:W2:Y:S04]  /*5da30*/  LDL.LU R6, [R1+0x708] ;  /* 0x0007080001067983 */ /* 0x000ea80000300800 */
[----:B------:R-:W2:Y:S01]  /*5da40*/  LDL.LU R7, [R1+0x70c] ;  /* 0x00070c0001077983 */ /* 0x000ea20000300800 */
[----:B---3--:R-:W-:-:S03]  /*5da50*/  MOV R8, R29 ;  /* 0x0000001d00087202 */ /* 0x008fc60000000f00 */
[----:B------:R-:W3:Y:S04]  /*5da60*/  LDL.LU R29, [R1+0x49ec] ;  /* 0x0049ec00011d7983 */ /* 0x000ee80000300800 */
[----:B------:R-:W3:Y:S04]  /*5da70*/  LDL.LU R24, [R1+0x710] ;  /* 0x0007100001187983 */ /* 0x000ee80000300800 */
[----:B------:R-:W3:Y:S01]  /*5da80*/  LDL.LU R25, [R1+0x714] ;  /* 0x0007140001197983 */ /* 0x000ee20000300800 */
[----:B------:R-:W-:-:S03]  /*5da90*/  IMAD.MOV.U32 R9, RZ, RZ, R27 ;  /* 0x000000ffff097224 */ /* 0x000fc600078e001b */
[----:B------:R-:W3:Y:S04]  /*5daa0*/  LDL.LU R26, [R1+0x718] ;  /* 0x00071800011a7983 */ /* 0x000ee80000300800 */
[----:B------:R-:W3:Y:S04]  /*5dab0*/  LDL.LU R27, [R1+0x71c] ;  /* 0x00071c00011b7983 */ /* 0x000ee80000300800 */
[----:B----4-:R-:W-:Y:S04]  /*5dac0*/  STL.64 [R1+0x4960], R18 ;  /* 0x0049601201007387 */ /* 0x010fe80000100a00 */
[----:B--2---:R0:W-:Y:S04]  /*5dad0*/  STL.64 [R1+0x4958], R16 ;  /* 0x0049581001007387 */ /* 0x0041e80000100a00 */
[----:B0-----:R-:W2:Y:S04]  /*5dae0*/  LDL.LU R16, [R1+0x9a0] ;  /* 0x0009a00001107983 */ /* 0x001ea80000300800 */
[----:B------:R-:W2:Y:S04]  /*5daf0*/  LDL.LU R17, [R1+0x9a4] ;  /* 0x0009a40001117983 */ /* 0x000ea80000300800 */
[----:B------:R-:W4:Y:S04]  /*5db00*/  LDL.LU R18, [R1+0x9a8] ;  /* 0x0009a80001127983 */ /* 0x000f280000300800 */
[----:B------:R-:W4:Y:S04]  /*5db10*/  LDL.LU R19, [R1+0x9ac] ;  /* 0x0009ac0001137983 */ /* 0x000f280000300800 */
        /* <DEDUP_REMOVED lines=23> */
[----:B------:R-:W2:Y:S04]  /*5dc90*/  LDL.LU R18, [R1+0x9e8] ;  /* 0x0009e80001127983 */ /* 0x000ea80000300800 */
[----:B------:R-:W2:Y:S04]  /*5dca0*/  LDL.LU R19, [R1+0x9ec] ;  /* 0x0009ec0001137983 */ /* 0x000ea80000300800 */
[----:B------:R-:W3:Y:S04]  /*5dcb0*/  LDL.LU R26, [R1+0x49e8] ;  /* 0x0049e800011a7983 */ /* 0x000ee80000300800 */
[----:B------:R-:W4:Y:S04]  /*5dcc0*/  LDL.LU.64 R24, [R1+0x49e0] ;  /* 0x0049e00001187983 */ /* 0x000f280000300a00 */
[----:B------:R-:W4:Y:S04]  /*5dcd0*/  LDL.LU.64 R10, [R1+0x49d8] ;  /* 0x0049d800010a7983 */ /* 0x000f280000300a00 */
[----:B------:R-:W4:Y:S04]  /*5dce0*/  LDL.LU.64 R8, [R1+0x49d0] ;  /* 0x0049d00001087983 */ /* 0x000f280000300a00 */
[----:B------:R0:W-:Y:S04]  /*5dcf0*/  STL.64 [R1+0x50], R12 ;  /* 0x0000500c01007387 */ /* 0x0001e80000100a00 */
[----:B------:R1:W-:Y:S04]  /*5dd00*/  STL.64 [R1+0x58], R14 ;  /* 0x0000580e01007387 */ /* 0x0003e80000100a00 */
[----:B0-----:R-:W3:Y:S04]  /*5dd10*/  LDL.LU R12, [R1+0x6f0] ;  /* 0x0006f000010c7983 */ /* 0x001ee80000300800 */
[----:B------:R-:W3:Y:S04]  /*5dd20*/  LDL.LU R13, [R1+0x6f4] ;  /* 0x0006f400010d7983 */ /* 0x000ee80000300800 */
[----:B-1----:R-:W3:Y:S04]  /*5dd30*/  LDL.LU R14, [R1+0x6f8] ;  /* 0x0006f800010e7983 */ /* 0x002ee80000300800 */
[----:B------:R-:W3:Y:S01]  /*5dd40*/  LDL.LU R15, [R1+0x6fc] ;  /* 0x0006fc00010f7983 */ /* 0x000ee20000300800 */
[----:B----4-:R-:W-:-:S15]  /*5dd50*/  HMMA.16816.F32.BF16 R4, R8, R24, R4 ;  /* 0x000000180804723c */ /* 0x010fde0000041804 */
[----:B------:R-:W-:-:S08]  /*5dd60*/  NOP ;  /* 0x0000000000007918 */ /* 0x000fd00000000000 */
[----:B------:R0:W-:Y:S04]  /*5dd70*/  STL.64 [R1+0x20], R4 ;  /* 0x0000200401007387 */ /* 0x0001e80000100a00 */
[----:B------:R-:W-:Y:S04]  /*5dd80*/  STL.64 [R1+0x28], R6 ;  /* 0x0000280601007387 */ /* 0x000fe80000100a00 */
[----:B0-----:R-:W3:Y:S01]  /*5dd90*/  LDL.LU.64 R4, [R1+0x49c8] ;  /* 0x0049c80001047983 */ /* 0x001ee20000300a00 */
[----:B------:R-:W-:-:S07]  /*5dda0*/  IMAD.MOV.U32 R21, RZ, RZ, R3 ;  /* 0x000000ffff157224 */ /* 0x000fce00078e0003 */
[C---:B--2---:R-:W-:Y:S06]  /*5ddb0*/  HMMA.16816.F32.BF16 R20, R8.reuse, R20, R16 ;  /* 0x000000140814723c */ /* 0x044fec0000041810 */
[----:B---3--:R-:W-:Y:S06]  /*5ddc0*/  HMMA.16816.F32.BF16 R12, R8, R4, R12 ;  /* 0x00000004080c723c */ /* 0x008fec000004180c */
[----:B------:R-:W-:-:S15]  /*5ddd0*/  STL.64 [R1+0x4888], R4 ;  /* 0x0048880401007387 */ /* 0x000fde0000100a00 */
[----:B------:R-:W-:-:S02]  /*5dde0*/  NOP ;  /* 0x0000000000007918 */ /* 0x000fc40000000000 */
[----:B------:R-:W-:Y:S04]  /*5ddf0*/  STL.64 [R1+0x10], R12 ;  /* 0x0000100c01007387 */ /* 0x000fe80000100a00 */
[----:B------:R-:W-:Y:S04]  /*5de00*/  STL.64 [R1+0x18], R14 ;  /* 0x0000180e01007387 */ /* 0x000fe80000100a00 */
[----:B------:R-:W0:Y:S04]  /*5de10*/  LDSM.16.MT88.4 R12, [R28+UR4+0x12080] ;  /* 0x012080041c0c783b */ /* 0x000e280008004200 */
[----:B0-----:R-:W-:Y:S04]  /*5de20*/  STL.64 [R1+0x47d8], R14 ;  /* 0x0047d80e01007387 */ /* 0x001fe80000100a00 */
[----:B------:R0:W-:Y:S04]  /*5de30*/  STL.64 [R1+0x47d0], R12 ;  /* 0x0047d00c01007387 */ /* 0x0001e80000100a00 */
[----:B0-----:R-:W2:Y:S04]  /*5de40*/  LDL.64 R12, [R1+0xe0] ;  /* 0x0000e000010c7983 */ /* 0x001ea80000100a00 */
[----:B------:R-:W3:Y:S04]  /*5de50*/  LDL.LU.64 R18, [R1+0x49c0] ;  /* 0x0049c00001127983 */ /* 0x000ee80000300a00 */
[----:B------:R-:W3:Y:S04]  /*5de60*/  LDL.LU.64 R16, [R1+0x49b8] ;  /* 0x0049b80001107983 */ /* 0x000ee80000300a00 */
        /* <DEDUP_REMOVED lines=15> */
[----:B------:R3:W-:Y:S04]  /*5df60*/  STL [R1+0x208], R22 ;  /* 0x0002081601007387 */ /* 0x0007e80000100800 */
[----:B0-----:R-:W3:Y:S01]  /*5df70*/  LDL.LU.64 R20, [R1+0x4980] ;  /* 0x0049800001147983 */ /* 0x001ee20000300a00 */
[----:B------:R-:W-:-:S05]  /*5df80*/  IMAD.MOV.U32 R28, RZ, RZ, R23 ;  /* 0x000000ffff1c7224 */ /* 0x000fca00078e0017 */
[----:B------:R-:W-:Y:S01]  /*5df90*/  STL [R1+0x4280], R28 ;  /* 0x0042801c01007387 */ /* 0x000fe20000100800 */
        /* <DEDUP_REMOVED lines=27> */
[----:B0-----:R-:W4:Y:S04]  /*5e150*/  LDL.LU.64 R22, [R1+0x4920] ;  /* 0x0049200001167983 */ /* 0x001f280000300a00 */
[----:B------:R-:W4:Y:S01]  /*5e160*/  LDL.LU.64 R20, [R1+0x4918] ;  /* 0x0049180001147983 */ /* 0x000f220000300a00 */
[----:B------:R-:W-:-:S02]  /*5e170*/  IMAD.MOV.U32 R4, RZ, RZ, R2 ;  /* 0x000000ffff047224 */ /* 0x000fc400078e0002 */
[----:B------:R-:W-:-:S07]  /*5e180*/  IMAD.MOV.U32 R5, RZ, RZ, R0 ;  /* 0x000000ffff057224 */ /* 0x000fce00078e0000 */
[----:B----4-:R-:W-:Y:S01]  /*5e190*/  HMMA.16816.F32.BF16 R4, R8, R4, R20 ;  /* 0x000000040804723c */ /* 0x010fe20000041814 */
[----:B------:R-:W3:-:S15]  /*5e1a0*/  LDL.LU.64 R20, [R1+0x4910] ;  /* 0x0049100001147983 */ /* 0x000ede0000300a00 */
[----:B------:R-:W-:-:S07]  /*5e1b0*/  NOP ;  /* 0x0000000000007918 */ /* 0x000fce0000000000 */
        /* <DEDUP_REMOVED lines=28> */
[----:B------:R-:W3:-:S15]  /*5e380*/  LDL.LU.64 R16, [R1+0x48c0] ;  /* 0x0048c00001107983 */ /* 0x000ede0000300a00 */
[----:B------:R-:W-:-:S06]  /*5e390*/  NOP ;  /* 0x0000000000007918 */ /* 0x000fcc0000000000 */
[----:B------:R-:W-:Y:S04]  /*5e3a0*/  STL.64 [R1+0xa0], R20 ;  /* 0x0000a01401007387 */ /* 0x000fe80000100a00 */
[----:B------:R0:W-:Y:S04]  /*5e3b0*/  STL.64 [R1+0xa8], R22 ;  /* 0x0000a81601007387 */ /* 0x0001e80000100a00 */
[----:B0-----:R-:W3:Y:S04]  /*5e3c0*/  LDL.LU.64 R22, [R1+0x48b8] ;  /* 0x0048b80001167983 */ /* 0x001ee80000300a00 */
[----:B------:R-:W3:Y:S02]  /*5e3d0*/  LDL.LU.64 R20, [R1+0x48b0] ;  /* 0x0048b00001147983 */ /* 0x000ee40000300a00 */
[----:B---3--:R-:W-:Y:S02]  /*5e3e0*/  HMMA.16816.F32.BF16 R16, R8, R16, R20 ;  /* 0x000000100810723c */ /* 0x008fe40000041814 */
[----:B------:R-:W2:Y:S04]  /*5e3f0*/  LDL.LU.64 R22, [R1+0x48a8] ;  /* 0x0048a80001167983 */ /* 0x000ea80000300a00 */
[----:B------:R-:W2:-:S15]  /*5e400*/  LDL.LU.64 R20, [R1+0x48a0] ;  /* 0x0048a00001147983 */ /* 0x000e9e0000300a00 */
[----:B------:R-:W-:-:S02]  /*5e410*/  NOP ;  /* 0x0000000000007918 */ /* 0x000fc40000000000 */
[----:B------:R-:W-:Y:S04]  /*5e420*/  STL.64 [R1+0x90], R16 ;  /* 0x0000901001007387 */ /* 0x000fe80000100a00 */
[----:B------:R0:W-:Y:S04]  /*5e430*/  STL.64 [R1+0x98], R18 ;  /* 0x0000981201007387 */ /* 0x0001e80000100a00 */
[----:B0-----:R-:W4:Y:S04]  /*5e440*/  LDL.LU.64 R18, [R1+0x4898] ;  /* 0x0048980001127983 */ /* 0x001f280000300a00 */
[----:B------:R-:W4:Y:S01]  /*5e450*/  LDL.LU.64 R16, [R1+0x4890] ;  /* 0x0048900001107983 */ /* 0x000f220000300a00 */
[----:B--2---:R-:W-:Y:S03]  /*5e460*/  HMMA.16816.F32.BF16 R20, R8, R12, R20 ;  /* 0x0000000c0814723c */ /* 0x004fe60000041814 */
[----:B------:R-:W2:Y:S04]  /*5e470*/  LDL.LU R8, [R1+0x4b0] ;  /* 0x0004b00001087983 */ /* 0x000ea80000300800 */
[----:B------:R-:W2:Y:S04]  /*5e480*/  LDL.LU R9, [R1+0x4b4] ;  /* 0x0004b40001097983 */ /* 0x000ea80000300800 */
[----:B------:R-:W2:Y:S04]  /*5e490*/  LDL.LU R10, [R1+0x4b8] ;  /* 0x0004b800010a7983 */ /* 0x000ea80000300800 */
[----:B------:R-:W2:Y:S04]  /*5e4a0*/  LDL.LU R11, [R1+0x4bc] ;  /* 0x0004bc00010b7983 */ /* 0x000ea80000300800 */
[----:B------:R0:W-:Y:S04]  /*5e4b0*/  STL.64 [R1+0x47e0], R12 ;  /* 0x0047e00c01007387 */ /* 0x0001e80000100a00 */
[----:B0-----:R-:W3:Y:S04]  /*5e4c0*/  LDL.64 R12, [R1+0x180] ;  /* 0x00018000010c7983 */ /* 0x001ee80000100a00 */
[----:B---3--:R0:W-:Y:S04]  /*5e4d0*/  STL.64 [R1+0x4878], R12 ;  /* 0x0048780c01007387 */ /* 0x0081e80000100a00 */
[----:B0-----:R-:W3:Y:S01]  /*5e4e0*/  LDL.64 R12, [R1+0x1a0] ;  /* 0x0001a000010c7983 */ /* 0x001ee20000100a00 */
[----:B----4-:R-:W-:Y:S03]  /*5e4f0*/  HMMA.16816.F32.BF16 R4, R16, R24, R4 ;  /* 0x000000181004723c */ /* 0x010fe60000041804 */
[----:B---3--:R0:W-:Y:S04]  /*5e500*/  STL.64 [R1+0x4880], R12 ;  /* 0x0048800c01007387 */ /* 0x0081e80000100a00 */
[----:B0-----:R-:W3:Y:S04]  /*5e510*/  LDL.LU R12, [R1+0xc40] ;  /* 0x000c4000010c7983 */ /* 0x001ee80000300800 */
[----:B------:R-:W3:Y:S04]  /*5e520*/  LDL.LU R13, [R1+0xc44] ;  /* 0x000c4400010d7983 */ /* 0x000ee80000300800 */
[----:B------:R-:W3:Y:S04]  /*5e530*/  LDL.LU R14, [R1+0xc48] ;  /* 0x000c4800010e7983 */ /* 0x000ee80000300800 */
[----:B------:R-:W3:Y:S04]  /*5e540*/  LDL.LU R15, [R1+0xc4c] ;  /* 0x000c4c00010f7983 */ /* 0x000ee80000300800 */
[----:B------:R-:W-:Y:S04]  /*5e550*/  STL.64 [R1+0x3f30], R22 ;  /* 0x003f301601007387 */ /* 0x000fe80000100a00 */
[----:B------:R0:W-:Y:S04]  /*5e560*/  STL.64 [R1+0x3f28], R20 ;  /* 0x003f281401007387 */ /* 0x0001e80000100a00 */
[----:B0-----:R-:W4:Y:S04]  /*5e570*/  LDL.LU.64 R20, [R1+0xf0] ;  /* 0x0000f00001147983 */ /* 0x001f280000300a00 */
[----:B------:R-:W2:Y:S04]  /*5e580*/  LDL.64 R22, [R1+0xf8] ;  /* 0x0000f80001167983 */ /* 0x000ea80000100a00 */
[----:B--2---:R-:W-:Y:S04]  /*5e590*/  STL.64 [R1+0x47f0], R22 ;  /* 0x0047f01601007387 */ /* 0x004fe80000100a00 */
[----:B----4-:R0:W-:Y:S04]  /*5e5a0*/  STL.64 [R1+0x47e8], R20 ;  /* 0x0047e81401007387 */ /* 0x0101e80000100a00 */
[----:B0-----:R-:W2:Y:S04]  /*5e5b0*/  LDL.LU R20, [R1+0xc10] ;  /* 0x000c100001147983 */ /* 0x001ea80000300800 */
[----:B------:R-:W2:Y:S04]  /*5e5c0*/  LDL.LU R21, [R1+0xc14] ;  /* 0x000c140001157983 */ /* 0x000ea80000300800 */
[----:B------:R-:W2:Y:S04]  /*5e5d0*/  LDL.LU R23, [R1+0xc1c] ;  /* 0x000c1c0001177983 */ /* 0x000ea80000300800 */
[----:B------:R0:W-:Y:S04]  /*5e5e0*/  STL.64 [R1+0x40], R4 ;  /* 0x0000400401007387 */ /* 0x0001e80000100a00 */
[----:B------:R-:W-:Y:S04]  /*5e5f0*/  STL.64 [R1+0x48], R6 ;  /* 0x0000480601007387 */ /* 0x000fe80000100a00 */
[----:B0-----:R-:W4:Y:S01]  /*5e600*/  LDL.LU.64 R4, [R1+0x4888] ;  /* 0x0048880001047983 */ /* 0x001f220000300a00 */
[----:B------:R-:W-:-:S02]  /*5e610*/  IMAD.MOV.U32 R22, RZ, RZ, R29 ;  /* 0x000000ffff167224 */ /* 0x000fc400078e001d */
[----:B------:R-:W0:Y:S01]  /*5e620*/  S2R R29, SR_TID.X ;  /* 0x00000000001d7919 */ /* 0x000e220000002100 */
[----:B------:R-:W-:Y:S04]  /*5e630*/  STL [R1+0x4800], R26 ;  /* 0x0048001a01007387 */ /* 0x000fe80000100800 */
[----:B------:R1:W-:Y:S04]  /*5e640*/  STL.64 [R1+0x47f8], R24 ;  /* 0x0047f81801007387 */ /* 0x0003e80000100a00 */
[----:B-1----:R-:W2:Y:S01]  /*5e650*/  LDL.64 R24, [R1+0x190] ;  /* 0x0001900001187983 */ /* 0x002ea20000100a00 */
[C---:B0-----:R-:W-:Y:S01]  /*5e660*/  LOP3.LUT R0, R29.reuse, 0x7, RZ, 0xc0, !PT ;  /* 0x000000071d007812 */ /* 0x041fe200078ec0ff */
[----:B------:R-:W-:-:S04]  /*5e670*/  IMAD.SHL.U32 R2, R29, 0x2, RZ ;  /* 0x000000021d027824 */ /* 0x000fc800078e00ff */
[----:B------:R-:W-:Y:S02]  /*5e680*/  IMAD R0, R0, 0x110, RZ ;  /* 0x0000011000007824 */ /* 0x000fe400078e02ff */
[----:B------:R-:W-:-:S03]  /*5e690*/  IMAD.SHL.U32 R29, R29, 0x80, RZ ;  /* 0x000000801d1d7824 */ /* 0x000fc600078e00ff */
[----:B------:R-:W-:-:S04]  /*5e6a0*/  LOP3.LUT R3, R0, 0x10, R2, 0x78, !PT ;  /* 0x0000001000037812 */ /* 0x000fc800078e7802 */
[----:B------:R-:W-:-:S04]  /*5e6b0*/  LOP3.LUT R3, R3, 0x800, R29, 0xf8, !PT ;  /* 0x0000080003037812 */ /* 0x000fc800078ef81d */
[----:B------:R-:W-:Y:S01]  /*5e6c0*/  LOP3.LUT R3, R3, 0x40, RZ, 0x3c, !PT ;  /* 0x0000004003037812 */ /* 0x000fe200078e3cff */
[----:B----4-:R-:W-:-:S15]  /*5e6d0*/  HMMA.16816.F32.BF16 R8, R16, R4, R8 ;  /* 0x000000041008723c */ /* 0x010fde0000041808 */
[----:B------:R-:W-:-:S08]  /*5e6e0*/  NOP ;  /* 0x0000000000007918 */ /* 0x000fd00000000000 */
[----:B------:R-:W-:Y:S04]  /*5e6f0*/  STL.64 [R1+0x30], R8 ;  /* 0x0000300801007387 */ /* 0x000fe80000100a00 */
[----:B------:R-:W-:Y:S01]  /*5e700*/  STL [R1+0x3c], R11 ;  /* 0x00003c0b01007387 */ /* 0x000fe20000100800 */
[----:B------:R-:W-:-:S03]  /*5e710*/  IMAD.MOV.U32 R29, RZ, RZ, R10 ;  /* 0x000000ffff1d7224 */ /* 0x000fc600078e000a */
[----:B------:R-:W0:Y:S04]  /*5e720*/  LDSM.16.MT88.4 R8, [R3+UR4+0x12000] ;  /* 0x012000040308783b */ /* 0x000e280008004200 */
[----:B------:R1:W-:Y:S04]  /*5e730*/  STL [R1+0x4794], R4 ;  /* 0x0047940401007387 */ /* 0x0003e80000100800 */
[----:B------:R4:W-:Y:S04]  /*5e740*/  STL [R1+0x4790], R5 ;  /* 0x0047900501007387 */ /* 0x0009e80000100800 */
[----:B-1----:R-:W2:Y:S04]  /*5e750*/  LDL.LU R4, [R1+0xc20] ;  /* 0x000c200001047983 */ /* 0x002ea80000300800 */
[----:B----4-:R-:W2:Y:S04]  /*5e760*/  LDL.LU R5, [R1+0xc24] ;  /* 0x000c240001057983 */ /* 0x010ea80000300800 */
[----:B------:R-:W2:Y:S04]  /*5e770*/  LDL.LU R6, [R1+0xc28] ;  /* 0x000c280001067983 */ /* 0x000ea80000300800 */
[----:B------:R-:W2:Y:S04]  /*5e780*/  LDL.LU R7, [R1+0xc2c] ;  /* 0x000c2c0001077983 */ /* 0x000ea80000300800 */
[----:B------:R-:W-:Y:S04]  /*5e790*/  STL [R1+0x4284], R29 ;  /* 0x0042841d01007387 */ /* 0x000fe80000100800 */
[----:B------:R-:W-:Y:S04]  /*5e7a0*/  STL [R1+0x4798], R3 ;  /* 0x0047980301007387 */ /* 0x000fe80000100800 */
[----:B0-----:R-:W-:Y:S04]  /*5e7b0*/  STL.64 [R1+0x4668], R10 ;  /* 0x0046680a01007387 */ /* 0x001fe80000100a00 */
[----:B------:R0:W-:Y:S04]  /*5e7c0*/  STL.64 [R1+0x4660], R8 ;  /* 0x0046600801007387 */ /* 0x0001e80000100a00 */
[----:B0-----:R-:W3:Y:S02]  /*5e7d0*/  LDL.64 R8, [R1] ;  /* 0x0000000001087983 */ /* 0x001ee40000100a00 */
[----:B---3--:R-:W-:-:S15]  /*5e7e0*/  HMMA.16816.F32.BF16 R12, R16, R8, R12 ;  /* 0x00000008100c723c */ /* 0x008fde000004180c */
[----:B------:R-:W-:-:S08]  /*5e7f0*/  NOP ;  /* 0x0000000000007918 */ /* 0x000fd00000000000 */
[----:B------:R0:W-:Y:S04]  /*5e800*/  STL.64 [R1+0x280], R12 ;  /* 0x0002800c01007387 */ /* 0x0001e80000100a00 */
[----:B------:R-:W-:Y:S04]  /*5e810*/  STL.64 [R1+0x288], R14 ;  /* 0x0002880e01007387 */ /* 0x000fe80000100a00 */
[----:B0-----:R-:W3:Y:S04]  /*5e820*/  LDL.LU.64 R12, [R1+0x4880] ;  /* 0x00488000010c7983 */ /* 0x001ee80000300a00 */
[----:B------:R0:W-:Y:S04]  /*5e830*/  STL [R1+0x47a0], R8 ;  /* 0x0047a00801007387 */ /* 0x0001e80000100800 */
[----:B------:R1:W-:Y:S04]  /*5e840*/  STL [R1+0x479c], R9 ;  /* 0x00479c0901007387 */ /* 0x0003e80000100800 */
[----:B0-----:R-:W3:Y:S04]  /*5e850*/  LDL.LU R8, [R1+0xc30] ;  /* 0x000c300001087983 */ /* 0x001ee80000300800 */
[----:B-1----:R-:W3:Y:S04]  /*5e860*/  LDL.LU R9, [R1+0xc34] ;  /* 0x000c340001097983 */ /* 0x002ee80000300800 */
[----:B------:R-:W3:Y:S04]  /*5e870*/  LDL.LU R10, [R1+0xc38] ;  /* 0x000c3800010a7983 */ /* 0x000ee80000300800 */
[----:B------:R-:W3:Y:S02]  /*5e880*/  LDL.LU R11, [R1+0xc3c] ;  /* 0x000c3c00010b7983 */ /* 0x000ee40000300800 */
[----:B---3--:R-:W-:-:S15]  /*5e890*/  HMMA.16816.F32.BF16 R8, R16, R12, R8 ;  /* 0x0000000c1008723c */ /* 0x008fde0000041808 */
[----:B------:R-:W-:-:S08]  /*5e8a0*/  NOP ;  /* 0x0000000000007918 */ /* 0x000fd00000000000 */
[----:B------:R-:W-:Y:S04]  /*5e8b0*/  STL.64 [R1+0x270], R8 ;  /* 0x0002700801007387 */ /* 0x000fe80000100a00 */
[----:B------:R0:W-:Y:S02]  /*5e8c0*/  STL.64 [R1+0x278], R10 ;  /* 0x0002780a01007387 */ /* 0x0001e40000100a00 */
[----:B0-----:R-:W-:Y:S02]  /*5e8d0*/  IMAD.MOV.U32 R11, RZ, RZ, R12 ;  /* 0x000000ffff0b7224 */ /* 0x001fe400078e000c */
[----:B------:R-:W-:Y:S02]  /*5e8e0*/  IMAD.MOV.U32 R10, RZ, RZ, R13 ;  /* 0x000000ffff0a7224 */ /* 0x000fe400078e000d */
[----:B------:R-:W3:Y:S01]  /*5e8f0*/  LDL.LU.64 R12, [R1+0x4878] ;  /* 0x00487800010c7983 */ /* 0x000ee20000300a00 */
[----:B--2---:R-:W-:Y:S03]  /*5e900*/  HMMA.16816.F32.BF16 R4, R16, R24, R4 ;  /* 0x000000181004723c */ /* 0x004fe60000041804 */
[----:B------:R-:W-:Y:S04]  /*5e910*/  STL [R1+0x47a8], R10 ;  /* 0x0047a80a01007387 */ /* 0x000fe80000100800 */
[----:B------:R3:W-:Y:S01]  /*5e920*/  STL [R1+0x47a4], R11 ;  /* 0x0047a40b01007387 */ /* 0x0007e20000100800 */
[----:B------:R-:W-:Y:S01]  /*5e930*/  IMAD.MOV.U32 R28, RZ, RZ, R25 ;  /* 0x000000ffff1c7224 */ /* 0x000fe200078e0019 */
[----:B------:R-:W-:-:S14]  /*5e940*/  MOV R29, R24 ;  /* 0x00000018001d7202 */ /* 0x000fdc0000000f00 */
[----:B------:R-:W-:Y:S04]  /*5e950*/  STL.64 [R1+0x260], R4 ;  /* 0x0002600401007387 */ /* 0x000fe80000100a00 */
[----:B------:R-:W-:Y:S04]  /*5e960*/  STL.64 [R1+0x268], R6 ;  /* 0x0002680601007387 */ /* 0x000fe80000100a00 */
[----:B------:R-:W-:Y:S04]  /*5e970*/  STL [R1+0x47b0], R28 ;  /* 0x0047b01c01007387 */ /* 0x000fe80000100800 */
[----:B------:R-:W-:Y:S01]  /*5e980*/  STL [R1+0x47ac], R29 ;  /* 0x0047ac1d01007387 */ /* 0x000fe20000100800 */
[----:B---3--:R-:W-:-:S15]  /*5e990*/  HMMA.16816.F32.BF16 R8, R16, R12, R20 ;  /* 0x0000000c1008723c */ /* 0x008fde0000041814 */
[----:B------:R-:W-:-:S08]  /*5e9a0*/  NOP ;  /* 0x0000000000007918 */ /* 0x000fd00000000000 */
[----:B------:R-:W-:Y:S04]  /*5e9b0*/  STL.64 [R1+0x250], R8 ;  /* 0x0002500801007387 */ /* 0x000fe80000100a00 */
[----:B------:R-:W-:Y:S04]  /*5e9c0*/  STL.64 [R1+0x258], R10 ;  /* 0x0002580a01007387 */ /* 0x000fe80000100a00 */
[----:B------:R-:W2:Y:S04]  /*5e9d0*/  LDL.LU R24, [R1+0xb90] ;  /* 0x000b900001187983 */ /* 0x000ea80000300800 */
[----:B------:R-:W2:Y:S04]  /*5e9e0*/  LDL.LU R25, [R1+0xb94] ;  /* 0x000b940001197983 */ /* 0x000ea80000300800 */
[----:B------:R-:W3:Y:S04]  /*5e9f0*/  LDL.LU R26, [R1+0xb98] ;  /* 0x000b9800011a7983 */ /* 0x000ee80000300800 */
[----:B------:R-:W3:Y:S04]  /*5ea00*/  LDL.LU R27, [R1+0xb9c] ;  /* 0x000b9c00011b7983 */ /* 0x000ee80000300800 */
[----:B---3--:R-:W-:Y:S04]  /*5ea10*/  STL.64 [R1+0x4810], R26 ;  /* 0x0048101a01007387 */ /* 0x008fe80000100a00 */
[----:B--2---:R0:W-:Y:S04]  /*5ea20*/  STL.64 [R1+0x4808], R24 ;  /* 0x0048081801007387 */ /* 0x0041e80000100a00 */
[----:B0-----:R-:W2:Y:S04]  /*5ea30*/  LDL.64 R24, [R1+0x110] ;  /* 0x0001100001187983 */ /* 0x001ea80000100a00 */
[----:B--2---:R0:W-:Y:S04]  /*5ea40*/  STL.64 [R1+0x4820], R24 ;  /* 0x0048201801007387 */ /* 0x0041e80000100a00 */
[----:B0-----:R-:W2:Y:S04]  /*5ea50*/  LDL.64 R24, [R1+0x120] ;  /* 0x0001200001187983 */ /* 0x001ea80000100a00 */
[----:B--2---:R0:W-:Y:S04]  /*5ea60*/  STL.64 [R1+0x4838], R24 ;  /* 0x0048381801007387 */ /* 0x0041e80000100a00 */
[----:B0-----:R-:W2:Y:S04]  /*5ea70*/  LDL.64 R24, [R1+0x130] ;  /* 0x0001300001187983 */ /* 0x001ea80000100a00 */
[----:B--2---:R0:W-:Y:S04]  /*5ea80*/  STL.64 [R1+0x4840], R24 ;  /* 0x0048401801007387 */ /* 0x0041e80000100a00 */
[----:B0-----:R-:W2:Y:S04]  /*5ea90*/  LDL.64 R24, [R1+0x140] ;  /* 0x0001400001187983 */ /* 0x001ea80000100a00 */
[----:B--2---:R-:W-:Y:S04]  /*5eaa0*/  STL.64 [R1+0x4858], R24 ;  /* 0x0048581801007387 */ /* 0x004fe80000100a00 */
[----:B------:R-:W2:Y:S04]  /*5eab0*/  LDL.64 R20, [R1+0x100] ;  /* 0x0001000001147983 */ /* 0x000ea80000100a00 */
        /* <DEDUP_REMOVED lines=9> */
[----:B--2---:R-:W-:Y:S04]  /*5eb50*/  STL.64 [R1+0x4870], R10 ;  /* 0x0048700a01007387 */ /* 0x004fe80000100a00 */
[----:B----4-:R0:W-:Y:S04]  /*5eb60*/  STL.64 [R1+0x4868], R8 ;  /* 0x0048680801007387 */ /* 0x0101e80000100a00 */
[----:B------:R-:W2:Y:S04]  /*5eb70*/  LDL.64 R24, [R1+0x150] ;  /* 0x0001500001187983 */ /* 0x000ea80000100a00 */
[----:B0-----:R-:W4:Y:S04]  /*5eb80*/  LDL.64 R8, [R1+0x170] ;  /* 0x0001700001087983 */ /* 0x001f280000100a00 */
[----:B--2---:R0:W-:Y:S04]  /*5eb90*/  STL.64 [R1+0x4860], R24 ;  /* 0x0048601801007387 */ /* 0x0041e80000100a00 */
[----:B0-----:R-:W2:Y:S04]  /*5eba0*/  LDL.64 R24, [R1+0x160] ;  /* 0x0001600001187983 */ /* 0x001ea80000100a00 */
[----:B---3--:R-:W-:Y:S04]  /*5ebb0*/  STL.64 [R1+0x4830], R22 ;  /* 0x0048301601007387 */ /* 0x008fe80000100a00 */
[----:B------:R0:W-:Y:S04]  /*5ebc0*/  STL.64 [R1+0x4828], R20 ;  /* 0x0048281401007387 */ /* 0x0001e80000100a00 */
[----:B0-----:R-:W3:Y:S04]  /*5ebd0*/  LDL.LU R20, [R1+0xbb0] ;  /* 0x000bb00001147983 */ /* 0x001ee80000300800 */
[----:B------:R-:W3:Y:S04]  /*5ebe0*/  LDL.LU R21, [R1+0xbb4] ;  /* 0x000bb40001157983 */ /* 0x000ee80000300800 */
[----:B------:R-:W4:Y:S04]  /*5ebf0*/  LDL.LU R22, [R1+0xbb8] ;  /* 0x000bb80001167983 */ /* 0x000f280000300800 */
[----:B------:R-:W4:Y:S01]  /*5ec00*/  LDL.LU R23, [R1+0xbbc] ;  /* 0x000bbc0001177983 */ /* 0x000f220000300800 */
[----:B------:R-:W-:-:S02]  /*5ec10*/  IMAD.MOV.U32 R6, RZ, RZ, R12 ;  /* 0x000000ffff067224 */ /* 0x000fc400078e000c */
[----:B------:R-:W-:Y:S01]  /*5ec20*/  IMAD.MOV.U32 R7, RZ, RZ, R13 ;  /* 0x000000ffff077224 */ /* 0x000fe200078e000d */
[----:B----4-:R-:W-:Y:S04]  /*5ec30*/  STL.64 [R1+0x4850], R22 ;  /* 0x0048501601007387 */ /* 0x010fe80000100a00 */
[----:B---3--:R0:W-:Y:S04]  /*5ec40*/  STL.64 [R1+0x4848], R20 ;  /* 0x0048481401007387 */ /* 0x0081e80000100a00 */
[----:B0-----:R-:W3:Y:S04]  /*5ec50*/  LDL.LU R20, [R1+0xbd0] ;  /* 0x000bd00001147983 */ /* 0x001ee80000300800 */
[----:B------:R-:W3:Y:S04]  /*5ec60*/  LDL.LU R21, [R1+0xbd4] ;  /* 0x000bd40001157983 */ /* 0x000ee80000300800 */
[----:B------:R-:W3:Y:S04]  /*5ec70*/  LDL.LU R22, [R1+0xbd8] ;  /* 0x000bd80001167983 */ /* 0x000ee80000300800 */
[----:B------:R-:W3:Y:S04]  /*5ec80*/  LDL.LU R23, [R1+0xbdc] ;  /* 0x000bdc0001177983 */ /* 0x000ee80000300800 */
[----:B------:R-:W4:Y:S04]  /*5ec90*/  LDL.LU R12, [R1+0xb80] ;  /* 0x000b8000010c7983 */ /* 0x000f280000300800 */
[----:B------:R-:W4:Y:S04]  /*5eca0*/  LDL.LU R13, [R1+0xb84] ;  /* 0x000b8400010d7983 */ /* 0x000f280000300800 */
[----:B------:R-:W4:Y:S04]  /*5ecb0*/  LDL.LU R14, [R1+0xb88] ;  /* 0x000b8800010e7983 */ /* 0x000f280000300800 */
[----:B------:R-:W4:Y:S04]  /*5ecc0*/  LDL.LU R15, [R1+0xb8c] ;  /* 0x000b8c00010f7983 */ /* 0x000f280000300800 */
[----:B------:R-:W-:Y:S04]  /*5ecd0*/  STL [R1+0x47b8], R7 ;  /* 0x0047b80701007387 */ /* 0x000fe80000100800 */
[----:B------:R0:W-:Y:S04]  /*5ece0*/  STL [R1+0x47b4], R6 ;  /* 0x0047b40601007387 */ /* 0x0001e80000100800 */
[----:B------:R-:W2:Y:S04]  /*5ecf0*/  LDL.LU R4, [R1+0xc00] ;  /* 0x000c000001047983 */ /* 0x000ea80000300800 */
[----:B------:R-:W2:Y:S04]  /*5ed00*/  LDL.LU R5, [R1+0xc04] ;  /* 0x000c040001057983 */ /* 0x000ea80000300800 */
[----:B0-----:R-:W2:Y:S04]  /*5ed10*/  LDL.LU R6, [R1+0xc08] ;  /* 0x000c080001067983 */ /* 0x001ea80000300800 */
[----:B------:R-:W2:Y:S02]  /*5ed20*/  LDL.LU R7, [R1+0xc0c] ;  /* 0x000c0c0001077983 */ /* 0x000ea40000300800 */
[----:B--2---:R-:W-:-:S15]  /*5ed30*/  HMMA.16816.F32.BF16 R4, R16, R8, R4 ;  /* 0x000000081004723c */ /* 0x004fde0000041804 */
[----:B------:R-:W-:-:S08]  /*5ed40*/  NOP ;  /* 0x0000000000007918 */ /* 0x000fd00000000000 */
[----:B------:R0:W-:Y:S04]  /*5ed50*/  STL.64 [R1+0x240], R4 ;  /* 0x0002400401007387 */ /* 0x0001e80000100a00 */
[----:B------:R-:W-:Y:S04]  /*5ed60*/  STL.64 [R1+0x248], R6 ;  /* 0x0002480601007387 */ /* 0x000fe80000100a00 */
[----:B------:R-:W2:Y:S01]  /*5ed70*/  LDL.LU.64 R10, [R1+0x4870] ;  /* 0x00487000010a7983 */ /* 0x000ea20000300a00 */
[----:B0-----:R-:W-:Y:S02]  /*5ed80*/  IMAD.MOV.U32 R4, RZ, RZ, R8 ;  /* 0x000000ffff047224 */ /* 0x001fe400078e0008 */
[----:B------:R-:W-:-:S02]  /*5ed90*/  IMAD.MOV.U32 R5, RZ, RZ, R9 ;  /* 0x000000ffff057224 */ /* 0x000fc400078e0009 */
[----:B------:R-:W2:Y:S04]  /*5eda0*/  LDL.LU.64 R8, [R1+0x4868] ;  /* 0x0048680001087983 */ /* 0x000ea80000300a00 */
[----:B------:R-:W-:Y:S04]  /*5edb0*/  STL [R1+0x47c0], R5 ;  /* 0x0047c00501007387 */ /* 0x000fe80000100800 */
[----:B------:R0:W-:Y:S01]  /*5edc0*/  STL [R1+0x47bc], R4 ;  /* 0x0047bc0401007387 */ /* 0x0001e20000100800 */
[----:B------:R-:W-:-:S03]  /*5edd0*/  IMAD.MOV.U32 R3, RZ, RZ, R25 ;  /* 0x000000ffff037224 */ /* 0x000fc600078e0019 */
[----:B0-----:R-:W4:Y:S04]  /*5ede0*/  LDL.LU R4, [R1+0xbc0] ;  /* 0x000bc00001047983 */ /* 0x001f280000300800 */
[----:B------:R-:W4:Y:S04]  /*5edf0*/  LDL.LU R5, [R1+0xbc4] ;  /* 0x000bc40001057983 */ /* 0x000f280000300800 */
[----:B------:R-:W4:Y:S04]  /*5ee00*/  LDL.LU R6, [R1+0xbc8] ;  /* 0x000bc80001067983 */ /* 0x000f280000300800 */
[----:B------:R-:W4:Y:S01]  /*5ee10*/  LDL.LU R7, [R1+0xbcc] ;  /* 0x000bcc0001077983 */ /* 0x000f220000300800 */
[----:B--2---:R-:W-:-:S15]  /*5ee20*/  HMMA.16816.F32.BF16 R8, R16, R24, R8 ;  /* 0x000000181008723c */ /* 0x004fde0000041808 */
[----:B------:R-:W-:-:S08]  /*5ee30*/  NOP ;  /* 0x0000000000007918 */ /* 0x000fd00000000000 */
[----:B------:R0:W-:Y:S04]  /*5ee40*/  STL.64 [R1+0x230], R8 ;  /* 0x0002300801007387 */ /* 0x0001e80000100a00 */
[----:B------:R-:W-:Y:S01]  /*5ee50*/  STL.64 [R1+0x238], R10 ;  /* 0x0002380a01007387 */ /* 0x000fe20000100a00 */
[----:B0-----:R-:W-:-:S03]  /*5ee60*/  IMAD.MOV.U32 R9, RZ, RZ, R24 ;  /* 0x000000ffff097224 */ /* 0x001fc600078e0018 */
[----:B------:R-:W2:Y:S04]  /*5ee70*/  LDL.LU.64 R24, [R1+0x4860] ;  /* 0x0048600001187983 */ /* 0x000ea80000300a00 */
[----:B------:R-:W-:Y:S04]  /*5ee80*/  STL [R1+0x47c8], R3 ;  /* 0x0047c80301007387 */ /* 0x000fe80000100800 */
[----:B------:R0:W-:Y:S04]  /*5ee90*/  STL [R1+0x47c4], R9 ;  /* 0x0047c40901007387 */ /* 0x0001e80000100800 */
[----:B------:R-:W2:Y:S04]  /*5eea0*/  LDL.LU R8, [R1+0xbe0] ;  /* 0x000be00001087983 */ /* 0x000ea80000300800 */
[----:B0-----:R-:W2:Y:S04]  /*5eeb0*/  LDL.LU R9, [R1+0xbe4] ;  /* 0x000be40001097983 */ /* 0x001ea80000300800 */
[----:B------:R-:W2:Y:S04]  /*5eec0*/  LDL.LU R10, [R1+0xbe8] ;  /* 0x000be800010a7983 */ /* 0x000ea80000300800 */
[----:B------:R-:W2:Y:S02]  /*5eed0*/  LDL.LU R11, [R1+0xbec] ;  /* 0x000bec00010b7983 */ /* 0x000ea40000300800 */
[----:B--2---:R-:W-:-:S15]  /*5eee0*/  HMMA.16816.F32.BF16 R8, R16, R24, R8 ;  /* 0x000000181008723c */ /* 0x004fde0000041808 */
[----:B------:R-:W-:-:S08]  /*5eef0*/  NOP ;  /* 0x0000000000007918 */ /* 0x000fd00000000000 */
[----:B------:R0:W-:Y:S04]  /*5ef00*/  STL.64 [R1+0x370], R8 ;  /* 0x0003700801007387 */ /* 0x0001e80000100a00 */
[----:B------:R1:W-:Y:S01]  /*5ef10*/  STL.64 [R1+0x378], R10 ;  /* 0x0003780a01007387 */ /* 0x0003e20000100a00 */
[----:B0-----:R-:W-:Y:S02]  /*5ef20*/  IMAD.MOV.U32 R8, RZ, RZ, R25 ;  /* 0x000000ffff087224 */ /* 0x001fe400078e0019 */
[----:B-1----:R-:W-:Y:S02]  /*5ef30*/  IMAD.MOV.U32 R11, RZ, RZ, R24 ;  /* 0x000000ffff0b7224 */ /* 0x002fe400078e0018 */
[----:B------:R-:W3:Y:S02]  /*5ef40*/  LDL.LU.64 R24, [R1+0x4858] ;  /* 0x0048580001187983 */ /* 0x000ee40000300a00 */
[----:B---3--:R-:W-:Y:S06]  /*5ef50*/  HMMA.16816.F32.BF16 R20, R16, R24, R20 ;  /* 0x000000181014723c */ /* 0x008fec0000041814 */
[----:B------:R-:W-:Y:S01]  /*5ef60*/  IMAD.MOV.U32 R29, RZ, RZ, R24 ;  /* 0x000000ffff1d7224 */ /* 0x000fe200078e0018 */
[----:B------:R-:W-:-:S15]  /*5ef70*/  MOV R10, R25 ;  /* 0x00000019000a7202 */ /* 0x000fde0000000f00 */
[----:B------:R-:W-:-:S01]  /*5ef80*/  NOP ;  /* 0x0000000000007918 */ /* 0x000fc20000000000 */
[----:B------:R-:W-:Y:S04]  /*5ef90*/  STL.64 [R1+0x3b0], R20 ;  /* 0x0003b01401007387 */ /* 0x000fe80000100a00 */
[----:B------:R0:W-:Y:S04]  /*5efa0*/  STL.64 [R1+0x3b8], R22 ;  /* 0x0003b81601007387 */ /* 0x0001e80000100a00 */
[----:B0-----:R-:W2:Y:S04]  /*5efb0*/  LDL.LU.64 R22, [R1+0x4850] ;  /* 0x0048500001167983 */ /* 0x001ea80000300a00 */
[----:B------:R-:W2:Y:S04]  /*5efc0*/  LDL.LU.64 R20, [R1+0x4848] ;  /* 0x0048480001147983 */ /* 0x000ea80000300a00 */
[----:B------:R-:W4:Y:S02]  /*5efd0*/  LDL.LU.64 R24, [R1+0x4840] ;  /* 0x0048400001187983 */ /* 0x000f240000300a00 */
[----:B----4-:R-:W-:Y:S06]  /*5efe0*/  HMMA.16816.F32.BF16 R4, R16, R24, R4 ;  /* 0x000000181004723c */ /* 0x010fec0000041804 */
[----:B------:R-:W-:-:S15]  /*5eff0*/  IMAD.MOV.U32 R28, RZ, RZ, R25 ;  /* 0x000000ffff1c7224 */ /* 0x000fde00078e0019 */
[----:B------:R-:W-:-:S02]  /*5f000*/  NOP ;  /* 0x0000000000007918 */ /* 0x000fc40000000000 */
[----:B------:R-:W-:Y:S04]  /*5f010*/  STL.64 [R1+0x400], R4 ;  /* 0x0004000401007387 */ /* 0x000fe80000100a00 */
[----:B------:R0:W-:Y:S02]  /*5f020*/  STL.64 [R1+0x408], R6 ;  /* 0x0004080601007387 */ /* 0x0001e40000100a00 */
[----:B0-----:R-:W-:Y:S02]  /*5f030*/  IMAD.MOV.U32 R6, RZ, RZ, R24 ;  /* 0x000000ffff067224 */ /* 0x001fe400078e0018 */
        /* <DEDUP_REMOVED lines=12> */
[----:B------:R0:W-:Y:S04]  /*5f100*/  STL.64 [R1+0x450], R20 ;  /* 0x0004501401007387 */ /* 0x0001e80000100a00 */
[----:B------:R-:W-:Y:S04]  /*5f110*/  STL.64 [R1+0x458], R22 ;  /* 0x0004581601007387 */ /* 0x000fe80000100a00 */
        /* <DEDUP_REMOVED lines=12> */
[----:B------:R-:W2:Y:S02]  /*5f1e0*/  LDL.LU.64 R20, [R1+0x47e8] ;  /* 0x0047e80001147983 */ /* 0x000ea40000300a00 */
[----:B--2---:R-:W-:-:S15]  /*5f1f0*/  HMMA.16816.F32.BF16 R12, R16, R20, R12 ;  /* 0x00000014100c723c */ /* 0x004fde000004180c */
[----:B------:R-:W-:-:S08]  /*5f200*/  NOP ;  /* 0x0000000000007918 */ /* 0x000fd00000000000 */
[----:B------:R0:W-:Y:S04]  /*5f210*/  STL.64 [R1+0x4b0], R12 ;  /* 0x0004b00c01007387 */ /* 0x0001e80000100a00 */
[----:B------:R-:W-:Y:S04]  /*5f220*/  STL.64 [R1+0x4b8], R14 ;  /* 0x0004b80e01007387 */ /* 0x000fe80000100a00 */
[----:B0-----:R-:W2:Y:S04]  /*5f230*/  LDL.LU.64 R12, [R1+0x47e0] ;  /* 0x0047e000010c7983 */ /* 0x001ea80000300a00 */
[----:B----4-:R-:W-:Y:S04]  /*5f240*/  STL.64 [R1+0x4678], R22 ;  /* 0x0046781601007387 */ /* 0x010fe80000100a00 */
[----:B------:R0:W-:Y:S04]  /*5f250*/  STL.64 [R1+0x4670], R20 ;  /* 0x0046701401007387 */ /* 0x0001e80000100a00 */
[----:B0-----:R-:W2:Y:S04]  /*5f260*/  LDL.LU R20, [R1+0x500] ;  /* 0x0005000001147983 */ /* 0x001ea80000300800 */
[----:B------:R-:W2:Y:S04]  /*5f270*/  LDL.LU R21, [R1+0x504] ;  /* 0x0005040001157983 */ /* 0x000ea80000300800 */
[----:B------:R-:W2:Y:S04]  /*5f280*/  LDL.LU R22, [R1+0x508] ;  /* 0x0005080001167983 */ /* 0x000ea80000300800 */
[----:B------:R-:W2:Y:S02]  /*5f290*/  LDL.LU R23, [R1+0x50c] ;  /* 0x00050c0001177983 */ /* 0x000ea40000300800 */
[----:B--2---:R-:W-:Y:S06]  /*5f2a0*/  HMMA.16816.F32.BF16 R16, R16, R12, R20 ;  /* 0x0000000c1010723c */ /* 0x004fec0000041814 */
[----:B------:R-:W-:-:S02]  /*5f2b0*/  IMAD.MOV.U32 R2, RZ, RZ, R12 ;  /* 0x000000ffff027224 */ /* 0x000fc400078e000c */
[----:B------:R-:W-:-:S15]  /*5f2c0*/  IMAD.MOV.U32 R0, RZ, RZ, R13 ;  /* 0x000000ffff007224 */ /* 0x000fde00078e000d */
[----:B------:R0:W-:Y:S04]  /*5f2d0*/  STL.64 [R1+0x4a0], R16 ;  /* 0x0004a01001007387 */ /* 0x0001e80000100a00 */
[----:B------:R1:W-:Y:S04]  /*5f2e0*/  STL.64 [R1+0x4a8], R18 ;  /* 0x0004a81201007387 */ /* 0x0003e80000100a00 */
[----:B------:R-:W3:Y:S04]  /*5f2f0*/  LDL.LU.64 R14, [R1+0x47d8] ;  /* 0x0047d800010e7983 */ /* 0x000ee80000300a00 */
[----:B------:R-:W3:Y:S04]  /*5f300*/  LDL.LU.64 R12, [R1+0x47d0] ;  /* 0x0047d000010c7983 */ /* 0x000ee80000300a00 */
[----:B0-----:R-:W3:Y:S04]  /*5f310*/  LDL.LU R16, [R1+0x4d0] ;  /* 0x0004d00001107983 */ /* 0x001ee80000300800 */
[----:B------:R-:W3:Y:S04]  /*5f320*/  LDL.LU R17, [R1+0x4d4] ;  /* 0x0004d40001117983 */ /* 0x000ee80000300800 */
[----:B-1----:R-:W3:Y:S04]  /*5f330*/  LDL.LU R18, [R1+0x4d8] ;  /* 0x0004d80001127983 */ /* 0x002ee80000300800 */
[----:B------:R-:W3:Y:S01]  /*5f340*/  LDL.LU R19, [R1+0x4dc] ;  /* 0x0004dc0001137983 */ /* 0x000ee20000300800 */
[----:B------:R-:W-:-:S03]  /*5f350*/  MOV R20, R27 ;  /* 0x0000001b00147202 */ /* 0x000fc60000000f00 */
[----:B------:R-:W2:Y:S01]  /*5f360*/  LDL.LU R27, [R1+0x47cc] ;  /* 0x0047cc00011b7983 */ /* 0x000ea20000300800 */
[----:B------:R-:W-:-:S03]  /*5f370*/  IMAD.MOV.U32 R21, RZ, RZ, R3 ;  /* 0x000000ffff157224 */ /* 0x000fc600078e0003 */
[----:B------:R-:W4:Y:S04]  /*5f380*/  LDL.LU R3, [R1+0x47c8] ;  /* 0x0047c80001037983 */ /* 0x000f280000300800 */
[----:B------:R0:W-:Y:S02]  /*5f390*/  STL.64 [R1+0x4690], R20 ;  /* 0x0046901401007387 */ /* 0x0001e40000100a00 */
[----:B0-----:R-:W-:Y:S02]  /*5f3a0*/  IMAD.MOV.U32 R20, RZ, RZ, R9 ;  /* 0x000000ffff147224 */ /* 0x001fe400078e0009 */
[----:B------:R-:W-:Y:S01]  /*5f3b0*/  IMAD.MOV.U32 R21, RZ, RZ, R5 ;  /* 0x000000ffff157224 */ /* 0x000fe200078e0005 */
[----:B------:R-:W4:Y:S01]  /*5f3c0*/  LDL.LU R9, [R1+0x47c4] ;  /* 0x0047c40001097983 */ /* 0x000f220000300800 */
[----:B---3--:R-:W-:-:S15]  /*5f3d0*/  HMMA.16816.F32.BF16 R16, R12, R24, R16 ;  /* 0x000000180c10723c */ /* 0x008fde0000041810 */
[----:B------:R-:W-:-:S08]  /*5f3e0*/  NOP ;  /* 0x0000000000007918 */ /* 0x000fd00000000000 */
[----:B------:R-:W-:Y:S04]  /*5f3f0*/  STL.64 [R1+0x4d0], R16 ;  /* 0x0004d01001007387 */ /* 0x000fe80000100a00 */
[----:B------:R-:W-:Y:S04]  /*5f400*/  STL.64 [R1+0x4d8], R18 ;  /* 0x0004d81201007387 */ /* 0x000fe80000100a00 */
[----:B------:R-:W3:Y:S04]  /*5f410*/  LDL.LU R5, [R1+0x47c0] ;  /* 0x0047c00001057983 */ /* 0x000ee80000300800 */
[----:B------:R-:W-:Y:S04]  /*5f420*/  STL.64 [R1+0x46a8], R20 ;  /* 0x0046a81401007387 */ /* 0x000fe80000100a00 */
[----:B--2---:R-:W-:Y:S04]  /*5f430*/  STL.64 [R1+0x4688], R26 ;  /* 0x0046881a01007387 */ /* 0x004fe80000100a00 */
[----:B------:R0:W-:Y:S04]  /*5f440*/  STL.64 [R1+0x4680], R24 ;  /* 0x0046801801007387 */ /* 0x0001e80000100a00 */
        /* <DEDUP_REMOVED lines=41> */
[----:B------:R0:W-:Y:S02]  /*5f6e0*/  STL.64 [R1+0x4708], R20 ;  /* 0x0047081401007387 */ /* 0x0001e40000100a00 */
[----:B0-----:R-:W-:-:S02]  /*5f6f0*/  IMAD.MOV.U32 R20, RZ, RZ, R9 ;  /* 0x000000ffff147224 */ /* 0x001fc400078e0009 */
        /* <DEDUP_REMOVED lines=10> */
[----:B---3--:R-:W-:-:S02]  /*5f7a0*/  IMAD.MOV.U32 R20, RZ, RZ, R4 ;  /* 0x000000ffff147224 */ /* 0x008fc400078e0004 */
        /* <DEDUP_REMOVED lines=36> */
[----:B------:R0:W-:Y:S04]  /*5f9f0*/  STL.64 [R1+0x4780], R20 ;  /* 0x0047801401007387 */ /* 0x0001e80000100a00 */
[----:B0-----:R-:W3:Y:S04]  /*5fa00*/  LDL.LU R20, [R1+0x910] ;  /* 0x0009100001147983 */ /* 0x001ee80000300800 */
[----:B------:R-:W3:Y:S04]  /*5fa10*/  LDL.LU R21, [R1+0x914] ;  /* 0x0009140001157983 */ /* 0x000ee80000300800 */
[----:B------:R-:W3:Y:S04]  /*5fa20*/  LDL.LU R22, [R1+0x918] ;  /* 0x0009180001167983 */ /* 0x000ee80000300800 */
[----:B------:R-:W3:Y:S04]  /*5fa30*/  LDL.LU R23, [R1+0x91c] ;  /* 0x00091c0001177983 */ /* 0x000ee80000300800 */
[----:B----4-:R-:W-:Y:S04]  /*5fa40*/  STL.64 [R1+0x4748], R26 ;  /* 0x0047481a01007387 */ /* 0x010fe80000100a00 */
[----:B--2---:R0:W-:Y:S04]  /*5fa50*/  STL.64 [R1+0x4740], R24 ;  /* 0x0047401801007387 */ /* 0x0041e80000100a00 */
[----:B0-----:R-:W2:Y:S04]  /*5fa60*/  LDL.LU R24, [R1+0x530] ;  /* 0x0005300001187983 */ /* 0x001ea80000300800 */
[----:B------:R-:W2:Y:S04]  /*5fa70*/  LDL.LU R25, [R1+0x534] ;  /* 0x0005340001197983 */ /* 0x000ea80000300800 */
[----:B------:R-:W4:Y:S04]  /*5fa80*/  LDL.LU R26, [R1+0x538] ;  /* 0x00053800011a7983 */ /* 0x000f280000300800 */
[----:B------:R-:W4:Y:S01]  /*5fa90*/  LDL.LU R27, [R1+0x53c] ;  /* 0x00053c00011b7983 */ /* 0x000f220000300800 */
[C---:B---3--:R-:W-:Y:S03]  /*5faa0*/  HMMA.16816.F32.BF16 R16, R12.reuse, R4, R16 ;  /* 0x000000040c10723c */ /* 0x048fe60000041810 */
[----:B----4-:R-:W-:Y:S04]  /*5fab0*/  STL.64 [R1+0x4760], R26 ;  /* 0x0047601a01007387 */ /* 0x010fe80000100a00 */
        /* <DEDUP_REMOVED lines=10> */
[----:B------:R-:W2:Y:S04]  /*5fb60*/  LDL.LU R26, [R1+0x6e8] ;  /* 0x0006e800011a7983 */ /* 0x000ea80000300800 */
[----:B------:R-:W2:Y:S04]  /*5fb70*/  LDL.LU R27, [R1+0x6ec] ;  /* 0x0006ec00011b7983 */ /* 0x000ea80000300800 */
[----:B------:R-:W-:Y:S04]  /*5fb80*/  STL.64 [R1+0x4658], R6 ;  /* 0x0046580601007387 */ /* 0x000fe80000100a00 */
[----:B------:R0:W-:Y:S04]  /*5fb90*/  STL.64 [R1+0x4650], R4 ;  /* 0x0046500401007387 */ /* 0x0001e80000100a00 */
[----:B------:R-:W-:Y:S04]  /*5fba0*/  STL.64 [R1+0x4e0], R16 ;  /* 0x0004e01001007387 */ /* 0x000fe80000100a00 */
[----:B------:R-:W-:Y:S04]  /*5fbb0*/  STL.64 [R1+0x4e8], R18 ;  /* 0x0004e81201007387 */ /* 0x000fe80000100a00 */
[----:B------:R-:W1:Y:S04]  /*5fbc0*/  LDSM.16.MT88.4 R16, [R3+UR4+0x12080] ;  /* 0x012080040310783b */ /* 0x000e680008004200 */
[----:B0-----:R-:W3:Y:S04]  /*5fbd0*/  LDL.LU R4, [R1+0x670] ;  /* 0x0006700001047983 */ /* 0x001ee80000300800 */
[----:B------:R-:W3:Y:S04]  /*5fbe0*/  LDL.LU R5, [R1+0x674] ;  /* 0x0006740001057983 */ /* 0x000ee80000300800 */
[----:B------:R-:W3:Y:S04]  /*5fbf0*/  LDL.LU R6, [R1+0x678] ;  /* 0x0006780001067983 */ /* 0x000ee80000300800 */
[----:B------:R-:W3:Y:S04]  /*5fc00*/  LDL.LU R7, [R1+0x67c] ;  /* 0x00067c0001077983 */ /* 0x000ee80000300800 */
[----:B-1----:R-:W-:Y:S04]  /*5fc10*/  STL.64 [R1+0x4558], R18 ;  /* 0x0045581201007387 */ /* 0x002fe80000100a00 */
[----:B------:R-:W-:Y:S04]  /*5fc20*/  STL.64 [R1+0x4550], R16 ;  /* 0x0045501001007387 */ /* 0x000fe80000100a00 */
[----:B------:R0:W-:Y:S04]  /*5fc30*/  STL.64 [R1+0x500], R20 ;  /* 0x0005001401007387 */ /* 0x0001e80000100a00 */
[----:B------:R2:W-:Y:S04]  /*5fc40*/  STL.64 [R1+0x508], R22 ;  /* 0x0005081601007387 */ /* 0x0005e80000100a00 */
[----:B0-----:R-:W2:Y:S01]  /*5fc50*/  LDL.LU.64 R20, [R1+0x4780] ;  /* 0x0047800001147983 */ /* 0x001ea20000300a00 */
[----:B------:R-:W-:Y:S01]  /*5fc60*/  MOV R16, R2 ;  /* 0x0000000200107202 */ /* 0x000fe20000000f00 */
[----:B------:R-:W-:-:S02]  /*5fc70*/  IMAD.MOV.U32 R17, RZ, RZ, R0 ;  /* 0x000000ffff117224 */ /* 0x000fc400078e0000 */
[----:B------:R-:W-:Y:S02]  /*5fc80*/  IMAD.MOV.U32 R2, RZ, RZ, R8 ;  /* 0x000000ffff027224 */ /* 0x000fe400078e0008 */
[----:B------:R-:W-:Y:S01]  /*5fc90*/  IMAD.MOV.U32 R0, RZ, RZ, R9 ;  /* 0x000000ffff007224 */ /* 0x000fe200078e0009 */
[----:B------:R-:W4:Y:S04]  /*5fca0*/  LDL.LU R8, [R1+0x640] ;  /* 0x0006400001087983 */ /* 0x000f280000300800 */
[----:B------:R-:W4:Y:S04]  /*5fcb0*/  LDL.LU R9, [R1+0x644] ;  /* 0x0006440001097983 */ /* 0x000f280000300800 */
[----:B------:R-:W4:Y:S04]  /*5fcc0*/  LDL.LU R10, [R1+0x648] ;  /* 0x00064800010a7983 */ /* 0x000f280000300800 */
[----:B------:R-:W4:Y:S01]  /*5fcd0*/  LDL.LU R11, [R1+0x64c] ;  /* 0x00064c00010b7983 */ /* 0x000f220000300800 */
        /* <DEDUP_REMOVED lines=77> */
[----:B------:R-:W3:Y:S02]  /*601b0*/  LDL.LU.64 R20, [R1+0x4670] ;  /* 0x0046700001147983 */ /* 0x000ee40000300a00 */
[----:B---3--:R-:W-:-:S15]  /*601c0*/  HMMA.16816.F32.BF16 R4, R12, R20, R4 ;  /* 0x000000140c04723c */ /* 0x008fde0000041804 */
[----:B------:R-:W-:-:S08]  /*601d0*/  NOP ;  /* 0x0000000000007918 */ /* 0x000fd00000000000 */
[----:B------:R0:W-:Y:S04]  /*601e0*/  STL.64 [R1+0x5e0], R4 ;  /* 0x0005e00401007387 */ /* 0x0001e80000100a00 */
[----:B------:R1:W-:Y:S04]  /*601f0*/  STL.64 [R1+0x5e8], R6 ;  /* 0x0005e80601007387 */ /* 0x0003e80000100a00 */
[----:B0-----:R-:W2:Y:S04]  /*60200*/  LDL.LU R4, [R1+0x660] ;  /* 0x0006600001047983 */ /* 0x001ea80000300800 */
[----:B------:R-:W2:Y:S04]  /*60210*/  LDL.LU R5, [R1+0x664] ;  /* 0x0006640001057983 */ /* 0x000ea80000300800 */
[----:B-1----:R-:W2:Y:S04]  /*60220*/  LDL.LU R6, [R1+0x668] ;  /* 0x0006680001067983 */ /* 0x002ea80000300800 */
[----:B------:R-:W2:Y:S04]  /*60230*/  LDL.LU R7, [R1+0x66c] ;  /* 0x00066c0001077983 */ /* 0x000ea80000300800 */
[----:B----4-:R-:W-:Y:S04]  /*60240*/  STL.64 [R1+0x4578], R22 ;  /* 0x0045781601007387 */ /* 0x010fe80000100a00 */
[----:B------:R0:W-:Y:S04]  /*60250*/  STL.64 [R1+0x4570], R20 ;  /* 0x0045701401007387 */ /* 0x0001e80000100a00 */
[----:B0-----:R-:W3:Y:S04]  /*60260*/  LDL.64 R20, [R1+0x170] ;  /* 0x0001700001147983 */ /* 0x001ee80000100a00 */
[----:B---3--:R0:W-:Y:S04]  /*60270*/  STL.64 [R1+0x4610], R20 ;  /* 0x0046101401007387 */ /* 0x0081e80000100a00 */
[----:B0-----:R-:W3:Y:S04]  /*60280*/  LDL.LU R20, [R1+0xb50] ;  /* 0x000b500001147983 */ /* 0x001ee80000300800 */
[----:B------:R-:W3:Y:S04]  /*60290*/  LDL.LU R21, [R1+0xb54] ;  /* 0x000b540001157983 */ /* 0x000ee80000300800 */
[----:B------:R-:W4:Y:S04]  /*602a0*/  LDL.LU R22, [R1+0xb58] ;  /* 0x000b580001167983 */ /* 0x000f280000300800 */
[----:B------:R-:W4:Y:S01]  /*602b0*/  LDL.LU R23, [R1+0xb5c] ;  /* 0x000b5c0001177983 */ /* 0x000f220000300800 */
[----:B------:R-:W-:Y:S03]  /*602c0*/  HMMA.16816.F32.BF16 R12, R12, R16, R8 ;  /* 0x000000100c0c723c */ /* 0x000fe60000041808 */
[----:B----4-:R-:W-:Y:S04]  /*602d0*/  STL.64 [R1+0x4620], R22 ;  /* 0x0046201601007387 */ /* 0x010fe80000100a00 */
[----:B---3--:R0:W-:Y:S04]  /*602e0*/  STL.64 [R1+0x4618], R20 ;  /* 0x0046181401007387 */ /* 0x0081e80000100a00 */
[----:B0-----:R-:W3:Y:S04]  /*602f0*/  LDL.64 R20, [R1+0x1a0] ;  /* 0x0001a00001147983 */ /* 0x001ee80000100a00 */
[----:B---3--:R-:W-:Y:S04]  /*60300*/  STL.64 [R1+0x4638], R20 ;  /* 0x0046381401007387 */ /* 0x008fe80000100a00 */
[----:B------:R-:W2:Y:S04]  /*60310*/  LDL.LU.64 R10, [R1+0x4668] ;  /* 0x00466800010a7983 */ /* 0x000ea80000300a00 */
[----:B------:R-:W2:Y:S04]  /*60320*/  LDL.LU.64 R8, [R1+0x4660] ;  /* 0x0046600001087983 */ /* 0x000ea80000300a00 */
[----:B------:R0:W-:Y:S04]  /*60330*/  STL.64 [R1+0x5d0], R12 ;  /* 0x0005d00c01007387 */ /* 0x0001e80000100a00 */
[----:B------:R1:W-:Y:S04]  /*60340*/  STL.64 [R1+0x5d8], R14 ;  /* 0x0005d80e01007387 */ /* 0x0003e80000100a00 */
[----:B0-----:R-:W3:Y:S04]  /*60350*/  LDL.LU R12, [R1+0x650] ;  /* 0x00065000010c7983 */ /* 0x001ee80000300800 */
[----:B------:R-:W3:Y:S04]  /*60360*/  LDL.LU R13, [R1+0x654] ;  /* 0x00065400010d7983 */ /* 0x000ee80000300800 */
[----:B-1----:R-:W3:Y:S04]  /*60370*/  LDL.LU R14, [R1+0x658] ;  /* 0x00065800010e7983 */ /* 0x002ee80000300800 */
[----:B------:R-:W3:Y:S04]  /*60380*/  LDL.LU R15, [R1+0x65c] ;  /* 0x00065c00010f7983 */ /* 0x000ee80000300800 */
[----:B------:R0:W-:Y:S04]  /*60390*/  STL.64 [R1+0x4580], R16 ;  /* 0x0045801001007387 */ /* 0x0001e80000100a00 */
[----:B0-----:R-:W4:Y:S04]  /*603a0*/  LDL.LU R16, [R1+0xb30] ;  /* 0x000b300001107983 */ /* 0x001f280000300800 */
[----:B------:R-:W4:Y:S04]  /*603b0*/  LDL.LU R17, [R1+0xb34] ;  /* 0x000b340001117983 */ /* 0x000f280000300800 */
[----:B------:R-:W2:Y:S04]  /*603c0*/  LDL.LU R18, [R1+0xb38] ;  /* 0x000b380001127983 */ /* 0x000ea80000300800 */
[----:B------:R-:W2:Y:S04]  /*603d0*/  LDL.LU R19, [R1+0xb3c] ;  /* 0x000b3c0001137983 */ /* 0x000ea80000300800 */
[----:B--2---:R-:W-:Y:S04]  /*603e0*/  STL.64 [R1+0x4630], R18 ;  /* 0x0046301201007387 */ /* 0x004fe80000100a00 */
[----:B----4-:R0:W-:Y:S04]  /*603f0*/  STL.64 [R1+0x4628], R16 ;  /* 0x0046281001007387 */ /* 0x0101e80000100a00 */
[----:B0-----:R-:W2:Y:S04]  /*60400*/  LDL.LU R16, [R1+0xb60] ;  /* 0x000b600001107983 */ /* 0x001ea80000300800 */
[----:B------:R-:W2:Y:S04]  /*60410*/  LDL.LU R17, [R1+0xb64] ;  /* 0x000b640001117983 */ /* 0x000ea80000300800 */
[----:B------:R-:W4:Y:S04]  /*60420*/  LDL.LU R18, [R1+0xb68] ;  /* 0x000b680001127983 */ /* 0x000f280000300800 */
[----:B------:R-:W4:Y:S01]  /*60430*/  LDL.LU R19, [R1+0xb6c] ;  /* 0x000b6c0001137983 */ /* 0x000f220000300800 */
[----:B------:R-:W-:Y:S01]  /*60440*/  HMMA.16816.F32.BF16 R4, R8, R24, R4 ;  /* 0x000000180804723c */ /* 0x000fe20000041804 */
[----:B------:R-:W-:-:S02]  /*60450*/  IMAD.MOV.U32 R20, RZ, RZ, R2 ;  /* 0x000000ffff147224 */ /* 0x000fc400078e0002 */
[----:B------:R-:W0:Y:S01]  /*60460*/  S2R R2, SR_TID.X ;  /* 0x0000000000027919 */ /* 0x000e220000002100 */
[----:B----4-:R-:W-:Y:S04]  /*60470*/  STL.64 [R1+0x4648], R18 ;  /* 0x0046481201007387 */ /* 0x010fe80000100a00 */
[----:B--2---:R1:W-:Y:S04]  /*60480*/  STL.64 [R1+0x4640], R16 ;  /* 0x0046401001007387 */ /* 0x0043e80000100a00 */
[----:B-1----:R-:W2:Y:S04]  /*60490*/  LDL.LU R16, [R1+0xb70] ;  /* 0x000b700001107983 */ /* 0x002ea80000300800 */
[----:B------:R-:W2:Y:S04]  /*604a0*/  LDL.LU R17, [R1+0xb74] ;  /* 0x000b740001117983 */ /* 0x000ea80000300800 */
[----:B------:R-:W2:Y:S04]  /*604b0*/  LDL.LU R18, [R1+0xb78] ;  /* 0x000b780001127983 */ /* 0x000ea80000300800 */
[----:B------:R-:W2:Y:S04]  /*604c0*/  LDL.LU R19, [R1+0xb7c] ;  /* 0x000b7c0001137983 */ /* 0x000ea80000300800 */
[----:B------:R-:W-:Y:S04]  /*604d0*/  STL.64 [R1+0x600], R4 ;  /* 0x0006000401007387 */ /* 0x000fe80000100a00 */
[----:B------:R1:W-:Y:S04]  /*604e0*/  STL.64 [R1+0x608], R6 ;  /* 0x0006080601007387 */ /* 0x0003e80000100a00 */
[----:B-1----:R-:W4:Y:S04]  /*604f0*/  LDL.LU.64 R6, [R1+0x4658] ;  /* 0x0046580001067983 */ /* 0x002f280000300a00 */
[----:B------:R-:W3:Y:S01]  /*60500*/  LDL.LU.64 R4, [R1+0x4650] ;  /* 0x0046500001047983 */ /* 0x000ee20000300a00 */
[----:B------:R-:W-:Y:S01]  /*60510*/  IMAD.MOV.U32 R21, RZ, RZ, R0 ;  /* 0x000000ffff157224 */ /* 0x000fe200078e0000 */
[C---:B0-----:R-:W-:Y:S01]  /*60520*/  LOP3.LUT R0, R2.reuse, 0x7, RZ, 0xc0, !PT ;  /* 0x0000000702007812 */ /* 0x041fe200078ec0ff */
[----:B------:R-:W-:-:S04]  /*60530*/  IMAD.SHL.U32 R3, R2, 0x2, RZ ;  /* 0x0000000202037824 */ /* 0x000fc800078e00ff */
[----:B------:R-:W-:Y:S02]  /*60540*/  IMAD R0, R0, 0x110, RZ ;  /* 0x0000011000007824 */ /* 0x000fe400078e02ff */
[----:B------:R-:W-:-:S03]  /*60550*/  IMAD.SHL.U32 R2, R2, 0x80, RZ ;  /* 0x0000008002027824 */ /* 0x000fc600078e00ff */
[----:B------:R-:W-:Y:S01]  /*60560*/  LOP3.LUT R0, R0, 0x10, R3, 0x78, !PT ;  /* 0x0000001000007812 */ /* 0x000fe200078e7803 */
[----:B------:R-:W-:Y:S03]  /*60570*/  STL.64 [R1+0x4568], R26 ;  /* 0x0045681a01007387 */ /* 0x000fe60000100a00 */
[----:B------:R-:W-:Y:S01]  /*60580*/  LOP3.LUT R0, R0, 0x800, R2, 0xf8, !PT ;  /* 0x0000080000007812 */ /* 0x000fe200078ef802 */
[----:B------:R0:W-:Y:S03]  /*60590*/  STL.64 [R1+0x4560], R24 ;  /* 0x0045601801007387 */ /* 0x0001e60000100a00 */
[----:B------:R-:W-:Y:S01]  /*605a0*/  LOP3.LUT R0, R0, 0x60, RZ, 0x3c, !PT ;  /* 0x0000006000007812 */ /* 0x000fe200078e3cff */
[----:B0-----:R-:W2:Y:S01]  /*605b0*/  LDL.64 R24, [R1+0x180] ;  /* 0x0001800001187983 */ /* 0x001ea20000100a00 */
[----:B---3--:R-:W-:Y:S03]  /*605c0*/  HMMA.16816.F32.BF16 R12, R8, R4, R12 ;  /* 0x00000004080c723c */ /* 0x008fe6000004180c */
[----:B----4-:R-:W-:-:S15]  /*605d0*/  STL.64 [R1+0x4590], R6 ;  /* 0x0045900601007387 */ /* 0x010fde0000100a00 */
[----:B------:R-:W-:-:S05]  /*605e0*/  NOP ;  /* 0x0000000000007918 */ /* 0x000fca0000000000 */
[----:B------:R-:W-:Y:S04]  /*605f0*/  STL.64 [R1+0x610], R12 ;  /* 0x0006100c01007387 */ /* 0x000fe80000100a00 */
[----:B------:R-:W-:Y:S04]  /*60600*/  STL.64 [R1+0x618], R14 ;  /* 0x0006180e01007387 */ /* 0x000fe80000100a00 */
[----:B------:R-:W0:Y:S01]  /*60610*/  LDSM.16.MT88.4 R12, [R0+UR4+0x12000] ;  /* 0x01200004000c783b */ /* 0x000e220008004200 */
[C---:B--2---:R-:W-:Y:S03]  /*60620*/  HMMA.16816.F32.BF16 R20, R8.reuse, R20, R16 ;  /* 0x000000140814723c */ /* 0x044fe60000041810 */
[----:B------:R1:W-:Y:S04]  /*60630*/  STL.64 [R1+0x4588], R4 ;  /* 0x0045880401007387 */ /* 0x0003e80000100a00 */
[----:B-1----:R-:W2:Y:S04]  /*60640*/  LDL.LU R4, [R1+0xb40] ;  /* 0x000b400001047983 */ /* 0x002ea80000300800 */
[----:B------:R-:W2:Y:S04]  /*60650*/  LDL.LU R5, [R1+0xb44] ;  /* 0x000b440001057983 */ /* 0x000ea80000300800 */
[----:B------:R-:W2:Y:S04]  /*60660*/  LDL.LU R6, [R1+0xb48] ;  /* 0x000b480001067983 */ /* 0x000ea80000300800 */
[----:B------:R-:W2:Y:S04]  /*60670*/  LDL.LU R7, [R1+0xb4c] ;  /* 0x000b4c0001077983 */ /* 0x000ea80000300800 */
[----:B0-----:R-:W-:Y:S04]  /*60680*/  STL.64 [R1+0x43d0], R14 ;  /* 0x0043d00e01007387 */ /* 0x001fe80000100a00 */
[----:B------:R0:W-:Y:S04]  /*60690*/  STL.64 [R1+0x43c8], R12 ;  /* 0x0043c80c01007387 */ /* 0x0001e80000100a00 */
[----:B0-----:R-:W3:Y:S04]  /*606a0*/  LDL.64 R12, [R1+0x190] ;  /* 0x00019000010c7983 */ /* 0x001ee80000100a00 */
[----:B------:R-:W4:Y:S04]  /*606b0*/  LDL.LU.64 R18, [R1+0x4648] ;  /* 0x0046480001127983 */ /* 0x000f280000300a00 */
[----:B------:R-:W4:Y:S04]  /*606c0*/  LDL.LU.64 R16, [R1+0x4640] ;  /* 0x0046400001107983 */ /* 0x000f280000300a00 */
[----:B------:R0:W-:Y:S04]  /*606d0*/  STL.64 [R1+0x640], R20 ;  /* 0x0006401401007387 */ /* 0x0001e80000100a00 */
[----:B------:R-:W-:Y:S04]  /*606e0*/  STL.64 [R1+0x648], R22 ;  /* 0x0006481601007387 */ /* 0x000fe80000100a00 */
[----:B0-----:R-:W4:Y:S02]  /*606f0*/  LDL.LU.64 R20, [R1+0x4638] ;  /* 0x0046380001147983 */ /* 0x001f240000300a00 */
[----:B----4-:R-:W-:Y:S06]  /*60700*/  HMMA.16816.F32.BF16 R16, R8, R20, R16 ;  /* 0x000000140810723c */ /* 0x010fec0000041810 */
[----:B------:R-:W-:-:S02]  /*60710*/  IMAD.MOV.U32 R29, RZ, RZ, R20 ;  /* 0x000000ffff1d7224 */ /* 0x000fc400078e0014 */
[----:B------:R-:W-:-:S15]  /*60720*/  IMAD.MOV.U32 R28, RZ, RZ, R21 ;  /* 0x000000ffff1c7224 */ /* 0x000fde00078e0015 */
[----:B------:R-:W-:Y:S04]  /*60730*/  STL.64 [R1+0x650], R16 ;  /* 0x0006501001007387 */ /* 0x000fe80000100a00 */
[----:B------:R0:W-:Y:S04]  /*60740*/  STL.64 [R1+0x658], R18 ;  /* 0x0006581201007387 */ /* 0x0001e80000100a00 */
[----:B0-----:R-:W4:Y:S04]  /*60750*/  LDL.LU.64 R18, [R1+0x4630] ;  /* 0x0046300001127983 */ /* 0x001f280000300a00 */
[----:B------:R-:W4:Y:S04]  /*60760*/  LDL.LU.64 R16, [R1+0x4628] ;  /* 0x0046280001107983 */ /* 0x000f280000300a00 */
[----:B------:R-:W3:Y:S04]  /*60770*/  LDL.LU.64 R22, [R1+0x4620] ;  /* 0x0046200001167983 */ /* 0x000ee80000300a00 */
[----:B------:R-:W3:Y:S04]  /*60780*/  LDL.LU.64 R20, [R1+0x4618] ;  /* 0x0046180001147983 */ /* 0x000ee80000300a00 */
[----:B------:R-:W-:Y:S04]  /*60790*/  STL [R1+0x4518], R28 ;  /* 0x0045181c01007387 */ /* 0x000fe80000100800 */
[----:B------:R-:W-:Y:S01]  /*607a0*/  STL [R1+0x4514], R29 ;  /* 0x0045141d01007387 */ /* 0x000fe20000100800 */
[----:B---3--:R-:W-:-:S15]  /*607b0*/  HMMA.16816.F32.BF16 R20, R8, R12, R20 ;  /* 0x0000000c0814723c */ /* 0x008fde0000041814 */
[----:B------:R-:W-:-:S08]  /*607c0*/  NOP ;  /* 0x0000000000007918 */ /* 0x000fd00000000000 */
[----:B------:R0:W-:Y:S04]  /*607d0*/  STL.64 [R1+0x660], R20 ;  /* 0x0006601401007387 */ /* 0x0001e80000100a00 */
[----:B------:R-:W-:Y:S04]  /*607e0*/  STL.64 [R1+0x668], R22 ;  /* 0x0006681601007387 */ /* 0x000fe80000100a00 */
[----:B0-----:R-:W4:Y:S01]  /*607f0*/  LDL.LU.64 R20, [R1+0x4610] ;  /* 0x0046100001147983 */ /* 0x001f220000300a00 */
[----:B--2---:R-:W-:Y:S01]  /*60800*/  HMMA.16816.F32.BF16 R4, R8, R24, R4 ;  /* 0x000000180804723c */ /* 0x004fe20000041804 */
[----:B------:R-:W-:Y:S01]  /*60810*/  MOV R2, R13 ;  /* 0x0000000d00027202 */ /* 0x000fe20000000f00 */
[----:B------:R-:W-:-:S04]  /*60820*/  IMAD.MOV.U32 R0, RZ, RZ, R12 ;  /* 0x000000ffff007224 */ /* 0x000fc800078e000c */
[----:B------:R-:W-:Y:S04]  /*60830*/  STL [R1+0x4520], R2 ;  /* 0x0045200201007387 */ /* 0x000fe80000100800 */
[----:B------:R-:W-:-:S13]  /*60840*/  STL [R1+0x451c], R0 ;  /* 0x00451c0001007387 */ /* 0x000fda0000100800 */
[----:B------:R-:W-:Y:S04]  /*60850*/  STL.64 [R1+0x670], R4 ;  /* 0x0006700401007387 */ /* 0x000fe80000100a00 */
[----:B------:R4:W-:Y:S01]  /*60860*/  STL.64 [R1+0x678], R6 ;  /* 0x0006780601007387 */ /* 0x0009e20000100a00 */
[----:B------:R-:W-:Y:S02]  /*60870*/  IMAD.MOV.U32 R3, RZ, RZ, R25 ;  /* 0x000000ffff037224 */ /* 0x000fe400078e0019 */
[----:B------:R-:W-:-:S03]  /*60880*/  IMAD.MOV.U32 R29, RZ, RZ, R24 ;  /* 0x000000ffff1d7224 */ /* 0x000fc600078e0018 */
[----:B------:R-:W-:Y:S04]  /*60890*/  STL [R1+0x4528], R3 ;  /* 0x0045280301007387 */ /* 0x000fe80000100800 */
[----:B------:R-:W-:Y:S01]  /*608a0*/  STL [R1+0x4524], R29 ;  /* 0x0045241d01007387 */ /* 0x000fe20000100800 */
[----:B----4-:R-:W-:-:S15]  /*608b0*/  HMMA.16816.F32.BF16 R4, R8, R20, R16 ;  /* 0x000000140804723c */ /* 0x010fde0000041810 */
        /* <DEDUP_REMOVED lines=15> */
[----:B0-----:R-:W4:Y:S04]  /*609b0*/  LDL R24, [R1+0x160] ;  /* 0x0001600001187983 */ /* 0x001f280000100800 */
[----:B------:R-:W4:Y:S04]  /*609c0*/  LDL R25, [R1+0x164] ;  /* 0x0001640001197983 */ /* 0x000f280000100800 */
        /* <DEDUP_REMOVED lines=8> */
[----:B0-----:R-:W2:Y:S04]  /*60a50*/  LDL.LU R16, [R1+0xb10] ;  /* 0x000b100001107983 */ /* 0x001ea80000300800 */
[----:B------:R-:W2:Y:S04]  /*60a60*/  LDL.LU R17, [R1+0xb14] ;  /* 0x000b140001117983 */ /* 0x000ea80000300800 */
[----:B------:R-:W3:Y:S04]  /*60a70*/  LDL.LU R18, [R1+0xb18] ;  /* 0x000b180001127983 */ /* 0x000ee80000300800 */
[----:B------:R-:W3:Y:S04]  /*60a80*/  LDL.LU R19, [R1+0xb1c] ;  /* 0x000b1c0001137983 */ /* 0x000ee80000300800 */
[----:B---3--:R-:W-:Y:S04]  /*60a90*/  STL.64 [R1+0x4608], R18 ;  /* 0x0046081201007387 */ /* 0x008fe80000100a00 */
[----:B--2---:R0:W-:Y:S04]  /*60aa0*/  STL.64 [R1+0x4600], R16 ;  /* 0x0046001001007387 */ /* 0x0041e80000100a00 */
[----:B0-----:R-:W4:Y:S04]  /*60ab0*/  LDL.LU R16, [R1+0xb20] ;  /* 0x000b200001107983 */ /* 0x001f280000300800 */
[----:B------:R-:W4:Y:S04]  /*60ac0*/  LDL.LU R17, [R1+0xb24] ;  /* 0x000b240001117983 */ /* 0x000f280000300800 */
[----:B------:R-:W4:Y:S04]  /*60ad0*/  LDL.LU R18, [R1+0xb28] ;  /* 0x000b280001127983 */ /* 0x000f280000300800 */
[----:B------:R-:W4:Y:S04]  /*60ae0*/  LDL.LU R19, [R1+0xb2c] ;  /* 0x000b2c0001137983 */ /* 0x000f280000300800 */
[----:B------:R-:W2:Y:S04]  /*60af0*/  LDL.64 R4, [R1+0x110] ;  /* 0x0001100001047983 */ /* 0x000ea80000100a00 */
[----:B--2---:R0:W-:Y:S04]  /*60b00*/  STL.64 [R1+0x45b8], R4 ;  /* 0x0045b80401007387 */ /* 0x0041e80000100a00 */
[----:B0-----:R-:W2:Y:S04]  /*60b10*/  LDL.LU R4, [R1+0xae0] ;  /* 0x000ae00001047983 */ /* 0x001ea80000300800 */
[----:B------:R-:W2:Y:S04]  /*60b20*/  LDL.LU R5, [R1+0xae4] ;  /* 0x000ae40001057983 */ /* 0x000ea80000300800 */
[----:B------:R-:W3:Y:S04]  /*60b30*/  LDL.LU R6, [R1+0xae8] ;  /* 0x000ae80001067983 */ /* 0x000ee80000300800 */
[----:B------:R-:W3:Y:S01]  /*60b40*/  LDL.LU R7, [R1+0xaec] ;  /* 0x000aec0001077983 */ /* 0x000ee20000300800 */
[----:B----4-:R-:W-:Y:S03]  /*60b50*/  HMMA.16816.F32.BF16 R24, R8, R24, R16 ;  /* 0x000000180818723c */ /* 0x010fe60000041810 */
        /* <DEDUP_REMOVED lines=8> */
[----:B---3--:R-:W-:Y:S04]  /*60be0*/  STL.64 [R1+0x45e8], R6 ;  /* 0x0045e80601007387 */ /* 0x008fe80000100a00 */
[----:B--2---:R0:W-:Y:S04]  /*60bf0*/  STL.64 [R1+0x45e0], R4 ;  /* 0x0045e00401007387 */ /* 0x0041e80000100a00 */
[----:B0-----:R-:W2:Y:S04]  /*60c00*/  LDL.LU R4, [R1+0xb00] ;  /* 0x000b000001047983 */ /* 0x001ea80000300800 */
[----:B------:R-:W2:Y:S04]  /*60c10*/  LDL.LU R5, [R1+0xb04] ;  /* 0x000b040001057983 */ /* 0x000ea80000300800 */
[----:B------:R-:W2:Y:S04]  /*60c20*/  LDL.LU R6, [R1+0xb08] ;  /* 0x000b080001067983 */ /* 0x000ea80000300800 */
[----:B------:R-:W2:Y:S04]  /*60c30*/  LDL.LU R7, [R1+0xb0c] ;  /* 0x000b0c0001077983 */ /* 0x000ea80000300800 */
[----:B------:R-:W3:Y:S04]  /*60c40*/  LDL.64 R20, [R1+0x100] ;  /* 0x0001000001147983 */ /* 0x000ee80000100a00 */
[----:B------:R-:W4:Y:S04]  /*60c50*/  LDL.LU R12, [R1+0xab0] ;  /* 0x000ab000010c7983 */ /* 0x000f280000300800 */
[----:B------:R-:W4:Y:S04]  /*60c60*/  LDL.LU R13, [R1+0xab4] ;  /* 0x000ab400010d7983 */ /* 0x000f280000300800 */
[----:B------:R-:W4:Y:S04]  /*60c70*/  LDL.LU R14, [R1+0xab8] ;  /* 0x000ab800010e7983 */ /* 0x000f280000300800 */
[----:B------:R-:W4:Y:S04]  /*60c80*/  LDL.LU R15, [R1+0xabc] ;  /* 0x000abc00010f7983 */ /* 0x000f280000300800 */
[----:B------:R-:W-:Y:S04]  /*60c90*/  STL [R1+0x4530], R28 ;  /* 0x0045301c01007387 */ /* 0x000fe80000100800 */
[----:B------:R-:W-:Y:S04]  /*60ca0*/  STL [R1+0x452c], R0 ;  /* 0x00452c0001007387 */ /* 0x000fe80000100800 */
[----:B------:R-:W2:Y:S04]  /*60cb0*/  LDL.LU.64 R18, [R1+0x4608] ;  /* 0x0046080001127983 */ /* 0x000ea80000300a00 */
[----:B------:R-:W2:Y:S04]  /*60cc0*/  LDL.LU.64 R16, [R1+0x4600] ;  /* 0x0046000001107983 */ /* 0x000ea80000300a00 */
[----:B------:R0:W-:Y:S04]  /*60cd0*/  STL.64 [R1+0x690], R24 ;  /* 0x0006901801007387 */ /* 0x0001e80000100a00 */
[----:B------:R-:W-:Y:S04]  /*60ce0*/  STL.64 [R1+0x698], R26 ;  /* 0x0006981a01007387 */ /* 0x000fe80000100a00 */
[----:B0-----:R-:W2:Y:S02]  /*60cf0*/  LDL.LU.64 R24, [R1+0x45f8] ;  /* 0x0045f80001187983 */ /* 0x001ea40000300a00 */
[----:B--2---:R-:W-:-:S15]  /*60d00*/  HMMA.16816.F32.BF16 R16, R8, R24, R16 ;  /* 0x000000180810723c */ /* 0x004fde0000041810 */
[----:B------:R-:W-:-:S08]  /*60d10*/  NOP ;  /* 0x0000000000007918 */ /* 0x000fd00000000000 */
[----:B------:R0:W-:Y:S04]  /*60d20*/  STL.64 [R1+0x6a0], R16 ;  /* 0x0006a01001007387 */ /* 0x0001e80000100a00 */
[----:B------:R-:W-:Y:S04]  /*60d30*/  STL.64 [R1+0x6a8], R18 ;  /* 0x0006a81201007387 */ /* 0x000fe80000100a00 */
[----:B0-----:R-:W2:Y:S01]  /*60d40*/  LDL.LU.64 R16, [R1+0x45f0] ;  /* 0x0045f00001107983 */ /* 0x001ea20000300a00 */
[----:B------:R-:W-:Y:S02]  /*60d50*/  IMAD.MOV.U32 R29, RZ, RZ, R24 ;  /* 0x000000ffff1d7224 */ /* 0x000fe400078e0018 */
[----:B------:R-:W-:Y:S01]  /*60d60*/  IMAD.MOV.U32 R2, RZ, RZ, R25 ;  /* 0x000000ffff027224 */ /* 0x000fe200078e0019 */
[----:B------:R-:W4:Y:S04]  /*60d70*/  LDL.LU R24, [R1+0x740] ;  /* 0x0007400001187983 */ /* 0x000f280000300800 */
[----:B------:R-:W4:Y:S04]  /*60d80*/  LDL.LU R25, [R1+0x744] ;  /* 0x0007440001197983 */ /* 0x000f280000300800 */
[----:B------:R-:W4:Y:S04]  /*60d90*/  LDL.LU R26, [R1+0x748] ;  /* 0x00074800011a7983 */ /* 0x000f280000300800 */
[----:B------:R-:W4:Y:S04]  /*60da0*/  LDL.LU R27, [R1+0x74c] ;  /* 0x00074c00011b7983 */ /* 0x000f280000300800 */
[----:B------:R-:W-:Y:S04]  /*60db0*/  STL [R1+0x4538], R2 ;  /* 0x0045380201007387 */ /* 0x000fe80000100800 */
[----:B------:R-:W-:Y:S01]  /*60dc0*/  STL [R1+0x4534], R29 ;  /* 0x0045341d01007387 */ /* 0x000fe20000100800 */
[----:B--2---:R-:W-:Y:S06]  /*60dd0*/  HMMA.16816.F32.BF16 R4, R8, R16, R4 ;  /* 0x000000100804723c */ /* 0x004fec0000041804 */
[----:B------:R-:W-:-:S02]  /*60de0*/  IMAD.MOV.U32 R0, RZ, RZ, R16 ;  /* 0x000000ffff007224 */ /* 0x000fc400078e0010 */
[----:B------:R-:W-:-:S15]  /*60df0*/  IMAD.MOV.U32 R3, RZ, RZ, R17 ;  /* 0x000000ffff037224 */ /* 0x000fde00078e0011 */
[----:B------:R-:W-:Y:S04]  /*60e00*/  STL.64 [R1+0x6b0], R4 ;  /* 0x0006b00401007387 */ /* 0x000fe80000100a00 */
[----:B------:R0:W-:Y:S04]  /*60e10*/  STL.64 [R1+0x6b8], R6 ;  /* 0x0006b80601007387 */ /* 0x0001e80000100a00 */
[----:B0-----:R-:W2:Y:S04]  /*60e20*/  LDL.LU.64 R6, [R1+0x45e8] ;  /* 0x0045e80001067983 */ /* 0x001ea80000300a00 */
[----:B------:R-:W2:Y:S04]  /*60e30*/  LDL.LU.64 R4, [R1+0x45e0] ;  /* 0x0045e00001047983 */ /* 0x000ea80000300a00 */
[----:B------:R-:W2:Y:S04]  /*60e40*/  LDL.LU.64 R16, [R1+0x45d8] ;  /* 0x0045d80001107983 */ /* 0x000ea80000300a00 */
        /* <DEDUP_REMOVED lines=13> */
[----:B------:R-:W-:Y:S01]  /*60f20*/  MOV R0, R16 ;  /* 0x0000001000007202 */ /* 0x000fe20000000f00 */
[----:B------:R-:W-:-:S15]  /*60f30*/  IMAD.MOV.U32 R2, RZ, RZ, R17 ;  /* 0x000000ffff027224 */ /* 0x000fde00078e0011 */
[----:B------:R-:W-:-:S01]  /*60f40*/  NOP ;  /* 0x0000000000007918 */ /* 0x000fc20000000000 */
[----:B------:R0:W-:Y:S04]  /*60f50*/  STL.64 [R1+0x6d0], R4 ;  /* 0x0006d00401007387 */ /* 0x0001e80000100a00 */
[----:B------:R-:W-:Y:S04]  /*60f60*/  STL.64 [R1+0x6d8], R6 ;  /* 0x0006d80601007387 */ /* 0x000fe80000100a00 */
[----:B0-----:R-:W2:Y:S04]  /*60f70*/  LDL.LU.64 R4, [R1+0x45b8] ;  /* 0x0045b80001047983 */ /* 0x001ea80000300a00 */
[----:B------:R-:W2:Y:S04]  /*60f80*/  LDL.LU.64 R18, [R1+0x45b0] ;  /* 0x0045b00001127983 */ /* 0x000ea80000300a00 */
[----:B------:R-:W2:Y:S04]  /*60f90*/  LDL.LU.64 R16, [R1+0x45a8] ;  /* 0x0045a80001107983 */ /* 0x000ea80000300a00 */
[----:B------:R-:W-:Y:S01]  /*60fa0*/  STL [R1+0x454c], R0 ;  /* 0x00454c0001007387 */ /* 0x000fe20000100800 */
[----:B--2---:R-:W-:-:S15]  /*60fb0*/  HMMA.16816.F32.BF16 R16, R8, R4, R16 ;  /* 0x000000040810723c */ /* 0x004fde0000041810 */
[----:B------:R-:W-:-:S08]  /*60fc0*/  NOP ;  /* 0x0000000000007918 */ /* 0x000fd00000000000 */
[----:B------:R-:W-:Y:S04]  /*60fd0*/  STL.64 [R1+0x6e0], R16 ;  /* 0x0006e01001007387 */ /* 0x000fe80000100a00 */
[----:B------:R0:W-:Y:S04]  /*60fe0*/  STL.64 [R1+0x6e8], R18 ;  /* 0x0006e81201007387 */ /* 0x0001e80000100a00 */
[----:B0-----:R-:W2:Y:S04]  /*60ff0*/  LDL.LU.64 R18, [R1+0x45a0] ;  /* 0x0045a00001127983 */ /* 0x001ea80000300a00 */
[----:B------:R-:W2:Y:S01]  /*61000*/  LDL.LU.64 R16, [R1+0x4598] ;  /* 0x0045980001107983 */ /* 0x000ea20000300a00 */
[----:B------:R-:W-:-:S02]  /*61010*/  IMAD.MOV.U32 R29, RZ, RZ, R4 ;  /* 0x000000ffff1d7224 */ /* 0x000fc400078e0004 */
[----:B------:R-:W-:Y:S01]  /*61020*/  IMAD.MOV.U32 R3, RZ, RZ, R5 ;  /* 0x000000ffff037224 */ /* 0x000fe200078e0005 */
[----:B------:R-:W4:Y:S04]  /*61030*/  LDL.LU.64 R6, [R1+0x4590] ;  /* 0x0045900001067983 */ /* 0x000f280000300a00 */
[----:B------:R-:W4:Y:S01]  /*61040*/  LDL.LU.64 R4, [R1+0x4588] ;  /* 0x0045880001047983 */ /* 0x000f220000300a00 */
[----:B---3--:R-:W-:Y:S02]  /*61050*/  IMAD.MOV.U32 R0, RZ, RZ, R20 ;  /* 0x000000ffff007224 */ /* 0x008fe400078e0014 */
[----:B------:R-:W-:Y:S01]  /*61060*/  IMAD.MOV.U32 R28, RZ, RZ, R21 ;  /* 0x000000ffff1c7224 */ /* 0x000fe200078e0015 */
[----:B--2---:R-:W-:-:S15]  /*61070*/  HMMA.16816.F32.BF16 R16, R8, R20, R16 ;  /* 0x000000140810723c */ /* 0x004fde0000041810 */
[----:B------:R-:W-:-:S08]  /*61080*/  NOP ;  /* 0x0000000000007918 */ /* 0x000fd00000000000 */
[----:B------:R0:W-:Y:S04]  /*61090*/  STL.64 [R1+0x6f0], R16 ;  /* 0x0006f01001007387 */ /* 0x0001e80000100a00 */
[----:B------:R-:W-:Y:S04]  /*610a0*/  STL.64 [R1+0x6f8], R18 ;  /* 0x0006f81201007387 */ /* 0x000fe80000100a00 */
[----:B0-----:R-:W2:Y:S04]  /*610b0*/  LDL.LU.64 R16, [R1+0x4580] ;  /* 0x0045800001107983 */ /* 0x001ea80000300a00 */
[----:B------:R-:W3:Y:S04]  /*610c0*/  LDL.LU.64 R22, [R1+0x4578] ;  /* 0x0045780001167983 */ /* 0x000ee80000300a00 */
[----:B------:R-:W4:Y:S02]  /*610d0*/  LDL.LU.64 R20, [R1+0x4570] ;  /* 0x0045700001147983 */ /* 0x000f240000300a00 */
[C---:B----4-:R-:W-:Y:S06]  /*610e0*/  HMMA.16816.F32.BF16 R12, R8.reuse, R20, R12 ;  /* 0x00000014080c723c */ /* 0x050fec000004180c */
[----:B--2---:R-:W-:Y:S01]  /*610f0*/  HMMA.16816.F32.BF16 R8, R8, R16, R24 ;  /* 0x000000100808723c */ /* 0x004fe20000041818 */
[----:B---3--:R-:W-:Y:S04]  /*61100*/  STL.64 [R1+0x43f0], R22 ;  /* 0x0043f01601007387 */ /* 0x008fe80000100a00 */
[----:B------:R0:W-:-:S12]  /*61110*/  STL.64 [R1+0x43e8], R20 ;  /* 0x0043e81401007387 */ /* 0x0001d80000100a00 */
[----:B------:R-:W-:Y:S04]  /*61120*/  STL.64 [R1+0x710], R12 ;  /* 0x0007100c01007387 */ /* 0x000fe80000100a00 */
[----:B------:R-:W-:Y:S04]  /*61130*/  STL.64 [R1+0x718], R14 ;  /* 0x0007180e01007387 */ /* 0x000fe80000100a00 */
[----:B0-----:R-:W2:Y:S04]  /*61140*/  LDL.LU R20, [R1+0x730] ;  /* 0x0007300001147983 */ /* 0x001ea80000300800 */
[----:B------:R-:W2:Y:S04]  /*61150*/  LDL.LU R21, [R1+0x734] ;  /* 0x0007340001157983 */ /* 0x000ea80000300800 */
[----:B------:R-:W2:Y:S04]  /*61160*/  LDL.LU R22, [R1+0x738] ;  /* 0x0007380001167983 */ /* 0x000ea80000300800 */
[----:B------:R-:W2:Y:S04]  /*61170*/  LDL.LU R23, [R1+0x73c] ;  /* 0x00073c0001177983 */ /* 0x000ea80000300800 */
[----:B------:R-:W3:Y:S04]  /*61180*/  LDL.LU.64 R26, [R1+0x4568] ;  /* 0x00456800011a7983 */ /* 0x000ee80000300a00 */
[----:B------:R-:W4:Y:S04]  /*61190*/  LDL.LU.64 R24, [R1+0x4560] ;  /* 0x0045600001187983 */ /* 0x000f280000300a00 */
[----:B------:R-:W4:Y:S04]  /*611a0*/  LDL.LU.64 R18, [R1+0x4558] ;  /* 0x0045580001127983 */ /* 0x000f280000300a00 */
[----:B------:R-:W4:Y:S04]  /*611b0*/  LDL.LU.64 R16, [R1+0x4550] ;  /* 0x0045500001107983 */ /* 0x000f280000300a00 */
[----:B------:R0:W-:Y:S04]  /*611c0*/  STL.64 [R1+0x700], R8 ;  /* 0x0007000801007387 */ /* 0x0001e80000100a00 */
[----:B------:R1:W-:Y:S04]  /*611d0*/  STL.64 [R1+0x708], R10 ;  /* 0x0007080a01007387 */ /* 0x0003e80000100a00 */
[----:B0-----:R-:W4:Y:S04]  /*611e0*/  LDL.LU R8, [R1+0x720] ;  /* 0x0007200001087983 */ /* 0x001f280000300800 */
[----:B------:R-:W4:Y:S04]  /*611f0*/  LDL.LU R9, [R1+0x724] ;  /* 0x0007240001097983 */ /* 0x000f280000300800 */
[----:B-1----:R-:W4:Y:S04]  /*61200*/  LDL.LU R10, [R1+0x728] ;  /* 0x00072800010a7983 */ /* 0x002f280000300800 */
[----:B------:R-:W4:Y:S01]  /*61210*/  LDL.LU R11, [R1+0x72c] ;  /* 0x00072c00010b7983 */ /* 0x000f220000300800 */
[----:B------:R-:W0:Y:S02]  /*61220*/  S2R R14, SR_TID.X ;  /* 0x00000000000e7919 */ /* 0x000e240000002100 */
        /* <DEDUP_REMOVED lines=10> */
[----:B------:R2:W-:Y:S02]  /*612d0*/  STL.64 [R1+0x728], R10 ;  /* 0x0007280a01007387 */ /* 0x0005e40000100a00 */
[----:B--2---:R-:W-:Y:S02]  /*612e0*/  HMMA.16816.F32.BF16 R8, R16, R4, R20 ;  /* 0x000000041008723c */ /* 0x004fe40000041814 */
[----:B---3--:R-:W-:Y:S04]  /*612f0*/  STL.64 [R1+0x43e0], R26 ;  /* 0x0043e01a01007387 */ /* 0x008fe80000100a00 */
[----:B------:R-:W-:Y:S04]  /*61300*/  STL.64 [R1+0x43d8], R24 ;  /* 0x0043d81801007387 */ /* 0x000fe80000100a00 */
[----:B------:R-:W-:Y:S04]  /*61310*/  STL.64 [R1+0x4400], R6 ;  /* 0x0044000601007387 */ /* 0x000fe80000100a00 */
[----:B------:R-:W-:Y:S09]  /*61320*/  STL.64 [R1+0x43f8], R4 ;  /* 0x0043f80401007387 */ /* 0x000ff20000100a00 */
[----:B------:R-:W-:Y:S04]  /*61330*/  STL.64 [R1+0x730], R8 ;  /* 0x0007300801007387 */ /* 0x000fe80000100a00 */
[----:B------:R-:W-:Y:S04]  /*61340*/  STL.64 [R1+0x738], R10 ;  /* 0x0007380a01007387 */ /* 0x000fe80000100a00 */
[----:B------:R-:W2:Y:S04]  /*61350*/  LDL.LU R12, [R1+0x630] ;  /* 0x00063000010c7983 */ /* 0x000ea80000300800 */
[----:B------:R-:W2:Y:S04]  /*61360*/  LDL.LU R13, [R1+0x634] ;  /* 0x00063400010d7983 */ /* 0x000ea80000300800 */
[----:B------:R0:W1:Y:S04]  /*61370*/  LDSM.16.MT88.4 R8, [R15+UR4+0x12080] ;  /* 0x012080040f08783b */ /* 0x0000680008004200 */
[----:B------:R-:W3:Y:S04]  /*61380*/  LDL.LU R14, [R1+0x638] ;  /* 0x00063800010e7983 */ /* 0x000ee80000300800 */
[----:B0-----:R-:W3:Y:S01]  /*61390*/  LDL.LU R15, [R1+0x63c] ;  /* 0x00063c00010f7983 */ /* 0x001ee20000300800 */
[----:B------:R-:W-:-:S02]  /*613a0*/  IMAD.MOV.U32 R20, RZ, RZ, R0 ;  /* 0x000000ffff147224 */ /* 0x000fc400078e0000 */
[----:B------:R-:W-:Y:S01]  /*613b0*/  IMAD.MOV.U32 R21, RZ, RZ, R28 ;  /* 0x000000ffff157224 */ /* 0x000fe200078e001c */
[----:B---3--:R-:W-:Y:S04]  /*613c0*/  STL.64 [R1+0x4410], R14 ;  /* 0x0044100e01007387 */ /* 0x008fe80000100a00 */
[----:B--2---:R0:W-:Y:S04]  /*613d0*/  STL.64 [R1+0x4408], R12 ;  /* 0x0044080c01007387 */ /* 0x0041e80000100a00 */
[----:B------:R-:W2:Y:S04]  /*613e0*/  LDL.LU R0, [R1+0x454c] ;  /* 0x00454c0001007983 */ /* 0x000ea80000300800 */
[----:B------:R-:W3:Y:S04]  /*613f0*/  LDL.LU R28, [R1+0x4548] ;  /* 0x00454800011c7983 */ /* 0x000ee80000300800 */
[----:B------:R4:W-:Y:S04]  /*61400*/  STL.64 [R1+0x4418], R20 ;  /* 0x0044181401007387 */ /* 0x0009e80000100a00 */
[----:B------:R-:W4:Y:S04]  /*61410*/  LDL.LU R4, [R1+0x8e0] ;  /* 0x0008e00001047983 */ /* 0x000f280000300800 */
[----:B------:R-:W4:Y:S04]  /*61420*/  LDL.LU R5, [R1+0x8e4] ;  /* 0x0008e40001057983 */ /* 0x000f280000300800 */
[----:B------:R-:W2:Y:S04]  /*61430*/  LDL.LU R6, [R1+0x8e8] ;  /* 0x0008e80001067983 */ /* 0x000ea80000300800 */
[----:B------:R-:W2:Y:S01]  /*61440*/  LDL.LU R7, [R1+0x8ec] ;  /* 0x0008ec0001077983 */ /* 0x000ea20000300800 */
[----:B0-----:R-:W-:Y:S01]  /*61450*/  IMAD.MOV.U32 R12, RZ, RZ, R29 ;  /* 0x000000ffff0c7224 */ /* 0x001fe200078e001d */
[----:B------:R-:W-:-:S02]  /*61460*/  MOV R13, R3 ;  /* 0x00000003000d7202 */ /* 0x000fc40000000f00 */
[----:B--2---:R-:W-:Y:S04]  /*61470*/  STL.64 [R1+0x4428], R6 ;  /* 0x0044280601007387 */ /* 0x004fe80000100a00 */
[----:B----4-:R0:W-:Y:S04]  /*61480*/  STL.64 [R1+0x4420], R4 ;  /* 0x0044200401007387 */ /* 0x0101e80000100a00 */
[----:B------:R-:W2:Y:S04]  /*61490*/  LDL.LU R29, [R1+0x4544] ;  /* 0x00454400011d7983 */ /* 0x000ea80000300800 */
[----:B------:R-:W4:Y:S04]  /*614a0*/  LDL.LU R3, [R1+0x4540] ;  /* 0x0045400001037983 */ /* 0x000f280000300800 */
[----:B------:R1:W-:Y:S04]  /*614b0*/  STL.64 [R1+0x4430], R12 ;  /* 0x0044300c01007387 */ /* 0x0003e80000100a00 */
[----:B------:R-:W3:Y:S04]  /*614c0*/  LDL.LU R20, [R1+0x8f0] ;  /* 0x0008f00001147983 */ /* 0x000ee80000300800 */
[----:B------:R-:W3:Y:S04]  /*614d0*/  LDL.LU R21, [R1+0x8f4] ;  /* 0x0008f40001157983 */ /* 0x000ee80000300800 */
[----:B------:R-:W2:Y:S04]  /*614e0*/  LDL.LU R22, [R1+0x8f8] ;  /* 0x0008f80001167983 */ /* 0x000ea80000300800 */
[----:B------:R-:W2:Y:S01]  /*614f0*/  LDL.LU R23, [R1+0x8fc] ;  /* 0x0008fc0001177983 */ /* 0x000ea20000300800 */
[----:B0-----:R-:W-:-:S02]  /*61500*/  IMAD.MOV.U32 R4, RZ, RZ, R0 ;  /* 0x000000ffff047224 */ /* 0x001fc400078e0000 */
[----:B------:R-:W-:Y:S01]  /*61510*/  IMAD.MOV.U32 R5, RZ, RZ, R2 ;  /* 0x000000ffff057224 */ /* 0x000fe200078e0002 */
[----:B--2---:R-:W-:Y:S04]  /*61520*/  STL.64 [R1+0x4440], R22 ;  /* 0x0044401601007387 */ /* 0x004fe80000100a00 */
[----:B---3--:R0:W-:Y:S04]  /*61530*/  STL.64 [R1+0x4438], R20 ;  /* 0x0044381401007387 */ /* 0x0081e80000100a00 */
[----:B------:R-:W2:Y:S04]  /*61540*/  LDL.LU R0, [R1+0x453c] ;  /* 0x00453c0001007983 */ /* 0x000ea80000300800 */
[----:B------:R-:W3:Y:S04]  /*61550*/  LDL.LU R2, [R1+0x4538] ;  /* 0x0045380001027983 */ /* 0x000ee80000300800 */
[----:B------:R-:W-:Y:S04]  /*61560*/  STL.64 [R1+0x4448], R4 ;  /* 0x0044480401007387 */ /* 0x000fe80000100a00 */
[----:B-1----:R-:W4:Y:S04]  /*61570*/  LDL.LU R12, [R1+0x7d0] ;  /* 0x0007d000010c7983 */ /* 0x002f280000300800 */
[----:B------:R-:W4:Y:S04]  /*61580*/  LDL.LU R13, [R1+0x7d4] ;  /* 0x0007d400010d7983 */ /* 0x000f280000300800 */
[----:B------:R-:W2:Y:S04]  /*61590*/  LDL.LU R14, [R1+0x7d8] ;  /* 0x0007d800010e7983 */ /* 0x000ea80000300800 */
[----:B------:R-:W2:Y:S01]  /*615a0*/  LDL.LU R15, [R1+0x7dc] ;  /* 0x0007dc00010f7983 */ /* 0x000ea20000300800 */
[----:B0-----:R-:W-:-:S02]  /*615b0*/  IMAD.MOV.U32 R20, RZ, RZ, R29 ;  /* 0x000000ffff147224 */ /* 0x001fc400078e001d */
[----:B------:R-:W-:Y:S01]  /*615c0*/  IMAD.MOV.U32 R21, RZ, RZ, R28 ;  /* 0x000000ffff157224 */ /* 0x000fe200078e001c */
[----:B--2---:R-:W-:Y:S04]  /*615d0*/  STL.64 [R1+0x4458], R14 ;  /* 0x0044580e01007387 */ /* 0x004fe80000100a00 */
[----:B----4-:R0:W-:Y:S04]  /*615e0*/  STL.64 [R1+0x4450], R12 ;  /* 0x0044500c01007387 */ /* 0x0101e80000100a00 */
[----:B------:R-:W2:Y:S04]  /*615f0*/  LDL.LU R29, [R1+0x4534] ;  /* 0x00453400011d7983 */ /* 0x000ea80000300800 */
[----:B------:R-:W4:Y:S04]  /*61600*/  LDL.LU R28, [R1+0x4530] ;  /* 0x00453000011c7983 */ /* 0x000f280000300800 */
[----:B------:R1:W-:Y:S01]  /*61610*/  STL.64 [R1+0x4460], R20 ;  /* 0x0044601401007387 */ /* 0x0003e20000100a00 */
[----:B0-----:R-:W-:-:S02]  /*61620*/  IMAD.MOV.U32 R12, RZ, RZ, R0 ;  /* 0x000000ffff0c7224 */ /* 0x001fc400078e0000 */
[----:B------:R-:W-:Y:S01]  /*61630*/  IMAD.MOV.U32 R13, RZ, RZ, R3 ;  /* 0x000000ffff0d7224 */ /* 0x000fe200078e0003 */
[----:B------:R-:W4:Y:S04]  /*61640*/  LDL.LU R0, [R1+0x452c] ;  /* 0x00452c0001007983 */ /* 0x000f280000300800 */
[----:B------:R-:W4:Y:S04]  /*61650*/  LDL.LU R3, [R1+0x4528] ;  /* 0x0045280001037983 */ /* 0x000f280000300800 */
[----:B------:R3:W-:Y:S04]  /*61660*/  STL.64 [R1+0x4468], R12 ;  /* 0x0044680c01007387 */ /* 0x0007e80000100a00 */
[----:B-1----:R-:W4:Y:S04]  /*61670*/  LDL.LU R20, [R1+0x7b0] ;  /* 0x0007b00001147983 */ /* 0x002f280000300800 */
[----:B------:R-:W4:Y:S04]  /*61680*/  LDL.LU R21, [R1+0x7b4] ;  /* 0x0007b40001157983 */ /* 0x000f280000300800 */
[----:B------:R-:W4:Y:S04]  /*61690*/  LDL.LU R22, [R1+0x7b8] ;  /* 0x0007b80001167983 */ /* 0x000f280000300800 */
[----:B------:R-:W4:Y:S01]  /*616a0*/  LDL.LU R23, [R1+0x7bc] ;  /* 0x0007bc0001177983 */ /* 0x000f220000300800 */
[----:B---3--:R-:W-:-:S02]  /*616b0*/  IMAD.MOV.U32 R13, RZ, RZ, R2 ;  /* 0x000000ffff0d7224 */ /* 0x008fc400078e0002 */
[----:B--2---:R-:W-:Y:S01]  /*616c0*/  IMAD.MOV.U32 R12, RZ, RZ, R29 ;  /* 0x000000ffff0c7224 */ /* 0x004fe200078e001d */
[----:B----4-:R-:W-:Y:S04]  /*616d0*/  STL.64 [R1+0x4478], R22 ;  /* 0x0044781601007387 */ /* 0x010fe80000100a00 */
[----:B------:R-:W-:Y:S04]  /*616e0*/  STL.64 [R1+0x4470], R20 ;  /* 0x0044701401007387 */ /* 0x000fe80000100a00 */
[----:B------:R-:W2:Y:S04]  /*616f0*/  LDL.LU R29, [R1+0x4524] ;  /* 0x00452400011d7983 */ /* 0x000ea80000300800 */
[----:B------:R-:W3:Y:S04]  /*61700*/  LDL.LU R2, [R1+0x4520] ;  /* 0x0045200001027983 */ /* 0x000ee80000300800 */
[----:B------:R0:W-:Y:S04]  /*61710*/  STL.64 [R1+0x4480], R12 ;  /* 0x0044800c01007387 */ /* 0x0001e80000100a00 */
[----:B0-----:R-:W4:Y:S04]  /*61720*/  LDL.LU R12, [R1+0x790] ;  /* 0x00079000010c7983 */ /* 0x001f280000300800 */
[----:B------:R-:W4:Y:S04]  /*61730*/  LDL.LU R13, [R1+0x794] ;  /* 0x00079400010d7983 */ /* 0x000f280000300800 */
[----:B------:R-:W2:Y:S04]  /*61740*/  LDL.LU R14, [R1+0x798] ;  /* 0x00079800010e7983 */ /* 0x000ea80000300800 */
[----:B------:R-:W2:Y:S04]  /*61750*/  LDL.LU R15, [R1+0x79c] ;  /* 0x00079c00010f7983 */ /* 0x000ea80000300800 */
[----:B--2---:R-:W-:Y:S04]  /*61760*/  STL.64 [R1+0x4490], R14 ;  /* 0x0044900e01007387 */ /* 0x004fe80000100a00 */
[----:B----4-:R0:W-:Y:S02]  /*61770*/  STL.64 [R1+0x4488], R12 ;  /* 0x0044880c01007387 */ /* 0x0101e40000100a00 */
[----:B0-----:R-:W-:-:S02]  /*61780*/  IMAD.MOV.U32 R12, RZ, RZ, R0 ;  /* 0x000000ffff0c7224 */ /* 0x001fc400078e0000 */
[----:B------:R-:W-:Y:S01]  /*61790*/  IMAD.MOV.U32 R13, RZ, RZ, R28 ;  /* 0x000000ffff0d7224 */ /* 0x000fe200078e001c */
[----:B------:R-:W2:Y:S04]  /*617a0*/  LDL.LU R0, [R1+0x451c] ;  /* 0x00451c0001007983 */ /* 0x000ea80000300800 */
[----:B------:R-:W4:Y:S04]  /*617b0*/  LDL.LU R28, [R1+0x4518] ;  /* 0x00451800011c7983 */ /* 0x000f280000300800 */
[----:B------:R0:W-:Y:S02]  /*617c0*/  STL.64 [R1+0x44a8], R12 ;  /* 0x0044a80c01007387 */ /* 0x0001e40000100a00 */
[----:B0-----:R-:W-:Y:S01]  /*617d0*/  MOV R12, R29 ;  /* 0x0000001d000c7202 */ /* 0x001fe20000000f00 */
[----:B------:R-:W-:Y:S01]  /*617e0*/  IMAD.MOV.U32 R13, RZ, RZ, R3 ;  /* 0x000000ffff0d7224 */ /* 0x000fe200078e0003 */
[----:B------:R-:W4:Y:S04]  /*617f0*/  LDL.LU R29, [R1+0x4514] ;  /* 0x00451400011d7983 */ /* 0x000f280000300800 */
[----:B------:R-:W4:Y:S04]  /*61800*/  LDL.LU R3, [R1+0x4510] ;  /* 0x0045100001037983 */ /* 0x000f280000300800 */
[----:B------:R3:W-:Y:S04]  /*61810*/  STL.64 [R1+0x44c0], R12 ;  /* 0x0044c00c01007387 */ /* 0x0007e80000100a00 */
[----:B------:R-:W4:Y:S04]  /*61820*/  LDL.LU R20, [R1+0x7a0] ;  /* 0x0007a00001147983 */ /* 0x000f280000300800 */
[----:B------:R-:W4:Y:S04]  /*61830*/  LDL.LU R21, [R1+0x7a4] ;  /* 0x0007a40001157983 */ /* 0x000f280000300800 */
[----:B------:R-:W4:Y:S04]  /*61840*/  LDL.LU R22, [R1+0x7a8] ;  /* 0x0007a80001167983 */ /* 0x000f280000300800 */
[----:B------:R-:W4:Y:S01]  /*61850*/  LDL.LU R23, [R1+0x7ac] ;  /* 0x0007ac0001177983 */ /* 0x000f220000300800 */
[----:B---3--:R-:W-:-:S02]  /*61860*/  IMAD.MOV.U32 R13, RZ, RZ, R2 ;  /* 0x000000ffff0d7224 */ /* 0x008fc400078e0002 */
[----:B--2---:R-:W-:Y:S02]  /*61870*/  IMAD.MOV.U32 R12, RZ, RZ, R0 ;  /* 0x000000ffff0c7224 */ /* 0x004fe400078e0000 */
[----:B------:R-:W2:Y:S04]  /*61880*/  LDL.LU R0, [R1+0x450c] ;  /* 0x00450c0001007983 */ /* 0x000ea80000300800 */
[----:B------:R-:W3:Y:S04]  /*61890*/  LDL.LU R2, [R1+0x4508] ;  /* 0x0045080001027983 */ /* 0x000ee80000300800 */
[----:B------:R4:W-:Y:S02]  /*618a0*/  STL.64 [R1+0x44d8], R12 ;  /* 0x0044d80c01007387 */ /* 0x0009e40000100a00 */
[----:B----4-:R-:W-:-:S02]  /*618b0*/  IMAD.MOV.U32 R13, RZ, RZ, R28 ;  /* 0x000000ffff0d7224 */ /* 0x010fc400078e001c */
[----:B------:R-:W-:-:S05]  /*618c0*/  IMAD.MOV.U32 R12, RZ, RZ, R29 ;  /* 0x000000ffff0c7224 */ /* 0x000fca00078e001d */
[----:B------:R0:W-:Y:S04]  /*618d0*/  STL.64 [R1+0x44f0], R12 ;  /* 0x0044f00c01007387 */ /* 0x0001e80000100a00 */
[----:B0-----:R-:W4:Y:S04]  /*618e0*/  LDL.64 R12, [R1] ;  /* 0x00000000010c7983 */ /* 0x001f280000100a00 */
[----:B------:R-:W-:Y:S04]  /*618f0*/  STL.64 [R1+0x44a0], R22 ;  /* 0x0044a01601007387 */ /* 0x000fe80000100a00 */
[----:B------:R0:W-:Y:S04]  /*61900*/  STL.64 [R1+0x4498], R20 ;  /* 0x0044981401007387 */ /* 0x0001e80000100a00 */
        /* <DEDUP_REMOVED lines=32> */
[----:B------:R-:W3:Y:S04]  /*61b10*/  LDL.LU R24, [R1+0x8d0] ;  /* 0x0008d00001187983 */ /* 0x000ee80000300800 */
[----:B------:R-:W3:Y:S04]  /*61b20*/  LDL.LU R25, [R1+0x8d4] ;  /* 0x0008d40001197983 */ /* 0x000ee80000300800 */
[----:B------:R-:W-:Y:S04]  /*61b30*/  STL.64 [R1+0x42d8], R10 ;  /* 0x0042d80a01007387 */ /* 0x000fe80000100a00 */
[----:B------:R0:W-:Y:S01]  /*61b40*/  STL.64 [R1+0x42d0], R8 ;  /* 0x0042d00801007387 */ /* 0x0001e20000100a00 */
[----:B----4-:R-:W-:-:S02]  /*61b50*/  IMAD.MOV.U32 R29, RZ, RZ, R12 ;  /* 0x000000ffff1d7224 */ /* 0x010fc400078e000c */
[----:B------:R-:W-:Y:S01]  /*61b60*/  IMAD.MOV.U32 R28, RZ, RZ, R13 ;  /* 0x000000ffff1c7224 */ /* 0x000fe200078e000d */
[----:B0-----:R-:W4:Y:S01]  /*61b70*/  LDL.LU.64 R8, [R1+0x160] ;  /* 0x0001600001087983 */ /* 0x001f220000300a00 */
[----:B--2---:R-:W-:-:S15]  /*61b80*/  HMMA.16816.F32.BF16 R20, R16, R12, R20 ;  /* 0x0000000c1014723c */ /* 0x004fde0000041814 */
[----:B------:R-:W-:-:S08]  /*61b90*/  NOP ;  /* 0x0000000000007918 */ /* 0x000fd00000000000 */
        /* <DEDUP_REMOVED lines=9> */
[----:B------:R0:W-:Y:S04]  /*61c30*/  STL.64 [R1+0x750], R12 ;  /* 0x0007500c01007387 */ /* 0x0001e80000100a00 */
[----:B0-----:R-:W2:Y:S01]  /*61c40*/  LDL.LU.64 R12, [R1+0x44d8] ;  /* 0x0044d800010c7983 */ /* 0x001ea20000300a00 */
[----:B------:R-:W-:Y:S02]  /*61c50*/  IMAD.MOV.U32 R26, RZ, RZ, R2 ;  /* 0x000000ffff1a7224 */ /* 0x000fe400078e0002 */
[----:B------:R-:W-:Y:S02]  /*61c60*/  IMAD.MOV.U32 R27, RZ, RZ, R0 ;  /* 0x000000ffff1b7224 */ /* 0x000fe400078e0000 */
[----:B------:R-:W-:Y:S01]  /*61c70*/  IMAD.MOV.U32 R2, RZ, RZ, R14 ;  /* 0x000000ffff027224 */ /* 0x000fe200078e000e */
[----:B------:R-:W-:-:S04]  /*61c80*/  MOV R0, R15 ;  /* 0x0000000f00007202 */ /* 0x000fc80000000f00 */
[----:B------:R-:W-:Y:S04]  /*61c90*/  STL [R1+0x3b5c], R2 ;  /* 0x003b5c0201007387 */ /* 0x000fe80000100800 */
[----:B------:R-:W-:Y:S01]  /*61ca0*/  STL [R1+0x3b58], R0 ;  /* 0x003b580001007387 */ /* 0x000fe20000100800 */
        /* <DEDUP_REMOVED lines=18> */
[----:B------:R0:W-:Y:S01]  /*61dd0*/  STL.64 [R1+0x780], R12 ;  /* 0x0007800c01007387 */ /* 0x0001e20000100a00 */
[----:B------:R-:W-:Y:S02]  /*61de0*/  IMAD.MOV.U32 R2, RZ, RZ, R14 ;  /* 0x000000ffff027224 */ /* 0x000fe400078e000e */
[----:B------:R-:W-:Y:S02]  /*61df0*/  IMAD.MOV.U32 R0, RZ, RZ, R15 ;  /* 0x000000ffff007224 */ /* 0x000fe400078e000f */
[----:B------:R-:W4:Y:S04]  /*61e00*/  LDL.LU.64 R14, [R1+0x4490] ;  /* 0x00449000010e7983 */ /* 0x000f280000300a00 */
[----:B0-----:R-:W4:Y:S04]  /*61e10*/  LDL.LU.64 R12, [R1+0x4488] ;  /* 0x00448800010c7983 */ /* 0x001f280000300a00 */
[----:B------:R-:W-:Y:S04]  /*61e20*/  STL [R1+0x3c94], R0 ;  /* 0x003c940001007387 */ /* 0x000fe80000100800 */
[----:B------:R-:W-:Y:S01]  /*61e30*/  STL [R1+0x3c90], R2 ;  /* 0x003c900201007387 */ /* 0x000fe20000100800 */
[----:B----4-:R-:W-:-:S15]  /*61e40*/  HMMA.16816.F32.BF16 R12, R16, R8, R12 ;  /* 0x00000008100c723c */ /* 0x010fde000004180c */
[----:B------:R-:W-:-:S08]  /*61e50*/  NOP ;  /* 0x0000000000007918 */ /* 0x000fd00000000000 */
[----:B------:R0:W-:Y:S04]  /*61e60*/  STL.64 [R1+0x790], R12 ;  /* 0x0007900c01007387 */ /* 0x0001e80000100a00 */
[----:B------:R-:W-:Y:S04]  /*61e70*/  STL.64 [R1+0x798], R14 ;  /* 0x0007980e01007387 */ /* 0x000fe80000100a00 */
[----:B0-----:R-:W2:Y:S04]  /*61e80*/  LDL.LU.64 R12, [R1+0x4480] ;  /* 0x00448000010c7983 */ /* 0x001ea80000300a00 */
[----:B------:R0:W-:Y:S04]  /*61e90*/  STL.64 [R1+0x4388], R8 ;  /* 0x0043880801007387 */ /* 0x0001e80000100a00 */
[----:B0-----:R-:W4:Y:S04]  /*61ea0*/  LDL.LU R8, [R1+0x620] ;  /* 0x0006200001087983 */ /* 0x001f280000300800 */
        /* <DEDUP_REMOVED lines=11> */
[----:B------:R-:W3:-:S15]  /*61f60*/  LDL.LU.64 R20, [R1+0x4460] ;  /* 0x0044600001147983 */ /* 0x000ede0000300a00 */
[----:B------:R-:W-:-:S06]  /*61f70*/  NOP ;  /* 0x0000000000007918 */ /* 0x000fcc0000000000 */
[----:B------:R-:W-:Y:S04]  /*61f80*/  STL.64 [R1+0x7b0], R12 ;  /* 0x0007b00c01007387 */ /* 0x000fe80000100a00 */
[----:B------:R0:W-:Y:S04]  /*61f90*/  STL.64 [R1+0x7b8], R14 ;  /* 0x0007b80e01007387 */ /* 0x0001e80000100a00 */
[----:B0-----:R-:W2:Y:S04]  /*61fa0*/  LDL.LU.64 R14, [R1+0x4458] ;  /* 0x00445800010e7983 */ /* 0x001ea80000300a00 */
[----:B------:R-:W2:Y:S01]  /*61fb0*/  LDL.LU.64 R12, [R1+0x4450] ;  /* 0x00445000010c7983 */ /* 0x000ea20000300a00 */
[----:B---3--:R-:W-:Y:S03]  /*61fc0*/  HMMA.16816.F32.BF16 R20, R16, R20, R4 ;  /* 0x000000141014723c */ /* 0x008fe60000041804 */
[----:B------:R-:W2:-:S15]  /*61fd0*/  LDL.LU.64 R4, [R1+0x4448] ;  /* 0x0044480001047983 */ /* 0x000e9e0000300a00 */
[----:B------:R-:W-:-:S05]  /*61fe0*/  NOP ;  /* 0x0000000000007918 */ /* 0x000fca0000000000 */
[----:B------:R-:W-:Y:S04]  /*61ff0*/  STL.64 [R1+0x7c0], R20 ;  /* 0x0007c01401007387 */ /* 0x000fe80000100a00 */
[----:B------:R0:W-:Y:S04]  /*62000*/  STL.64 [R1+0x7c8], R22 ;  /* 0x0007c81601007387 */ /* 0x0001e80000100a00 */
[----:B0-----:R-:W3:Y:S04]  /*62010*/  LDL.LU.64 R22, [R1+0x4440] ;  /* 0x0044400001167983 */ /* 0x001ee80000300a00 */
[----:B------:R-:W3:Y:S01]  /*62020*/  LDL.LU.64 R20, [R1+0x4438] ;  /* 0x0044380001147983 */ /* 0x000ee20000300a00 */
[----:B--2---:R-:W-:Y:S03]  /*62030*/  HMMA.16816.F32.BF16 R4, R16, R4, R12 ;  /* 0x000000041004723c */ /* 0x004fe6000004180c */
[----:B------:R-:W3:-:S15]  /*62040*/  LDL.LU.64 R12, [R1+0x4430] ;  /* 0x00443000010c7983 */ /* 0x000ede0000300a00 */
[----:B------:R-:W-:-:S05]  /*62050*/  NOP ;  /* 0x0000000000007918 */ /* 0x000fca0000000000 */
        /* <DEDUP_REMOVED lines=12> */
[----:B------:R-:W2:Y:S04]  /*62120*/  LDL.LU.64 R6, [R1+0x4400] ;  /* 0x0044000001067983 */ /* 0x000ea80000300a00 */
[----:B------:R-:W2:-:S15]  /*62130*/  LDL.LU.64 R4, [R1+0x43f8] ;  /* 0x0043f80001047983 */ /* 0x000e9e0000300a00 */
[----:B------:R-:W-:-:S01]  /*62140*/  NOP ;  /* 0x0000000000007918 */ /* 0x000fc20000000000 */
[----:B------:R-:W-:Y:S04]  /*62150*/  STL.64 [R1+0x7f0], R20 ;  /* 0x0007f01401007387 */ /* 0x000fe80000100a00 */
[----:B------:R0:W-:Y:S04]  /*62160*/  STL.64 [R1+0x7f8], R22 ;  /* 0x0007f81601007387 */ /* 0x0001e80000100a00 */
[----:B0-----:R-:W4:Y:S04]  /*62170*/  LDL.LU.64 R22, [R1+0x43f0] ;  /* 0x0043f00001167983 */ /* 0x001f280000300a00 */
[----:B------:R-:W3:Y:S02]  /*62180*/  LDL.LU.64 R20, [R1+0x43e8] ;  /* 0x0043e80001147983 */ /* 0x000ee40000300a00 */
[----:B---3--:R-:W-:-:S15]  /*62190*/  HMMA.16816.F32.BF16 R24, R16, R20, R24 ;  /* 0x000000141018723c */ /* 0x008fde0000041818 */
[----:B------:R-:W-:-:S08]  /*621a0*/  NOP ;  /* 0x0000000000007918 */ /* 0x000fd00000000000 */
[----:B------:R-:W-:Y:S04]  /*621b0*/  STL.64 [R1+0x820], R24 ;  /* 0x0008201801007387 */ /* 0x000fe80000100a00 */
[----:B------:R0:W-:Y:S04]  /*621c0*/  STL.64 [R1+0x828], R26 ;  /* 0x0008281a01007387 */ /* 0x0001e80000100a00 */
[----:B0-----:R-:W3:Y:S04]  /*621d0*/  LDL.LU.64 R26, [R1+0x43e0] ;  /* 0x0043e000011a7983 */ /* 0x001ee80000300a00 */
[----:B------:R-:W2:Y:S04]  /*621e0*/  LDL.LU.64 R24, [R1+0x43d8] ;  /* 0x0043d80001187983 */ /* 0x000ea80000300a00 */
[----:B----4-:R-:W-:Y:S04]  /*621f0*/  STL.64 [R1+0x42f8], R22 ;  /* 0x0042f81601007387 */ /* 0x010fe80000100a00 */
[----:B------:R0:W-:Y:S04]  /*62200*/  STL.64 [R1+0x42f0], R20 ;  /* 0x0042f01401007387 */ /* 0x0001e80000100a00 */
[----:B0-----:R-:W4:Y:S02]  /*62210*/  LDL.LU.64 R20, [R1+0xe0] ;  /* 0x0000e00001147983 */ /* 0x001f240000300a00 */
[----:B----4-:R-:W-:Y:S02]  /*62220*/  HMMA.16816.F32.BF16 R16, R16, R20, R12 ;  /* 0x000000141010723c */ /* 0x010fe4000004180c */
[----:B------:R-:W2:Y:S04]  /*62230*/  LDL.LU.64 R14, [R1+0x43d0] ;  /* 0x0043d000010e7983 */ /* 0x000ea80000300a00 */
[----:B------:R-:W2:Y:S01]  /*62240*/  LDL.LU.64 R12, [R1+0x43c8] ;  /* 0x0043c800010c7983 */ /* 0x000ea20000300a00 */
[----:B------:R-:W-:-:S02]  /*62250*/  IMAD.MOV.U32 R2, RZ, RZ, R20 ;  /* 0x000000ffff027224 */ /* 0x000fc400078e0014 */
[----:B------:R-:W-:-:S14]  /*62260*/  IMAD.MOV.U32 R0, RZ, RZ, R21 ;  /* 0x000000ffff007224 */ /* 0x000fdc00078e0015 */
[----:B------:R-:W-:Y:S04]  /*62270*/  STL.64 [R1+0x630], R16 ;  /* 0x0006301001007387 */ /* 0x000fe80000100a00 */
[----:B------:R-:W-:Y:S04]  /*62280*/  STL.64 [R1+0x638], R18 ;  /* 0x0006381201007387 */ /* 0x000fe80000100a00 */
[----:B------:R-:W4:Y:S01]  /*62290*/  LDL.LU R20, [R1+0x5f0] ;  /* 0x0005f00001147983 */ /* 0x000f220000300800 */
[----:B--2---:R-:W-:-:S15]  /*622a0*/  HMMA.16816.F32.BF16 R8, R12, R24, R8 ;  /* 0x000000180c08723c */ /* 0x004fde0000041808 */
[----:B------:R-:W-:-:S08]  /*622b0*/  NOP ;  /* 0x0000000000007918 */ /* 0x000fd00000000000 */
[----:B------:R0:W-:Y:S04]  /*622c0*/  STL.64 [R1+0x620], R8 ;  /* 0x0006200801007387 */ /* 0x0001e80000100a00 */
[----:B------:R1:W-:Y:S04]  /*622d0*/  STL.64 [R1+0x628], R10 ;  /* 0x0006280a01007387 */ /* 0x0003e80000100a00 */
[----:B------:R-:W4:Y:S04]  /*622e0*/  LDL.LU R21, [R1+0x5f4] ;  /* 0x0005f40001157983 */ /* 0x000f280000300800 */
[----:B------:R-:W4:Y:S04]  /*622f0*/  LDL.LU R22, [R1+0x5f8] ;  /* 0x0005f80001167983 */ /* 0x000f280000300800 */
[----:B------:R-:W4:Y:S04]  /*62300*/  LDL.LU R23, [R1+0x5fc] ;  /* 0x0005fc0001177983 */ /* 0x000f280000300800 */
[----:B0-----:R-:W2:Y:S04]  /*62310*/  LDL.LU R8, [R1+0xa80] ;  /* 0x000a800001087983 */ /* 0x001ea80000300800 */
[----:B------:R-:W2:Y:S04]  /*62320*/  LDL.LU R9, [R1+0xa84] ;  /* 0x000a840001097983 */ /* 0x000ea80000300800 */
[----:B-1----:R-:W3:Y:S04]  /*62330*/  LDL.LU R10, [R1+0xa88] ;  /* 0x000a8800010a7983 */ /* 0x002ee80000300800 */
[----:B------:R-:W3:Y:S04]  /*62340*/  LDL.LU R11, [R1+0xa8c] ;  /* 0x000a8c00010b7983 */ /* 0x000ee80000300800 */
[----:B---3--:R-:W-:Y:S04]  /*62350*/  STL.64 [R1+0x4398], R10 ;  /* 0x0043980a01007387 */ /* 0x008fe80000100a00 */
[----:B--2---:R0:W-:Y:S04]  /*62360*/  STL.64 [R1+0x4390], R8 ;  /* 0x0043900801007387 */ /* 0x0041e80000100a00 */
[----:B0-----:R-:W2:Y:S04]  /*62370*/  LDL.LU.64 R8, [R1+0x190] ;  /* 0x0001900001087983 */ /* 0x001ea80000300a00 */
[----:B--2---:R0:W-:Y:S04]  /*62380*/  STL.64 [R1+0x43a8], R8 ;  /* 0x0043a80801007387 */ /* 0x0041e80000100a00 */
[----:B0-----:R-:W2:Y:S04]  /*62390*/  LDL.LU.64 R8, [R1+0x1a0] ;  /* 0x0001a00001087983 */ /* 0x001ea80000300a00 */
[----:B--2---:R0:W-:Y:S04]  /*623a0*/  STL.64 [R1+0x43c0], R8 ;  /* 0x0043c00801007387 */ /* 0x0041e80000100a00 */
[----:B0-----:R-:W2:Y:S04]  /*623b0*/  LDL.LU R8, [R1+0x5c0] ;  /* 0x0005c00001087983 */ /* 0x001ea80000300800 */
[----:B------:R-:W2:Y:S04]  /*623c0*/  LDL.LU R9, [R1+0x5c4] ;  /* 0x0005c40001097983 */ /* 0x000ea80000300800 */
[----:B------:R-:W2:Y:S04]  /*623d0*/  LDL.LU R10, [R1+0x5c8] ;  /* 0x0005c800010a7983 */ /* 0x000ea80000300800 */
[----:B------:R-:W2:Y:S04]  /*623e0*/  LDL.LU R11, [R1+0x5cc] ;  /* 0x0005cc00010b7983 */ /* 0x000ea80000300800 */
[----:B------:R-:W-:Y:S04]  /*623f0*/  STL.64 [R1+0x42e8], R26 ;  /* 0x0042e81a01007387 */ /* 0x000fe80000100a00 */
[----:B------:R0:W-:Y:S04]  /*62400*/  STL.64 [R1+0x42e0], R24 ;  /* 0x0042e01801007387 */ /* 0x0001e80000100a00 */
[----:B0-----:R-:W3:Y:S01]  /*62410*/  LDL.LU.64 R24, [R1+0x170] ;  /* 0x0001700001187983 */ /* 0x001ee20000300a00 */
[----:B----4-:R-:W-:Y:S03]  /*62420*/  HMMA.16816.F32.BF16 R20, R12, R4, R20 ;  /* 0x000000040c14723c */ /* 0x010fe60000041814 */
[----:B---3--:R0:W-:Y:S04]  /*62430*/  STL.64 [R1+0x43a0], R24 ;  /* 0x0043a01801007387 */ /* 0x0081e80000100a00 */
[----:B0-----:R-:W3:Y:S04]  /*62440*/  LDL.LU R24, [R1+0xa90] ;  /* 0x000a900001187983 */ /* 0x001ee80000300800 */
[----:B------:R-:W3:Y:S04]  /*62450*/  LDL.LU R25, [R1+0xa94] ;  /* 0x000a940001197983 */ /* 0x000ee80000300800 */
[----:B------:R-:W4:Y:S04]  /*62460*/  LDL.LU R26, [R1+0xa98] ;  /* 0x000a9800011a7983 */ /* 0x000f280000300800 */
[----:B------:R-:W4:Y:S01]  /*62470*/  LDL.LU R27, [R1+0xa9c] ;  /* 0x000a9c00011b7983 */ /* 0x000f220000300800 */
[----:B------:R-:W-:-:S02]  /*62480*/  IMAD.MOV.U32 R16, RZ, RZ, R29 ;  /* 0x000000ffff107224 */ /* 0x000fc400078e001d */
[----:B------:R-:W-:-:S07]  /*62490*/  IMAD.MOV.U32 R17, RZ, RZ, R28 ;  /* 0x000000ffff117224 */ /* 0x000fce00078e001c */
[----:B--2---:R-:W-:Y:S01]  /*624a0*/  HMMA.16816.F32.BF16 R16, R12, R16, R8 ;  /* 0x000000100c10723c */ /* 0x004fe20000041808 */
[----:B----4-:R-:W-:Y:S04]  /*624b0*/  STL.64 [R1+0x43b8], R26 ;  /* 0x0043b81a01007387 */ /* 0x010fe80000100a00 */
[----:B---3--:R0:W-:Y:S04]  /*624c0*/  STL.64 [R1+0x43b0], R24 ;  /* 0x0043b01801007387 */ /* 0x0081e80000100a00 */
[----:B0-----:R-:W2:Y:S04]  /*624d0*/  LDL.LU R24, [R1+0xaa0] ;  /* 0x000aa00001187983 */ /* 0x001ea80000300800 */
[----:B------:R-:W2:Y:S04]  /*624e0*/  LDL.LU R25, [R1+0xaa4] ;  /* 0x000aa40001197983 */ /* 0x000ea80000300800 */
[----:B------:R-:W2:Y:S04]  /*624f0*/  LDL.LU R26, [R1+0xaa8] ;  /* 0x000aa800011a7983 */ /* 0x000ea80000300800 */
[----:B------:R-:W2:Y:S04]  /*62500*/  LDL.LU R27, [R1+0xaac] ;  /* 0x000aac00011b7983 */ /* 0x000ea80000300800 */
[----:B------:R0:W-:Y:S04]  /*62510*/  STL.64 [R1+0x810], R20 ;  /* 0x0008101401007387 */ /* 0x0001e80000100a00 */
[----:B------:R1:W-:Y:S04]  /*62520*/  STL.64 [R1+0x818], R22 ;  /* 0x0008181601007387 */ /* 0x0003e80000100a00 */
[----:B0-----:R-:W3:Y:S04]  /*62530*/  LDL.LU R20, [R1+0xa60] ;  /* 0x000a600001147983 */ /* 0x001ee80000300800 */
[----:B------:R-:W3:Y:S04]  /*62540*/  LDL.LU R21, [R1+0xa64] ;  /* 0x000a640001157983 */ /* 0x000ee80000300800 */
[----:B-1----:R-:W3:Y:S04]  /*62550*/  LDL.LU R22, [R1+0xa68] ;  /* 0x000a680001167983 */ /* 0x002ee80000300800 */
[----:B------:R-:W3:Y:S04]  /*62560*/  LDL.LU R23, [R1+0xa6c] ;  /* 0x000a6c0001177983 */ /* 0x000ee80000300800 */
[----:B------:R-:W-:Y:S04]  /*62570*/  STL.64 [R1+0x4308], R6 ;  /* 0x0043080601007387 */ /* 0x000fe80000100a00 */
[----:B------:R0:W-:Y:S04]  /*62580*/  STL.64 [R1+0x4300], R4 ;  /* 0x0043000401007387 */ /* 0x0001e80000100a00 */
[----:B0-----:R-:W4:Y:S04]  /*62590*/  LDL.LU R4, [R1+0xa70] ;  /* 0x000a700001047983 */ /* 0x001f280000300800 */
[----:B------:R-:W4:Y:S04]  /*625a0*/  LDL.LU R5, [R1+0xa74] ;  /* 0x000a740001057983 */ /* 0x000f280000300800 */
[----:B------:R-:W4:Y:S04]  /*625b0*/  LDL.LU R6, [R1+0xa78] ;  /* 0x000a780001067983 */ /* 0x000f280000300800 */
[----:B------:R-:W4:Y:S04]  /*625c0*/  LDL.LU R7, [R1+0xa7c] ;  /* 0x000a7c0001077983 */ /* 0x000f280000300800 */
[----:B------:R-:W2:Y:S04]  /*625d0*/  LDL.LU.64 R8, [R1+0x43c0] ;  /* 0x0043c00001087983 */ /* 0x000ea80000300a00 */
[----:B------:R-:W-:Y:S04]  /*625e0*/  STL.64 [R1+0x800], R16 ;  /* 0x0008001001007387 */ /* 0x000fe80000100a00 */
[----:B------:R-:W-:Y:S04]  /*625f0*/  STL.64 [R1+0x808], R18 ;  /* 0x0008081201007387 */ /* 0x000fe80000100a00 */
[----:B------:R-:W0:Y:S04]  /*62600*/  LDSM.16.MT88.4 R16, [R3+UR4+0x13000] ;  /* 0x013000040310783b */ /* 0x000e280008004200 */
[----:B------:R-:W-:Y:S04]  /*62610*/  STL [R1+0x4288], R3 ;  /* 0x0042880301007387 */ /* 0x000fe80000100800 */
[----:B0-----:R-:W-:Y:S04]  /*62620*/  STL.64 [R1+0x4150], R18 ;  /* 0x0041501201007387 */ /* 0x001fe80000100a00 */
[----:B------:R0:W-:Y:S02]  /*62630*/  STL.64 [R1+0x4148], R16 ;  /* 0x0041481001007387 */ /* 0x0001e40000100a00 */
[----:B0-----:R-:W-:-:S02]  /*62640*/  IMAD.MOV.U32 R16, RZ, RZ, R2 ;  /* 0x000000ffff107224 */ /* 0x001fc400078e0002 */
[----:B------:R-:W-:-:S05]  /*62650*/  IMAD.MOV.U32 R17, RZ, RZ, R0 ;  /* 0x000000ffff117224 */ /* 0x000fca00078e0000 */
[----:B------:R0:W-:Y:S04]  /*62660*/  STL.64 [R1+0x4310], R16 ;  /* 0x0043101001007387 */ /* 0x0001e80000100a00 */
[----:B0-----:R-:W3:Y:S01]  /*62670*/  LDL.LU.64 R16, [R1+0x180] ;  /* 0x0001800001107983 */ /* 0x001ee20000300a00 */
        /* <DEDUP_REMOVED lines=16> */
[----:B0-----:R-:W4:Y:S04]  /*62780*/  LDL.LU.64 R24, [R1+0x43a0] ;  /* 0x0043a00001187983 */ /* 0x001f280000300a00 */
        /* <DEDUP_REMOVED lines=8> */
[----:B0-----:R-:W2:Y:S01]  /*62810*/  LDL.LU.64 R8, [R1+0x4388] ;  /* 0x0043880001087983 */ /* 0x001ea20000300a00 */
[----:B----4-:R-:W-:Y:S01]  /*62820*/  HMMA.16816.F32.BF16 R4, R12, R24, R4 ;  /* 0x000000180c04723c */ /* 0x010fe20000041804 */
[----:B------:R-:W-:-:S02]  /*62830*/  IMAD.MOV.U32 R3, RZ, RZ, R17 ;  /* 0x000000ffff037224 */ /* 0x000fc400078e0011 */
[----:B------:R-:W-:-:S03]  /*62840*/  IMAD.MOV.U32 R2, RZ, RZ, R16 ;  /* 0x000000ffff027224 */ /* 0x000fc600078e0010 */
        /* <DEDUP_REMOVED lines=8> */
[----:B--2---:R-:W-:-:S15]  /*628d0*/  HMMA.16816.F32.BF16 R4, R12, R8, R20 ;  /* 0x000000080c04723c */ /* 0x004fde0000041814 */
[----:B------:R-:W-:-:S08]  /*628e0*/  NOP ;  /* 0x0000000000007918 */ /* 0x000fd00000000000 */
[----:B------:R0:W-:Y:S04]  /*628f0*/  STL.64 [R1+0x870], R4 ;  /* 0x0008700401007387 */ /* 0x0001e80000100a00 */
[----:B------:R1:W-:Y:S04]  /*62900*/  STL.64 [R1+0x878], R6 ;  /* 0x0008780601007387 */ /* 0x0003e80000100a00 */
[----:B0-----:R-:W2:Y:S04]  /*62910*/  LDL.LU R4, [R1+0xa00] ;  /* 0x000a000001047983 */ /* 0x001ea80000300800 */
[----:B------:R-:W2:Y:S04]  /*62920*/  LDL.LU R5, [R1+0xa04] ;  /* 0x000a040001057983 */ /* 0x000ea80000300800 */
[----:B-1----:R-:W3:Y:S04]  /*62930*/  LDL.LU R6, [R1+0xa08] ;  /* 0x000a080001067983 */ /* 0x002ee80000300800 */
        /* <DEDUP_REMOVED lines=9> */
[----:B0-----:R-:W2:Y:S04]  /*629d0*/  LDL.LU.64 R4, [R1+0x120] ;  /* 0x0001200001047983 */ /* 0x001ea80000300a00 */
[----:B--2---:R0:W-:Y:S04]  /*629e0*/  STL.64 [R1+0x4340], R4 ;  /* 0x0043400401007387 */ /* 0x0041e80000100a00 */
[----:B0-----:R-:W2:Y:S04]  /*629f0*/  LDL.LU.64 R4, [R1+0x130] ;  /* 0x0001300001047983 */ /* 0x001ea80000300a00 */
[----:B--2---:R0:W-:Y:S04]  /*62a00*/  STL.64 [R1+0x4358], R4 ;  /* 0x0043580401007387 */ /* 0x0041e80000100a00 */
[----:B0-----:R-:W2:Y:S04]  /*62a10*/  LDL.LU.64 R4, [R1+0x140] ;  /* 0x0001400001047983 */ /* 0x001ea80000300a00 */
[----:B--2---:R0:W-:Y:S04]  /*62a20*/  STL.64 [R1+0x4370], R4 ;  /* 0x0043700401007387 */ /* 0x0041e80000100a00 */
[----:B0-----:R-:W2:Y:S04]  /*62a30*/  LDL.LU.64 R4, [R1+0x150] ;  /* 0x0001500001047983 */ /* 0x001ea80000300a00 */
[----:B------:R-:W3:Y:S04]  /*62a40*/  LDL.LU.64 R16, [R1+0x110] ;  /* 0x0001100001107983 */ /* 0x000ee80000300a00 */
[----:B---3--:R0:W-:Y:S04]  /*62a50*/  STL.64 [R1+0x4338], R16 ;  /* 0x0043381001007387 */ /* 0x0081e80000100a00 */
[----:B0-----:R-:W3:Y:S04]  /*62a60*/  LDL.LU R16, [R1+0xa20] ;  /* 0x000a200001107983 */ /* 0x001ee80000300800 */
[----:B------:R-:W3:Y:S04]  /*62a70*/  LDL.LU R17, [R1+0xa24] ;  /* 0x000a240001117983 */ /* 0x000ee80000300800 */
[----:B------:R-:W4:Y:S04]  /*62a80*/  LDL.LU R18, [R1+0xa28] ;  /* 0x000a280001127983 */ /* 0x000f280000300800 */
[----:B------:R-:W4:Y:S04]  /*62a90*/  LDL.LU R19, [R1+0xa2c] ;  /* 0x000a2c0001137983 */ /* 0x000f280000300800 */
[----:B----4-:R-:W-:Y:S04]  /*62aa0*/  STL.64 [R1+0x4350], R18 ;  /* 0x0043501201007387 */ /* 0x010fe80000100a00 */
        /* <DEDUP_REMOVED lines=15> */
[----:B------:R-:W3:Y:S04]  /*62ba0*/  LDL.LU R18, [R1+0xa58] ;  /* 0x000a580001127983 */ /* 0x000ee80000300800 */
[----:B------:R-:W3:Y:S04]  /*62bb0*/  LDL.LU R19, [R1+0xa5c] ;  /* 0x000a5c0001137983 */ /* 0x000ee80000300800 */
[----:B------:R-:W4:Y:S04]  /*62bc0*/  LDL.LU.64 R20, [R1+0x100] ;  /* 0x0001000001147983 */ /* 0x000f280000300a00 */
[----:B------:R-:W4:Y:S04]  /*62bd0*/  LDL.LU R24, [R1+0x9f0] ;  /* 0x0009f00001187983 */ /* 0x000f280000300800 */
[----:B------:R-:W4:Y:S04]  /*62be0*/  LDL.LU R25, [R1+0x9f4] ;  /* 0x0009f40001197983 */ /* 0x000f280000300800 */
[----:B------:R-:W4:Y:S01]  /*62bf0*/  LDL.LU R26, [R1+0x9f8] ;  /* 0x0009f800011a7983 */ /* 0x000f220000300800 */
[----:B------:R-:W-:-:S02]  /*62c00*/  IMAD.MOV.U32 R2, RZ, RZ, R8 ;  /* 0x000000ffff027224 */ /* 0x000fc400078e0008 */
[----:B------:R-:W-:Y:S01]  /*62c10*/  IMAD.MOV.U32 R28, RZ, RZ, R9 ;  /* 0x000000ffff1c7224 */ /* 0x000fe200078e0009 */
[----:B------:R-:W4:Y:S04]  /*62c20*/  LDL.LU R27, [R1+0x9fc] ;  /* 0x0009fc00011b7983 */ /* 0x000f280000300800 */
[----:B------:R-:W4:Y:S04]  /*62c30*/  LDL.LU R8, [R1+0x4f0] ;  /* 0x0004f00001087983 */ /* 0x000f280000300800 */
[----:B------:R-:W4:Y:S04]  /*62c40*/  LDL.LU R9, [R1+0x4f4] ;  /* 0x0004f40001097983 */ /* 0x000f280000300800 */
[----:B------:R-:W4:Y:S04]  /*62c50*/  LDL.LU R10, [R1+0x4f8] ;  /* 0x0004f800010a7983 */ /* 0x000f280000300800 */
[----:B------:R-:W4:Y:S04]  /*62c60*/  LDL.LU R11, [R1+0x4fc] ;  /* 0x0004fc00010b7983 */ /* 0x000f280000300800 */
[----:B------:R-:W-:Y:S04]  /*62c70*/  STL [R1+0x42b0], R28 ;  /* 0x0042b01c01007387 */ /* 0x000fe80000100800 */
[----:B------:R-:W-:Y:S01]  /*62c80*/  STL [R1+0x42ac], R2 ;  /* 0x0042ac0201007387 */ /* 0x000fe20000100800 */
[----:B--2---:R-:W-:-:S02]  /*62c90*/  IMAD.MOV.U32 R29, RZ, RZ, R4 ;  /* 0x000000ffff1d7224 */ /* 0x004fc400078e0004 */
[----:B------:R-:W-:Y:S01]  /*62ca0*/  IMAD.MOV.U32 R3, RZ, RZ, R5 ;  /* 0x000000ffff037224 */ /* 0x000fe200078e0005 */
[----:B---3--:R-:W-:-:S15]  /*62cb0*/  HMMA.16816.F32.BF16 R16, R12, R4, R16 ;  /* 0x000000040c10723c */ /* 0x008fde0000041810 */
[----:B------:R-:W-:-:S08]  /*62cc0*/  NOP ;  /* 0x0000000000007918 */ /* 0x000fd00000000000 */
        /* <DEDUP_REMOVED lines=44> */
[----:B------:R-:W-:Y:S02]  /*62f90*/  IMAD.MOV.U32 R0, RZ, RZ, R17 ;  /* 0x000000ffff007224 */ /* 0x000fe400078e0011 */
[----:B------:R-:W3:Y:S01]  /*62fa0*/  LDL.LU.64 R16, [R1+0x4310] ;  /* 0x0043100001107983 */ /* 0x000ee20000300a00 */
[----:B----4-:R-:W-:Y:S02]  /*62fb0*/  IMAD.MOV.U32 R2, RZ, RZ, R20 ;  /* 0x000000ffff027224 */ /* 0x010fe400078e0014 */
[----:B------:R-:W-:Y:S01]  /*62fc0*/  IMAD.MOV.U32 R28, RZ, RZ, R21 ;  /* 0x000000ffff1c7224 */ /* 0x000fe200078e0015 */
[----:B--2---:R-:W-:-:S15]  /*62fd0*/  HMMA.16816.F32.BF16 R4, R12, R20, R4 ;  /* 0x000000140c04723c */ /* 0x004fde0000041804 */
[----:B------:R-:W-:-:S08]  /*62fe0*/  NOP ;  /* 0x0000000000007918 */ /* 0x000fd00000000000 */
[----:B------:R-:W-:Y:S04]  /*62ff0*/  STL.64 [R1+0x950], R4 ;  /* 0x0009500401007387 */ /* 0x000fe80000100a00 */
[----:B------:R0:W-:Y:S04]  /*63000*/  STL.64 [R1+0x958], R6 ;  /* 0x0009580601007387 */ /* 0x0001e80000100a00 */
[----:B0-----:R-:W2:Y:S04]  /*63010*/  LDL.LU.64 R6, [R1+0x4308] ;  /* 0x0043080001067983 */ /* 0x001ea80000300a00 */
[----:B------:R-:W4:Y:S04]  /*63020*/  LDL.LU.64 R4, [R1+0x4300] ;  /* 0x0043000001047983 */ /* 0x000f280000300a00 */
[----:B------:R-:W2:Y:S04]  /*63030*/  LDL.LU.64 R22, [R1+0x42f8] ;  /* 0x0042f80001167983 */ /* 0x000ea80000300a00 */
[----:B------:R-:W3:Y:S02]  /*63040*/  LDL.LU.64 R20, [R1+0x42f0] ;  /* 0x0042f00001147983 */ /* 0x000ee40000300a00 */
[C---:B---3--:R-:W-:Y:S06]  /*63050*/  HMMA.16816.F32.BF16 R24, R12.reuse, R20, R24 ;  /* 0x000000140c18723c */ /* 0x048fec0000041818 */
[----:B------:R-:W-:-:S15]  /*63060*/  HMMA.16816.F32.BF16 R12, R12, R16, R8 ;  /* 0x000000100c0c723c */ /* 0x000fde0000041808 */
[----:B------:R-:W-:-:S02]  /*63070*/  NOP ;  /* 0x0000000000007918 */ /* 0x000fc40000000000 */
[----:B------:R-:W-:Y:S04]  /*63080*/  STL.64 [R1+0x970], R24 ;  /* 0x0009701801007387 */ /* 0x000fe80000100a00 */
[----:B------:R0:W-:Y:S04]  /*63090*/  STL.64 [R1+0x978], R26 ;  /* 0x0009781a01007387 */ /* 0x0001e80000100a00 */
[----:B0-----:R-:W3:Y:S04]  /*630a0*/  LDL.LU.64 R26, [R1+0x42e8] ;  /* 0x0042e800011a7983 */ /* 0x001ee80000300a00 */
[----:B------:R-:W4:Y:S04]  /*630b0*/  LDL.LU.64 R24, [R1+0x42e0] ;  /* 0x0042e00001187983 */ /* 0x000f280000300a00 */
[----:B--2---:R-:W-:Y:S04]  /*630c0*/  STL.64 [R1+0x4178], R22 ;  /* 0x0041781601007387 */ /* 0x004fe80000100a00 */
[----:B------:R0:W-:Y:S04]  /*630d0*/  STL.64 [R1+0x4170], R20 ;  /* 0x0041701401007387 */ /* 0x0001e80000100a00 */
[----:B0-----:R-:W2:Y:S04]  /*630e0*/  LDL.LU R20, [R1+0x490] ;  /* 0x0004900001147983 */ /* 0x001ea80000300800 */
[----:B------:R-:W2:Y:S04]  /*630f0*/  LDL.LU R21, [R1+0x494] ;  /* 0x0004940001157983 */ /* 0x000ea80000300800 */
[----:B------:R-:W2:Y:S04]  /*63100*/  LDL.LU R22, [R1+0x498] ;  /* 0x0004980001167983 */ /* 0x000ea80000300800 */
[----:B------:R-:W2:Y:S04]  /*63110*/  LDL.LU R23, [R1+0x49c] ;  /* 0x00049c0001177983 */ /* 0x000ea80000300800 */
[----:B------:R-:W4:Y:S04]  /*63120*/  LDL.LU.64 R10, [R1+0x42d8] ;  /* 0x0042d800010a7983 */ /* 0x000f280000300a00 */
[----:B------:R-:W4:Y:S04]  /*63130*/  LDL.LU.64 R8, [R1+0x42d0] ;  /* 0x0042d00001087983 */ /* 0x000f280000300a00 */
[----:B------:R0:W-:Y:S04]  /*63140*/  STL.64 [R1+0x940], R12 ;  /* 0x0009400c01007387 */ /* 0x0001e80000100a00 */
[----:B------:R1:W-:Y:S04]  /*63150*/  STL.64 [R1+0x948], R14 ;  /* 0x0009480e01007387 */ /* 0x0003e80000100a00 */
[----:B0-----:R-:W4:Y:S04]  /*63160*/  LDL.LU R12, [R1+0x4c0] ;  /* 0x0004c000010c7983 */ /* 0x001f280000300800 */
[----:B------:R-:W4:Y:S04]  /*63170*/  LDL.LU R13, [R1+0x4c4] ;  /* 0x0004c400010d7983 */ /* 0x000f280000300800 */
[----:B-1----:R-:W4:Y:S04]  /*63180*/  LDL.LU R14, [R1+0x4c8] ;  /* 0x0004c800010e7983 */ /* 0x002f280000300800 */
[----:B------:R-:W4:Y:S04]  /*63190*/  LDL.LU R15, [R1+0x4cc] ;  /* 0x0004cc00010f7983 */ /* 0x000f280000300800 */
[----:B------:R4:W-:Y:S04]  /*631a0*/  STL.64 [R1+0x4168], R16 ;  /* 0x0041681001007387 */ /* 0x0009e80000100a00 */
[----:B---3--:R-:W-:Y:S01]  /*631b0*/  STL.64 [R1+0x4278], R26 ;  /* 0x0042781a01007387 */ /* 0x008fe20000100a00 */
[C---:B----4-:R-:W-:Y:S06]  /*631c0*/  HMMA.16816.F32.BF16 R16, R8.reuse, R24, R12 ;  /* 0x000000180810723c */ /* 0x050fec000004180c */
[----:B--2---:R-:W-:-:S15]  /*631d0*/  HMMA.16816.F32.BF16 R12, R8, R4, R20 ;  /* 0x00000004080c723c */ /* 0x004fde0000041814 */
[----:B------:R-:W-:-:S02]  /*631e0*/  NOP ;  /* 0x0000000000007918 */ /* 0x000fc40000000000 */
[----:B------:R0:W-:Y:S04]  /*631f0*/  STL.64 [R1+0x930], R16 ;  /* 0x0009301001007387 */ /* 0x0001e80000100a00 */
[----:B------:R1:W-:Y:S04]  /*63200*/  STL.64 [R1+0x938], R18 ;  /* 0x0009381201007387 */ /* 0x0003e80000100a00 */
[----:B------:R-:W-:Y:S04]  /*63210*/  STL.64 [R1+0x4180], R6 ;  /* 0x0041800601007387 */ /* 0x000fe80000100a00 */
[----:B0-----:R-:W2:Y:S04]  /*63220*/  LDL.LU R16, [R1+0x360] ;  /* 0x0003600001107983 */ /* 0x001ea80000300800 */
[----:B------:R-:W-:Y:S04]  /*63230*/  STL.64 [R1+0x920], R12 ;  /* 0x0009200c01007387 */ /* 0x000fe80000100a00 */
[----:B------:R-:W-:Y:S04]  /*63240*/  STL.64 [R1+0x928], R14 ;  /* 0x0009280e01007387 */ /* 0x000fe80000100a00 */
[----:B------:R-:W2:Y:S04]  /*63250*/  LDL.LU R17, [R1+0x364] ;  /* 0x0003640001117983 */ /* 0x000ea80000300800 */
[----:B-1----:R-:W3:Y:S04]  /*63260*/  LDL.LU R18, [R1+0x368] ;  /* 0x0003680001127983 */ /* 0x002ee80000300800 */
[----:B------:R-:W3:Y:S01]  /*63270*/  LDL.LU R19, [R1+0x36c] ;  /* 0x00036c0001137983 */ /* 0x000ee20000300800 */
[----:B------:R-:W-:-:S02]  /*63280*/  IMAD.MOV.U32 R20, RZ, RZ, R2 ;  /* 0x000000ffff147224 */ /* 0x000fc400078e0002 */
[----:B------:R-:W-:Y:S01]  /*63290*/  IMAD.MOV.U32 R21, RZ, RZ, R28 ;  /* 0x000000ffff157224 */ /* 0x000fe200078e001c */
[----:B---3--:R-:W-:Y:S04]  /*632a0*/  STL.64 [R1+0x4190], R18 ;  /* 0x0041901201007387 */ /* 0x008fe80000100a00 */
[----:B--2---:R0:W-:Y:S04]  /*632b0*/  STL.64 [R1+0x4188], R16 ;  /* 0x0041881001007387 */ /* 0x0041e80000100a00 */
[----:B------:R-:W2:Y:S04]  /*632c0*/  LDL.LU R2, [R1+0x42cc] ;  /* 0x0042cc0001027983 */ /* 0x000ea80000300800 */
[----:B------:R-:W3:Y:S04]  /*632d0*/  LDL.LU R28, [R1+0x42c8] ;  /* 0x0042c800011c7983 */ /* 0x000ee80000300800 */
[----:B------:R1:W-:Y:S01]  /*632e0*/  STL.64 [R1+0x4198], R20 ;  /* 0x0041981401007387 */ /* 0x0003e20000100a00 */
[----:B0-----:R-:W-:Y:S01]  /*632f0*/  MOV R16, R29 ;  /* 0x0000001d00107202 */ /* 0x001fe20000000f00 */
[----:B------:R-:W-:-:S02]  /*63300*/  IMAD.MOV.U32 R17, RZ, RZ, R0 ;  /* 0x000000ffff117224 */ /* 0x000fc400078e0000 */
[----:B------:R-:W4:Y:S04]  /*63310*/  LDL.LU R29, [R1+0x42c4] ;  /* 0x0042c400011d7983 */ /* 0x000f280000300800 */
[----:B------:R-:W3:Y:S04]  /*63320*/  LDL.LU R0, [R1+0x42c0] ;  /* 0x0042c00001007983 */ /* 0x000ee80000300800 */
[----:B------:R0:W-:Y:S04]  /*63330*/  STL.64 [R1+0x41a0], R16 ;  /* 0x0041a01001007387 */ /* 0x0001e80000100a00 */
[----:B-1----:R-:W4:Y:S04]  /*63340*/  LDL.LU R20, [R1+0x390] ;  /* 0x0003900001147983 */ /* 0x002f280000300800 */
[----:B------:R-:W4:Y:S04]  /*63350*/  LDL.LU R21, [R1+0x394] ;  /* 0x0003940001157983 */ /* 0x000f280000300800 */
[----:B------:R-:W3:Y:S04]  /*63360*/  LDL.LU R22, [R1+0x398] ;  /* 0x0003980001167983 */ /* 0x000ee80000300800 */
[----:B------:R-:W3:Y:S01]  /*63370*/  LDL.LU R23, [R1+0x39c] ;  /* 0x00039c0001177983 */ /* 0x000ee20000300800 */
[----:B0-----:R-:W-:-:S02]  /*63380*/  IMAD.MOV.U32 R17, RZ, RZ, R3 ;  /* 0x000000ffff117224 */ /* 0x001fc400078e0003 */
[----:B--2---:R-:W-:Y:S01]  /*63390*/  IMAD.MOV.U32 R16, RZ, RZ, R2 ;  /* 0x000000ffff107224 */ /* 0x004fe200078e0002 */
[----:B---3--:R-:W-:Y:S04]  /*633a0*/  STL.64 [R1+0x41b0], R22 ;  /* 0x0041b01601007387 */ /* 0x008fe80000100a00 */
[----:B----4-:R0:W-:Y:S04]  /*633b0*/  STL.64 [R1+0x41a8], R20 ;  /* 0x0041a81401007387 */ /* 0x0101e80000100a00 */
[----:B------:R-:W2:Y:S04]  /*633c0*/  LDL.LU R2, [R1+0x42bc] ;  /* 0x0042bc0001027983 */ /* 0x000ea80000300800 */
[----:B------:R-:W3:Y:S04]  /*633d0*/  LDL.LU R3, [R1+0x42b8] ;  /* 0x0042b80001037983 */ /* 0x000ee80000300800 */
[----:B------:R1:W-:Y:S04]  /*633e0*/  STL.64 [R1+0x41b8], R16 ;  /* 0x0041b81001007387 */ /* 0x0003e80000100a00 */
[----:B0-----:R-:W4:Y:S04]  /*633f0*/  LDL.LU R20, [R1+0x3a0] ;  /* 0x0003a00001147983 */ /* 0x001f280000300800 */
[----:B------:R-:W4:Y:S04]  /*63400*/  LDL.LU R21, [R1+0x3a4] ;  /* 0x0003a40001157983 */ /* 0x000f280000300800 */
[----:B------:R-:W2:Y:S04]  /*63410*/  LDL.LU R22, [R1+0x3a8] ;  /* 0x0003a80001167983 */ /* 0x000ea80000300800 */
[----:B------:R-:W2:Y:S01]  /*63420*/  LDL.LU R23, [R1+0x3ac] ;  /* 0x0003ac0001177983 */ /* 0x000ea20000300800 */
[----:B-1----:R-:W-:-:S02]  /*63430*/  IMAD.MOV.U32 R16, RZ, RZ, R29 ;  /* 0x000000ffff107224 */ /* 0x002fc400078e001d */
[----:B------:R-:W-:Y:S01]  /*63440*/  IMAD.MOV.U32 R17, RZ, RZ, R28 ;  /* 0x000000ffff117224 */ /* 0x000fe200078e001c */
[----:B--2---:R-:W-:Y:S04]  /*63450*/  STL.64 [R1+0x41c8], R22 ;  /* 0x0041c81601007387 */ /* 0x004fe80000100a00 */
[----:B----4-:R0:W-:Y:S04]  /*63460*/  STL.64 [R1+0x41c0], R20 ;  /* 0x0041c01401007387 */ /* 0x0101e80000100a00 */
[----:B------:R-:W2:Y:S04]  /*63470*/  LDL.LU R29, [R1+0x42b4] ;  /* 0x0042b400011d7983 */ /* 0x000ea80000300800 */
[----:B------:R-:W4:Y:S04]  /*63480*/  LDL.LU R28, [R1+0x42b0] ;  /* 0x0042b000011c7983 */ /* 0x000f280000300800 */
[----:B------:R1:W-:Y:S04]  /*63490*/  STL.64 [R1+0x41d0], R16 ;  /* 0x0041d01001007387 */ /* 0x0003e80000100a00 */
[----:B0-----:R-:W3:Y:S04]  /*634a0*/  LDL.LU R20, [R1+0x3c0] ;  /* 0x0003c00001147983 */ /* 0x001ee80000300800 */
[----:B------:R-:W3:Y:S04]  /*634b0*/  LDL.LU R21, [R1+0x3c4] ;  /* 0x0003c40001157983 */ /* 0x000ee80000300800 */
[----:B------:R-:W2:Y:S04]  /*634c0*/  LDL.LU R22, [R1+0x3c8] ;  /* 0x0003c80001167983 */ /* 0x000ea80000300800 */
[----:B------:R-:W2:Y:S01]  /*634d0*/  LDL.LU R23, [R1+0x3cc] ;  /* 0x0003cc0001177983 */ /* 0x000ea20000300800 */
[----:B-1----:R-:W-:-:S02]  /*634e0*/  IMAD.MOV.U32 R16, RZ, RZ, R2 ;  /* 0x000000ffff107224 */ /* 0x002fc400078e0002 */
[----:B------:R-:W-:Y:S01]  /*634f0*/  IMAD.MOV.U32 R17, RZ, RZ, R0 ;  /* 0x000000ffff117224 */ /* 0x000fe200078e0000 */
[----:B--2---:R-:W-:Y:S04]  /*63500*/  STL.64 [R1+0x41e0], R22 ;  /* 0x0041e01601007387 */ /* 0x004fe80000100a00 */
[----:B---3--:R-:W-:Y:S04]  /*63510*/  STL.64 [R1+0x41d8], R20 ;  /* 0x0041d81401007387 */ /* 0x008fe80000100a00 */
[----:B------:R-:W2:Y:S04]  /*63520*/  LDL.LU R2, [R1+0x42ac] ;  /* 0x0042ac0001027983 */ /* 0x000ea80000300800 */
[----:B------:R-:W3:Y:S04]  /*63530*/  LDL.LU R0, [R1+0x42a8] ;  /* 0x0042a80001007983 */ /* 0x000ee80000300800 */
[----:B------:R0:W-:Y:S02]  /*63540*/  STL.64 [R1+0x41e8], R16 ;  /* 0x0041e81001007387 */ /* 0x0001e40000100a00 */
[----:B0-----:R-:W-:-:S02]  /*63550*/  IMAD.MOV.U32 R16, RZ, RZ, R29 ;  /* 0x000000ffff107224 */ /* 0x001fc400078e001d */
[----:B------:R-:W-:Y:S01]  /*63560*/  IMAD.MOV.U32 R17, RZ, RZ, R3 ;  /* 0x000000ffff117224 */ /* 0x000fe200078e0003 */
[----:B------:R-:W3:Y:S04]  /*63570*/  LDL.LU R29, [R1+0x42a4] ;  /* 0x0042a400011d7983 */ /* 0x000ee80000300800 */
[----:B------:R-:W3:Y:S04]  /*63580*/  LDL.LU R3, [R1+0x42a0] ;  /* 0x0042a00001037983 */ /* 0x000ee80000300800 */
[----:B------:R4:W-:Y:S04]  /*63590*/  STL.64 [R1+0x4200], R16 ;  /* 0x0042001001007387 */ /* 0x0009e80000100a00 */
[----:B------:R-:W3:Y:S04]  /*635a0*/  LDL.LU R20, [R1+0x3d0] ;  /* 0x0003d00001147983 */ /* 0x000ee80000300800 */
[----:B------:R-:W3:Y:S04]  /*635b0*/  LDL.LU R21, [R1+0x3d4] ;  /* 0x0003d40001157983 */ /* 0x000ee80000300800 */
[----:B------:R-:W3:Y:S04]  /*635c0*/  LDL.LU R22, [R1+0x3d8] ;  /* 0x0003d80001167983 */ /* 0x000ee80000300800 */
[----:B------:R-:W3:Y:S01]  /*635d0*/  LDL.LU R23, [R1+0x3dc] ;  /* 0x0003dc0001177983 */ /* 0x000ee20000300800 */
[----:B----4-:R-:W-:Y:S01]  /*635e0*/  MOV R17, R28 ;  /* 0x0000001c00117202 */ /* 0x010fe20000000f00 */
[----:B--2---:R-:W-:-:S02]  /*635f0*/  IMAD.MOV.U32 R16, RZ, RZ, R2 ;  /* 0x000000ffff107224 */ /* 0x004fc400078e0002 */
[----:B------:R-:W2:Y:S04]  /*63600*/  LDL.LU R2, [R1+0x429c] ;  /* 0x00429c0001027983 */ /* 0x000ea80000300800 */
[----:B------:R-:W4:Y:S04]  /*63610*/  LDL.LU R28, [R1+0x4298] ;  /* 0x00429800011c7983 */ /* 0x000f280000300800 */
[----:B------:R-:W-:Y:S04]  /*63620*/  STL.64 [R1+0x4218], R16 ;  /* 0x0042181001007387 */ /* 0x000fe80000100a00 */
[----:B---3--:R-:W-:Y:S04]  /*63630*/  STL.64 [R1+0x41f8], R22 ;  /* 0x0041f81601007387 */ /* 0x008fe80000100a00 */
[----:B------:R0:W-:Y:S04]  /*63640*/  STL.64 [R1+0x41f0], R20 ;  /* 0x0041f01401007387 */ /* 0x0001e80000100a00 */
[----:B0-----:R-:W3:Y:S04]  /*63650*/  LDL.LU R20, [R1+0x3e0] ;  /* 0x0003e00001147983 */ /* 0x001ee80000300800 */
[----:B------:R-:W3:Y:S04]  /*63660*/  LDL.LU R21, [R1+0x3e4] ;  /* 0x0003e40001157983 */ /* 0x000ee80000300800 */
[----:B------:R-:W2:Y:S04]  /*63670*/  LDL.LU R22, [R1+0x3e8] ;  /* 0x0003e80001167983 */ /* 0x000ea80000300800 */
[----:B------:R-:W2:Y:S01]  /*63680*/  LDL.LU R23, [R1+0x3ec] ;  /* 0x0003ec0001177983 */ /* 0x000ea20000300800 */
[----:B------:R-:W-:-:S02]  /*63690*/  IMAD.MOV.U32 R16, RZ, RZ, R29 ;  /* 0x000000ffff107224 */ /* 0x000fc400078e001d */
[----:B------:R-:W-:Y:S01]  /*636a0*/  IMAD.MOV.U32 R17, RZ, RZ, R0 ;  /* 0x000000ffff117224 */ /* 0x000fe200078e0000 */
[----:B------:R-:W4:Y:S04]  /*636b0*/  LDL.LU R29, [R1+0x4294] ;  /* 0x00429400011d7983 */ /* 0x000f280000300800 */
[----:B------:R-:W4:Y:S04]  /*636c0*/  LDL.LU R0, [R1+0x4290] ;  /* 0x0042900001007983 */ /* 0x000f280000300800 */
[----:B------:R-:W-:Y:S04]  /*636d0*/  STL.64 [R1+0x4230], R16 ;  /* 0x0042301001007387 */ /* 0x000fe80000100a00 */
[----:B--2---:R-:W-:Y:S04]  /*636e0*/  STL.64 [R1+0x4210], R22 ;  /* 0x0042101601007387 */ /* 0x004fe80000100a00 */
[----:B---3--:R0:W-:Y:S04]  /*636f0*/  STL.64 [R1+0x4208], R20 ;  /* 0x0042081401007387 */ /* 0x0081e80000100a00 */
        /* <DEDUP_REMOVED lines=8> */
[----:B------:R-:W4:Y:S04]  /*63780*/  LDL.LU R12, [R1] ;  /* 0x00000000010c7983 */ /* 0x000f280000300800 */
[----:B------:R-:W4:Y:S04]  /*63790*/  LDL.LU R13, [R1+0x4] ;  /* 0x00000400010d7983 */ /* 0x000f280000300800 */
        /* <DEDUP_REMOVED lines=28> */
[----:B------:R-:W-:-:S15]  /*63960*/  HMMA.16816.F32.BF16 R12, R8, R12, R24 ;  /* 0x0000000c080c723c */ /* 0x000fde0000041818 */
[----:B------:R-:W-:-:S09]  /*63970*/  NOP ;  /* 0x0000000000007918 */ /* 0x000fd20000000000 */
[----:B------:R-:W-:Y:S02]  /*63980*/  IMAD.MOV.U32 R24, RZ, RZ, R12 ;  /* 0x000000ffff187224 */ /* 0x000fe400078e000c */
[----:B------:R-:W-:Y:S01]  /*63990*/  IMAD.MOV.U32 R25, RZ, RZ, R13 ;  /* 0x000000ffff197224 */ /* 0x000fe200078e000d */
        /* <DEDUP_REMOVED lines=10> */
[----:B------:R-:W4:Y:S04]  /*63a40*/  LDL.LU.64 R26, [R1+0x4278] ;  /* 0x00427800011a7983 */ /* 0x000f280000300a00 */
[----:B------:R-:W-:Y:S04]  /*63a50*/  STL.64 [R1+0x9a8], R14 ;  /* 0x0009a80e01007387 */ /* 0x000fe80000100a00 */
[----:B------:R-:W0:Y:S04]  /*63a60*/  LDSM.16.MT88.4 R12, [R3+UR4+0x13080] ;  /* 0x01308004030c783b */ /* 0x000e280008004200 */
[----:B------:R-:W-:Y:S04]  /*63a70*/  STL [R1+0x3a54], R25 ;  /* 0x003a541901007387 */ /* 0x000fe80000100800 */
[----:B------:R1:W-:Y:S01]  /*63a80*/  STL [R1+0x3a50], R24 ;  /* 0x003a501801007387 */ /* 0x0003e20000100800 */
[----:B------:R-:W-:-:S02]  /*63a90*/  IMAD.MOV.U32 R16, RZ, RZ, R2 ;  /* 0x000000ffff107224 */ /* 0x000fc400078e0002 */
[----:B------:R-:W-:Y:S01]  /*63aa0*/  IMAD.MOV.U32 R17, RZ, RZ, R0 ;  /* 0x000000ffff117224 */ /* 0x000fe200078e0000 */
[----:B----4-:R4:W-:Y:S04]  /*63ab0*/  STL.64 [R1+0x4158], R26 ;  /* 0x0041581a01007387 */ /* 0x0109e80000100a00 */
[----:B-1----:R-:W3:Y:S04]  /*63ac0*/  LDL.LU R24, [R1+0x80] ;  /* 0x0000800001187983 */ /* 0x002ee80000300800 */
[----:B------:R-:W3:Y:S04]  /*63ad0*/  LDL.LU R25, [R1+0x84] ;  /* 0x0000840001197983 */ /* 0x000ee80000300800 */
[----:B----4-:R-:W4:Y:S04]  /*63ae0*/  LDL.LU R26, [R1+0x88] ;  /* 0x00008800011a7983 */ /* 0x010f280000300800 */
[----:B------:R-:W4:Y:S04]  /*63af0*/  LDL.LU R27, [R1+0x8c] ;  /* 0x00008c00011b7983 */ /* 0x000f280000300800 */
[----:B0-----:R0:W-:Y:S04]  /*63b00*/  STL.64 [R1+0x4028], R14 ;  /* 0x0040280e01007387 */ /* 0x0011e80000100a00 */
[----:B------:R1:W-:Y:S04]  /*63b10*/  STL.64 [R1+0x4020], R12 ;  /* 0x0040200c01007387 */ /* 0x0003e80000100a00 */
[----:B0-----:R-:W3:Y:S01]  /*63b20*/  LDL.64 R14, [R1+0x8] ;  /* 0x00000800010e7983 */ /* 0x001ee20000100a00 */
[C---:B--2---:R-:W-:Y:S03]  /*63b30*/  HMMA.16816.F32.BF16 R16, R8.reuse, R16, R20 ;  /* 0x000000100810723c */ /* 0x044fe60000041814 */
[----:B---3--:R0:W-:Y:S04]  /*63b40*/  STL.64 [R1+0x4138], R14 ;  /* 0x0041380e01007387 */ /* 0x0081e80000100a00 */
[----:B-1----:R-:W2:Y:S04]  /*63b50*/  LDL.LU R12, [R1+0x70] ;  /* 0x00007000010c7983 */ /* 0x002ea80000300800 */
[----:B------:R-:W2:Y:S04]  /*63b60*/  LDL.LU R13, [R1+0x74] ;  /* 0x00007400010d7983 */ /* 0x000ea80000300800 */
[----:B0-----:R-:W2:Y:S04]  /*63b70*/  LDL.LU R14, [R1+0x78] ;  /* 0x00007800010e7983 */ /* 0x001ea80000300800 */
[----:B------:R-:W2:Y:S04]  /*63b80*/  LDL.LU R15, [R1+0x7c] ;  /* 0x00007c00010f7983 */ /* 0x000ea80000300800 */
[----:B------:R-:W-:Y:S04]  /*63b90*/  STL [R1+0x3a58], R3 ;  /* 0x003a580301007387 */ /* 0x000fe80000100800 */
        /* <DEDUP_REMOVED lines=66> */
[----:B0-----:R-:W4:Y:S04]  /*63fc0*/  LDL.LU.64 R18, [R1+0x4190] ;  /* 0x0041900001127983 */ /* 0x001f280000300a00 */
[----:B------:R-:W4:Y:S01]  /*63fd0*/  LDL.LU.64 R16, [R1+0x4188] ;  /* 0x0041880001107983 */ /* 0x000f220000300a00 */
[----:B---3--:R-:W-:Y:S03]  /*63fe0*/  HMMA.16816.F32.BF16 R20, R8, R20, R4 ;  /* 0x000000140814723c */ /* 0x008fe60000041804 */
[----:B------:R-:W3:-:S15]  /*63ff0*/  LDL.LU.64 R6, [R1+0x4180] ;  /* 0x0041800001067983 */ /* 0x000ede0000300a00 */
[----:B------:R-:W-:-:S05]  /*64000*/  NOP ;  /* 0x0000000000007918 */ /* 0x000fca0000000000 */
[----:B------:R-:W-:Y:S04]  /*64010*/  STL.64 [R1+0xb20], R20 ;  /* 0x000b201401007387 */ /* 0x000fe80000100a00 */
[----:B------:R0:W-:Y:S04]  /*64020*/  STL.64 [R1+0xb28], R22 ;  /* 0x000b281601007387 */ /* 0x0001e80000100a00 */
[----:B0-----:R-:W2:Y:S04]  /*64030*/  LDL.LU.64 R22, [R1+0x4178] ;  /* 0x0041780001167983 */ /* 0x001ea80000300a00 */
[----:B------:R-:W4:Y:S02]  /*64040*/  LDL.LU.64 R20, [R1+0x4170] ;  /* 0x0041700001147983 */ /* 0x000f240000300a00 */
[----:B----4-:R-:W-:-:S15]  /*64050*/  HMMA.16816.F32.BF16 R16, R8, R20, R16 ;  /* 0x000000140810723c */ /* 0x010fde0000041810 */
[----:B------:R-:W-:-:S08]  /*64060*/  NOP ;  /* 0x0000000000007918 */ /* 0x000fd00000000000 */
[----:B------:R0:W-:Y:S04]  /*64070*/  STL.64 [R1+0xb10], R16 ;  /* 0x000b101001007387 */ /* 0x0001e80000100a00 */
[----:B------:R-:W-:Y:S04]  /*64080*/  STL.64 [R1+0xb18], R18 ;  /* 0x000b181201007387 */ /* 0x000fe80000100a00 */
[----:B0-----:R-:W4:Y:S01]  /*64090*/  LDL.LU.64 R16, [R1+0x4168] ;  /* 0x0041680001107983 */ /* 0x001f220000300a00 */
[----:B------:R-:W0:Y:S03]  /*640a0*/  S2R R0, SR_TID.X ;  /* 0x0000000000007919 */ /* 0x000e260000002100 */
[----:B--2---:R1:W-:Y:S04]  /*640b0*/  STL.64 [R1+0x4130], R22 ;  /* 0x0041301601007387 */ /* 0x0043e80000100a00 */
[----:B------:R-:W2:Y:S04]  /*640c0*/  LDL.LU R20, [R1+0x350] ;  /* 0x0003500001147983 */ /* 0x000ea80000300800 */
[----:B------:R-:W2:Y:S04]  /*640d0*/  LDL.LU R21, [R1+0x354] ;  /* 0x0003540001157983 */ /* 0x000ea80000300800 */
[----:B-1----:R-:W2:Y:S01]  /*640e0*/  LDL.LU R22, [R1+0x358] ;  /* 0x0003580001167983 */ /* 0x002ea20000300800 */
[----:B---3--:R-:W-:-:S03]  /*640f0*/  IMAD.MOV.U32 R23, RZ, RZ, R6 ;  /* 0x000000ffff177224 */ /* 0x008fc600078e0006 */
[----:B------:R-:W3:Y:S01]  /*64100*/  LDL.LU R6, [R1+0x4160] ;  /* 0x0041600001067983 */ /* 0x000ee20000300800 */
[C---:B0-----:R-:W-:Y:S02]  /*64110*/  LOP3.LUT R2, R0.reuse, 0x7, RZ, 0xc0, !PT ;  /* 0x0000000700027812 */ /* 0x041fe400078ec0ff */
[----:B------:R-:W-:-:S03]  /*64120*/  SHF.L.U32 R19, R0, 0x1, RZ ;  /* 0x0000000100137819 */ /* 0x000fc600000006ff */
[----:B------:R-:W-:-:S05]  /*64130*/  IMAD R2, R2, 0x110, RZ ;  /* 0x0000011002027824 */ /* 0x000fca00078e02ff */
[----:B------:R-:W-:Y:S01]  /*64140*/  LOP3.LUT R5, R2, 0x10, R19, 0x78, !PT ;  /* 0x0000001002057812 */ /* 0x000fe200078e7813 */
[----:B----4-:R-:W-:Y:S01]  /*64150*/  HMMA.16816.F32.BF16 R8, R8, R16, R24 ;  /* 0x000000100808723c */ /* 0x010fe20000041818 */
[----:B------:R-:W4:Y:S04]  /*64160*/  LDL.LU.64 R26, [R1+0x4158] ;  /* 0x00415800011a7983 */ /* 0x000f280000300a00 */
[----:B------:R-:W4:Y:S04]  /*64170*/  LDL.LU.64 R18, [R1+0x4150] ;  /* 0x0041500001127983 */ /* 0x000f280000300a00 */
[----:B------:R-:W4:-:S14]  /*64180*/  LDL.LU.64 R16, [R1+0x4148] ;  /* 0x0041480001107983 */ /* 0x000f1c0000300a00 */
[----:B------:R0:W-:Y:S04]  /*64190*/  STL.64 [R1+0xab0], R8 ;  /* 0x000ab00801007387 */ /* 0x0001e80000100a00 */
[----:B------:R1:W-:Y:S01]  /*641a0*/  STL.64 [R1+0xab8], R10 ;  /* 0x000ab80a01007387 */ /* 0x0003e20000100a00 */
[----:B0-----:R-:W-:-:S03]  /*641b0*/  IMAD.MOV.U32 R8, RZ, RZ, R7 ;  /* 0x000000ffff087224 */ /* 0x001fc600078e0007 */
[----:B------:R-:W3:Y:S04]  /*641c0*/  LDL.LU R7, [R1+0x4140] ;  /* 0x0041400001077983 */ /* 0x000ee80000300800 */
[----:B------:R-:W3:Y:S04]  /*641d0*/  LDL.LU R9, [R1+0x64] ;  /* 0x0000640001097983 */ /* 0x000ee80000300800 */
[----:B-1----:R-:W3:Y:S04]  /*641e0*/  LDL.LU R10, [R1+0x68] ;  /* 0x00006800010a7983 */ /* 0x002ee80000300800 */
[----:B------:R-:W3:Y:S01]  /*641f0*/  LDL.LU R11, [R1+0x6c] ;  /* 0x00006c00010b7983 */ /* 0x000ee20000300800 */
[C---:B----4-:R-:W-:Y:S06]  /*64200*/  HMMA.16816.F32.BF16 R12, R16.reuse, R26, R12 ;  /* 0x0000001a100c723c */ /* 0x050fec000004180c */
[----:B---3--:R-:W-:-:S15]  /*64210*/  HMMA.16816.F32.BF16 R8, R16, R6, R8 ;  /* 0x000000061008723c */ /* 0x008fde0000041808 */
[----:B------:R-:W-:-:S02]  /*64220*/  NOP ;  /* 0x0000000000007918 */ /* 0x000fc40000000000 */
[----:B------:R-:W-:Y:S04]  /*64230*/  STL.64 [R1+0xaa0], R12 ;  /* 0x000aa00c01007387 */ /* 0x000fe80000100a00 */
[----:B------:R0:W-:Y:S04]  /*64240*/  STL.64 [R1+0xaa8], R14 ;  /* 0x000aa80e01007387 */ /* 0x0001e80000100a00 */
[----:B0-----:R-:W2:Y:S04]  /*64250*/  LDL.LU.64 R14, [R1+0x4138] ;  /* 0x00413800010e7983 */ /* 0x001ea80000300a00 */
[----:B------:R0:W-:Y:S04]  /*64260*/  STL.64 [R1+0x4030], R26 ;  /* 0x0040301a01007387 */ /* 0x0001e80000100a00 */
[----:B0-----:R-:W3:Y:S04]  /*64270*/  LDL R26, [R1+0x108] ;  /* 0x00010800011a7983 */ /* 0x001ee80000100800 */
[----:B------:R-:W-:Y:S04]  /*64280*/  STL.64 [R1+0xa90], R8 ;  /* 0x000a900801007387 */ /* 0x000fe80000100a00 */
[----:B------:R-:W-:Y:S04]  /*64290*/  STL.64 [R1+0xa98], R10 ;  /* 0x000a980a01007387 */ /* 0x000fe80000100a00 */
[----:B------:R-:W3:Y:S01]  /*642a0*/  LDL R27, [R1+0x10c] ;  /* 0x00010c00011b7983 */ /* 0x000ee20000100800 */
[----:B------:R-:W-:-:S05]  /*642b0*/  IMAD.SHL.U32 R0, R0, 0x80, RZ ;  /* 0x0000008000007824 */ /* 0x000fca00078e00ff */
[----:B------:R-:W-:-:S04]  /*642c0*/  LOP3.LUT R5, R5, 0x800, R0, 0xf8, !PT ;  /* 0x0000080005057812 */ /* 0x000fc800078ef800 */
[----:B------:R-:W-:-:S05]  /*642d0*/  LOP3.LUT R5, R5, 0x20, RZ, 0x3c, !PT ;  /* 0x0000002005057812 */ /* 0x000fca00078e3cff */
[----:B------:R-:W0:Y:S04]  /*642e0*/  LDSM.16.MT88.4 R8, [R5+UR4+0x13000] ;  /* 0x013000040508783b */ /* 0x000e280008004200 */
[----:B---3--:R-:W-:Y:S04]  /*642f0*/  STL.64 [R1+0x4048], R26 ;  /* 0x0040481a01007387 */ /* 0x008fe80000100a00 */
[----:B------:R-:W-:Y:S04]  /*64300*/  STL.64 [R1+0x4118], R6 ;  /* 0x0041180601007387 */ /* 0x000fe80000100a00 */
[----:B------:R2:W-:Y:S02]  /*64310*/  STL [R1+0x4110], R5 ;  /* 0x0041100501007387 */ /* 0x0005e40000100800 */
[----:B--2---:R-:W-:Y:S02]  /*64320*/  HMMA.16816.F32.BF16 R4, R16, R14, R20 ;  /* 0x0000000e1004723c */ /* 0x004fe40000041814 */
[----:B0-----:R0:W-:Y:S04]  /*64330*/  STL.64 [R1+0x3f20], R10 ;  /* 0x003f200a01007387 */ /* 0x0011e80000100a00 */
[----:B------:R1:W-:Y:S04]  /*64340*/  STL.64 [R1+0x3f18], R8 ;  /* 0x003f180801007387 */ /* 0x0003e80000100a00 */
[----:B0-----:R-:W2:-:S13]  /*64350*/  LDL.64 R10, [R1+0xe8] ;  /* 0x0000e800010a7983 */ /* 0x001e9a0000100a00 */
[----:B------:R-:W-:Y:S04]  /*64360*/  STL.64 [R1+0xb00], R4 ;  /* 0x000b000401007387 */ /* 0x000fe80000100a00 */
[----:B------:R-:W-:Y:S04]  /*64370*/  STL.64 [R1+0xb08], R6 ;  /* 0x000b080601007387 */ /* 0x000fe80000100a00 */
[----:B------:R-:W3:Y:S04]  /*64380*/  LDL R26, [R1+0x118] ;  /* 0x00011800011a7983 */ /* 0x000ee80000100800 */
[----:B------:R-:W3:Y:S01]  /*64390*/  LDL R27, [R1+0x11c] ;  /* 0x00011c00011b7983 */ /* 0x000ee20000100800 */
[----:B-1----:R-:W-:-:S02]  /*643a0*/  IMAD.MOV.U32 R9, RZ, RZ, R14 ;  /* 0x000000ffff097224 */ /* 0x002fc400078e000e */
[----:B------:R-:W-:Y:S01]  /*643b0*/  IMAD.MOV.U32 R8, RZ, RZ, R15 ;  /* 0x000000ffff087224 */ /* 0x000fe200078e000f */
[----:B---3--:R-:W-:Y:S04]  /*643c0*/  STL.64 [R1+0x4060], R26 ;  /* 0x0040601a01007387 */ /* 0x008fe80000100a00 */
[----:B--2---:R-:W-:Y:S04]  /*643d0*/  STL.64 [R1+0x4040], R10 ;  /* 0x0040400a01007387 */ /* 0x004fe80000100a00 */
[----:B------:R0:W-:Y:S04]  /*643e0*/  STL.64 [R1+0x4038], R8 ;  /* 0x0040380801007387 */ /* 0x0001e80000100a00 */
[----:B0-----:R-:W2:Y:S04]  /*643f0*/  LDL.LU R8, [R1+0x2a0] ;  /* 0x0002a00001087983 */ /* 0x001ea80000300800 */
[----:B------:R-:W2:Y:S04]  /*64400*/  LDL.LU R9, [R1+0x2a4] ;  /* 0x0002a40001097983 */ /* 0x000ea80000300800 */
[----:B------:R-:W3:Y:S04]  /*64410*/  LDL.LU R10, [R1+0x2a8] ;  /* 0x0002a800010a7983 */ /* 0x000ee80000300800 */
[----:B------:R-:W3:Y:S04]  /*64420*/  LDL.LU R11, [R1+0x2ac] ;  /* 0x0002ac00010b7983 */ /* 0x000ee80000300800 */
[----:B------:R-:W4:Y:S04]  /*64430*/  LDL R26, [R1+0x128] ;  /* 0x00012800011a7983 */ /* 0x000f280000100800 */
[----:B------:R-:W4:Y:S04]  /*64440*/  LDL R27, [R1+0x12c] ;  /* 0x00012c00011b7983 */ /* 0x000f280000100800 */
[----:B----4-:R0:W-:Y:S04]  /*64450*/  STL.64 [R1+0x4078], R26 ;  /* 0x0040781a01007387 */ /* 0x0101e80000100a00 */
[----:B0-----:R-:W4:Y:S04]  /*64460*/  LDL R26, [R1+0x138] ;  /* 0x00013800011a7983 */ /* 0x001f280000100800 */
[----:B------:R-:W4:Y:S04]  /*64470*/  LDL R27, [R1+0x13c] ;  /* 0x00013c00011b7983 */ /* 0x000f280000100800 */
        /* <DEDUP_REMOVED lines=8> */
[----:B----4-:R-:W-:Y:S04]  /*64500*/  STL.64 [R1+0x40a8], R26 ;  /* 0x0040a81a01007387 */ /* 0x010fe80000100a00 */
[----:B---3--:R-:W-:Y:S04]  /*64510*/  STL.64 [R1+0x4070], R10 ;  /* 0x0040700a01007387 */ /* 0x008fe80000100a00 */
[----:B--2---:R0:W-:Y:S04]  /*64520*/  STL.64 [R1+0x4068], R8 ;  /* 0x0040680801007387 */ /* 0x0041e80000100a00 */
[----:B0-----:R-:W2:Y:S04]  /*64530*/  LDL.LU R8, [R1+0x2c0] ;  /* 0x0002c00001087983 */ /* 0x001ea80000300800 */
[----:B------:R-:W2:Y:S04]  /*64540*/  LDL.LU R9, [R1+0x2c4] ;  /* 0x0002c40001097983 */ /* 0x000ea80000300800 */
[----:B------:R-:W3:Y:S04]  /*64550*/  LDL.LU R10, [R1+0x2c8] ;  /* 0x0002c800010a7983 */ /* 0x000ee80000300800 */
[----:B------:R-:W3:Y:S04]  /*64560*/  LDL.LU R11, [R1+0x2cc] ;  /* 0x0002cc00010b7983 */ /* 0x000ee80000300800 */
[----:B------:R-:W4:Y:S04]  /*64570*/  LDL R26, [R1+0x158] ;  /* 0x00015800011a7983 */ /* 0x000f280000100800 */
        /* <DEDUP_REMOVED lines=22> */
[----:B------:R-:W2:Y:S04]  /*646e0*/  LDL.LU R4, [R1+0x330] ;  /* 0x0003300001047983 */ /* 0x000ea80000300800 */
[----:B------:R-:W2:Y:S04]  /*646f0*/  LDL.LU R5, [R1+0x334] ;  /* 0x0003340001057983 */ /* 0x000ea80000300800 */
[----:B------:R-:W3:Y:S04]  /*64700*/  LDL.LU R6, [R1+0x338] ;  /* 0x0003380001067983 */ /* 0x000ee80000300800 */
[----:B------:R-:W3:Y:S04]  /*64710*/  LDL.LU R7, [R1+0x33c] ;  /* 0x00033c0001077983 */ /* 0x000ee80000300800 */
[----:B------:R-:W4:Y:S04]  /*64720*/  LDL.LU R20, [R1+0x340] ;  /* 0x0003400001147983 */ /* 0x000f280000300800 */
[----:B------:R-:W4:Y:S04]  /*64730*/  LDL.LU R21, [R1+0x344] ;  /* 0x0003440001157983 */ /* 0x000f280000300800 */
[----:B------:R-:W4:Y:S04]  /*64740*/  LDL.LU R22, [R1+0x348] ;  /* 0x0003480001167983 */ /* 0x000f280000300800 */
[----:B------:R-:W4:Y:S04]  /*64750*/  LDL.LU R23, [R1+0x34c] ;  /* 0x00034c0001177983 */ /* 0x000f280000300800 */
[----:B---3--:R0:W-:Y:S04]  /*64760*/  STL.64 [R1+0x4128], R6 ;  /* 0x0041280601007387 */ /* 0x0081e80000100a00 */
[----:B--2---:R-:W-:Y:S04]  /*64770*/  STL.64 [R1+0x4120], R4 ;  /* 0x0041200401007387 */ /* 0x004fe80000100a00 */
[----:B0-----:R-:W2:Y:S04]  /*64780*/  LDL.64 R6, [R1+0x1a8] ;  /* 0x0001a80001067983 */ /* 0x001ea80000100a00 */
[----:B----4-:R0:W-:Y:S04]  /*64790*/  STL.64 [R1+0x4108], R26 ;  /* 0x0041081a01007387 */ /* 0x0101e80000100a00 */
[----:B0-----:R-:W3:Y:S04]  /*647a0*/  LDL.64 R26, [R1+0x198] ;  /* 0x00019800011a7983 */ /* 0x001ee80000100a00 */
[----:B------:R-:W-:Y:S04]  /*647b0*/  STL.64 [R1+0x40b8], R10 ;  /* 0x0040b80a01007387 */ /* 0x000fe80000100a00 */
        /* <DEDUP_REMOVED lines=11> */
[----:B------:R-:W-:Y:S03]  /*64870*/  HMMA.16816.F32.BF16 R20, R16, R6, R20 ;  /* 0x000000061014723c */ /* 0x000fe60000041814 */
        /* <DEDUP_REMOVED lines=10> */
[----:B------:R-:W2:Y:S04]  /*64920*/  LDL.LU R10, [R1+0x328] ;  /* 0x00032800010a7983 */ /* 0x000ea80000300800 */
[----:B------:R-:W2:Y:S04]  /*64930*/  LDL.LU R11, [R1+0x32c] ;  /* 0x00032c00010b7983 */ /* 0x000ea80000300800 */
[----:B------:R-:W4:Y:S04]  /*64940*/  LDL.LU R12, [R1+0x50] ;  /* 0x00005000010c7983 */ /* 0x000f280000300800 */
[----:B------:R-:W4:Y:S04]  /*64950*/  LDL.LU R13, [R1+0x54] ;  /* 0x00005400010d7983 */ /* 0x000f280000300800 */
[----:B------:R-:W4:Y:S04]  /*64960*/  LDL.LU R14, [R1+0x58] ;  /* 0x00005800010e7983 */ /* 0x000f280000300800 */
[----:B------:R-:W4:Y:S04]  /*64970*/  LDL.LU R15, [R1+0x5c] ;  /* 0x00005c00010f7983 */ /* 0x000f280000300800 */
[----:B------:R0:W-:Y:S04]  /*64980*/  STL.64 [R1+0xaf0], R20 ;  /* 0x000af01401007387 */ /* 0x0001e80000100a00 */
[----:B------:R1:W-:Y:S01]  /*64990*/  STL.64 [R1+0xaf8], R22 ;  /* 0x000af81601007387 */ /* 0x0003e20000100a00 */
[----:B0-----:R-:W-:-:S03]  /*649a0*/  IMAD.MOV.U32 R21, RZ, RZ, R6 ;  /* 0x000000ffff157224 */ /* 0x001fc600078e0006 */
[----:B-1----:R-:W4:Y:S01]  /*649b0*/  LDL.LU.64 R22, [R1+0x4130] ;  /* 0x0041300001167983 */ /* 0x002f220000300a00 */
[----:B------:R-:W-:-:S03]  /*649c0*/  IMAD.MOV.U32 R20, RZ, RZ, R7 ;  /* 0x000000ffff147224 */ /* 0x000fc600078e0007 */
[----:B------:R-:W2:Y:S04]  /*649d0*/  LDL.LU.64 R6, [R1+0x4128] ;  /* 0x0041280001067983 */ /* 0x000ea80000300a00 */
[----:B------:R-:W2:Y:S01]  /*649e0*/  LDL.LU.64 R4, [R1+0x4120] ;  /* 0x0041200001047983 */ /* 0x000ea20000300a00 */
[----:B---3--:R-:W-:Y:S01]  /*649f0*/  IMAD.MOV.U32 R3, RZ, RZ, R27 ;  /* 0x000000ffff037224 */ /* 0x008fe200078e001b */
[----:B--2---:R-:W-:-:S15]  /*64a00*/  HMMA.16816.F32.BF16 R4, R16, R26, R4 ;  /* 0x0000001a1004723c */ /* 0x004fde0000041804 */
[----:B------:R-:W-:-:S08]  /*64a10*/  NOP ;  /* 0x0000000000007918 */ /* 0x000fd00000000000 */
[----:B------:R0:W-:Y:S04]  /*64a20*/  STL.64 [R1+0xae0], R4 ;  /* 0x000ae00401007387 */ /* 0x0001e80000100a00 */
[----:B------:R1:W-:Y:S01]  /*64a30*/  STL.64 [R1+0xae8], R6 ;  /* 0x000ae80601007387 */ /* 0x0003e20000100a00 */
[----:B0-----:R-:W-:-:S03]  /*64a40*/  IMAD.MOV.U32 R4, RZ, RZ, R26 ;  /* 0x000000ffff047224 */ /* 0x001fc600078e001a */
[----:B-1----:R-:W2:Y:S04]  /*64a50*/  LDL.LU.64 R6, [R1+0x4118] ;  /* 0x0041180001067983 */ /* 0x002ea80000300a00 */
[----:B------:R-:W3:Y:S04]  /*64a60*/  LDL.LU R5, [R1+0x4110] ;  /* 0x0041100001057983 */ /* 0x000ee80000300800 */
[----:B------:R-:W4:Y:S02]  /*64a70*/  LDL.LU.64 R26, [R1+0x4108] ;  /* 0x00410800011a7983 */ /* 0x000f240000300a00 */
[C---:B----4-:R-:W-:Y:S02]  /*64a80*/  HMMA.16816.F32.BF16 R24, R16.reuse, R26, R8 ;  /* 0x0000001a1018723c */ /* 0x050fe40000041808 */
[----:B--2---:R-:W-:Y:S04]  /*64a90*/  STL.64 [R1+0x4018], R6 ;  /* 0x0040180601007387 */ /* 0x004fe80000100a00 */
[----:B---3--:R0:W-:Y:S04]  /*64aa0*/  STL.64 [R1+0x4010], R4 ;  /* 0x0040100401007387 */ /* 0x0081e80000100a00 */
[----:B0-----:R-:W2:Y:S04]  /*64ab0*/  LDL.LU R4, [R1+0x290] ;  /* 0x0002900001047983 */ /* 0x001ea80000300800 */
[----:B------:R-:W2:Y:S04]  /*64ac0*/  LDL.LU R5, [R1+0x294] ;  /* 0x0002940001057983 */ /* 0x000ea80000300800 */
[----:B------:R-:W2:Y:S04]  /*64ad0*/  LDL.LU R6, [R1+0x298] ;  /* 0x0002980001067983 */ /* 0x000ea80000300800 */
[----:B------:R-:W2:Y:S04]  /*64ae0*/  LDL.LU R7, [R1+0x29c] ;  /* 0x00029c0001077983 */ /* 0x000ea80000300800 */
[----:B------:R-:W3:Y:S04]  /*64af0*/  LDL.LU.64 R10, [R1+0x4100] ;  /* 0x00410000010a7983 */ /* 0x000ee80000300a00 */
[----:B------:R-:W3:Y:S04]  /*64b00*/  LDL.LU.64 R8, [R1+0x40f8] ;  /* 0x0040f80001087983 */ /* 0x000ee80000300a00 */
        /* <DEDUP_REMOVED lines=24> */
[----:B---3--:R-:W-:Y:S06]  /*64c90*/  HMMA.16816.F32.BF16 R8, R16, R26, R8 ;  /* 0x0000001a1008723c */ /* 0x008fec0000041808 */
[----:B------:R-:W-:Y:S01]  /*64ca0*/  IMAD.MOV.U32 R2, RZ, RZ, R26 ;  /* 0x000000ffff027224 */ /* 0x000fe200078e001a */
[----:B------:R-:W-:-:S15]  /*64cb0*/  MOV R0, R27 ;  /* 0x0000001b00007202 */ /* 0x000fde0000000f00 */
[----:B------:R-:W-:-:S01]  /*64cc0*/  NOP ;  /* 0x0000000000007918 */ /* 0x000fc20000000000 */
[----:B------:R-:W-:Y:S04]  /*64cd0*/  STL.64 [R1+0xa60], R8 ;  /* 0x000a600801007387 */ /* 0x000fe80000100a00 */
[----:B------:R0:W-:Y:S04]  /*64ce0*/  STL.64 [R1+0xa68], R10 ;  /* 0x000a680a01007387 */ /* 0x0001e80000100a00 */
[----:B0-----:R-:W3:Y:S04]  /*64cf0*/  LDL.LU.64 R10, [R1+0x40a0] ;  /* 0x0040a000010a7983 */ /* 0x001ee80000300a00 */
[----:B------:R-:W3:Y:S04]  /*64d00*/  LDL.LU.64 R8, [R1+0x4098] ;  /* 0x0040980001087983 */ /* 0x000ee80000300a00 */
[----:B------:R-:W3:Y:S02]  /*64d10*/  LDL.LU.64 R26, [R1+0x4090] ;  /* 0x00409000011a7983 */ /* 0x000ee40000300a00 */
        /* <DEDUP_REMOVED lines=20> */
[----:B0-----:R-:W3:Y:S01]  /*64e60*/  LDL.LU.64 R26, [R1+0x4048] ;  /* 0x00404800011a7983 */ /* 0x001ee20000300a00 */
[C---:B--2---:R-:W-:Y:S06]  /*64e70*/  HMMA.16816.F32.BF16 R4, R16.reuse, R22, R4 ;  /* 0x000000161004723c */ /* 0x044fec0000041804 */
[----:B---3--:R-:W-:Y:S01]  /*64e80*/  HMMA.16816.F32.BF16 R24, R16, R26, R8 ;  /* 0x0000001a1018723c */ /* 0x008fe20000041808 */
[----:B------:R-:W2:Y:S04]  /*64e90*/  LDL.LU.64 R10, [R1+0x4040] ;  /* 0x00404000010a7983 */ /* 0x000ea80000300a00 */
[----:B------:R-:W3:-:S15]  /*64ea0*/  LDL.LU.64 R8, [R1+0x4038] ;  /* 0x0040380001087983 */ /* 0x000ede0000300a00 */
[----:B------:R-:W-:-:S03]  /*64eb0*/  NOP ;  /* 0x0000000000007918 */ /* 0x000fc60000000000 */
[----:B------:R-:W-:Y:S04]  /*64ec0*/  STL.64 [R1+0xa20], R24 ;  /* 0x000a201801007387 */ /* 0x000fe80000100a00 */
[----:B------:R0:W-:Y:S04]  /*64ed0*/  STL.64 [R1+0xa28], R26 ;  /* 0x000a281a01007387 */ /* 0x0001e80000100a00 */
[----:B0-----:R-:W4:Y:S04]  /*64ee0*/  LDL.LU.64 R26, [R1+0x4030] ;  /* 0x00403000011a7983 */ /* 0x001f280000300a00 */
[----:B------:R0:W-:Y:S04]  /*64ef0*/  STL.64 [R1+0xa10], R4 ;  /* 0x000a100401007387 */ /* 0x0001e80000100a00 */
[----:B------:R1:W-:Y:S04]  /*64f00*/  STL.64 [R1+0xa18], R6 ;  /* 0x000a180601007387 */ /* 0x0003e80000100a00 */
[----:B0-----:R-:W4:Y:S04]  /*64f10*/  LDL.LU R4, [R1+0x20] ;  /* 0x0000200001047983 */ /* 0x001f280000300800 */
[----:B------:R-:W4:Y:S04]  /*64f20*/  LDL.LU R5, [R1+0x24] ;  /* 0x0000240001057983 */ /* 0x000f280000300800 */
[----:B-1----:R-:W4:Y:S04]  /*64f30*/  LDL.LU R6, [R1+0x28] ;  /* 0x0000280001067983 */ /* 0x002f280000300800 */
[----:B------:R-:W4:Y:S04]  /*64f40*/  LDL.LU R7, [R1+0x2c] ;  /* 0x00002c0001077983 */ /* 0x000f280000300800 */
[----:B------:R0:W-:Y:S04]  /*64f50*/  STL.64 [R1+0x3f40], R22 ;  /* 0x003f401601007387 */ /* 0x0001e80000100a00 */
[----:B0-----:R-:W3:Y:S01]  /*64f60*/  LDL.64 R22, [R1+0x188] ;  /* 0x0001880001167983 */ /* 0x001ee20000100a00 */
[----:B--2---:R-:W-:Y:S03]  /*64f70*/  HMMA.16816.F32.BF16 R16, R16, R10, R12 ;  /* 0x0000000a1010723c */ /* 0x004fe6000004180c */
[----:B---3--:R0:W-:Y:S02]  /*64f80*/  STL.64 [R1+0x3fe0], R22 ;  /* 0x003fe01601007387 */ /* 0x0081e40000100a00 */
[----:B0-----:R-:W-:-:S02]  /*64f90*/  IMAD.MOV.U32 R22, RZ, RZ, R21 ;  /* 0x000000ffff167224 */ /* 0x001fc400078e0015 */
[----:B------:R-:W-:-:S05]  /*64fa0*/  IMAD.MOV.U32 R23, RZ, RZ, R20 ;  /* 0x000000ffff177224 */ /* 0x000fca00078e0014 */
[----:B------:R-:W-:Y:S04]  /*64fb0*/  STL.64 [R1+0x3ff8], R22 ;  /* 0x003ff81601007387 */ /* 0x000fe80000100a00 */
[----:B------:R-:W4:Y:S04]  /*64fc0*/  LDL.LU.64 R14, [R1+0x4028] ;  /* 0x00402800010e7983 */ /* 0x000f280000300a00 */
[----:B------:R-:W4:Y:S04]  /*64fd0*/  LDL.LU.64 R12, [R1+0x4020] ;  /* 0x00402000010c7983 */ /* 0x000f280000300a00 */
[----:B------:R0:W-:Y:S04]  /*64fe0*/  STL.64 [R1+0xa00], R16 ;  /* 0x000a001001007387 */ /* 0x0001e80000100a00 */
[----:B------:R1:W-:Y:S04]  /*64ff0*/  STL.64 [R1+0xa08], R18 ;  /* 0x000a081201007387 */ /* 0x0003e80000100a00 */
[----:B0-----:R-:W2:Y:S04]  /*65000*/  LDL.LU R16, [R1+0x10] ;  /* 0x0000100001107983 */ /* 0x001ea80000300800 */
[----:B------:R-:W2:Y:S04]  /*65010*/  LDL.LU R17, [R1+0x14] ;  /* 0x0000140001117983 */ /* 0x000ea80000300800 */
[----:B-1----:R-:W2:Y:S04]  /*65020*/  LDL.LU R18, [R1+0x18] ;  /* 0x0000180001127983 */ /* 0x002ea80000300800 */
[----:B------:R-:W2:Y:S01]  /*65030*/  LDL.LU R19, [R1+0x1c] ;  /* 0x00001c0001137983 */ /* 0x000ea20000300800 */
[----:B------:R-:W-:-:S03]  /*65040*/  IMAD.MOV.U32 R23, RZ, RZ, R8 ;  /* 0x000000ffff177224 */ /* 0x000fc600078e0008 */
[----:B------:R0:W-:Y:S01]  /*65050*/  STL.64 [R1+0x3f38], R10 ;  /* 0x003f380a01007387 */ /* 0x0001e20000100a00 */
[----:B------:R-:W-:-:S03]  /*65060*/  IMAD.MOV.U32 R22, RZ, RZ, R9 ;  /* 0x000000ffff167224 */ /* 0x000fc600078e0009 */
[----:B------:R-:W3:Y:S04]  /*65070*/  LDL.LU R8, [R1+0x1f0] ;  /* 0x0001f00001087983 */ /* 0x000ee80000300800 */
[----:B------:R-:W3:Y:S04]  /*65080*/  LDL.LU R9, [R1+0x1f4] ;  /* 0x0001f40001097983 */ /* 0x000ee80000300800 */
[----:B0-----:R-:W4:Y:S04]  /*65090*/  LDL.LU R10, [R1+0x1f8] ;  /* 0x0001f800010a7983 */ /* 0x001f280000300800 */
[----:B------:R-:W4:Y:S04]  /*650a0*/  LDL.LU R11, [R1+0x1fc] ;  /* 0x0001fc00010b7983 */ /* 0x000f280000300800 */
[----:B----4-:R-:W-:Y:S04]  /*650b0*/  STL.64 [R1+0x3ff0], R10 ;  /* 0x003ff00a01007387 */ /* 0x010fe80000100a00 */
[----:B---3--:R0:W-:Y:S04]  /*650c0*/  STL.64 [R1+0x3fe8], R8 ;  /* 0x003fe80801007387 */ /* 0x0081e80000100a00 */
        /* <DEDUP_REMOVED lines=11> */
[----:B------:R-:W-:Y:S04]  /*65180*/  STL.64 [R1+0x9f0], R4 ;  /* 0x0009f00401007387 */ /* 0x000fe80000100a00 */
[----:B------:R0:W-:Y:S04]  /*65190*/  STL.64 [R1+0x9f8], R6 ;  /* 0x0009f80601007387 */ /* 0x0001e80000100a00 */
[----:B0-----:R-:W2:Y:S04]  /*651a0*/  LDL.LU.64 R6, [R1+0x4018] ;  /* 0x0040180001067983 */ /* 0x001ea80000300a00 */
[----:B------:R-:W4:Y:S01]  /*651b0*/  LDL.LU.64 R4, [R1+0x4010] ;  /* 0x0040100001047983 */ /* 0x000f220000300a00 */
[----:B--2---:R-:W-:Y:S06]  /*651c0*/  HMMA.16816.F32.BF16 R16, R12, R6, R16 ;  /* 0x000000060c10723c */ /* 0x004fec0000041810 */
[----:B------:R-:W-:Y:S04]  /*651d0*/  STL [R1+0x3f0c], R6 ;  /* 0x003f0c0601007387 */ /* 0x000fe80000100800 */
[----:B------:R-:W-:-:S13]  /*651e0*/  STL [R1+0x3f08], R7 ;  /* 0x003f080701007387 */ /* 0x000fda0000100800 */
[----:B------:R-:W-:Y:S04]  /*651f0*/  STL.64 [R1+0x9e0], R16 ;  /* 0x0009e01001007387 */ /* 0x000fe80000100a00 */
[----:B------:R-:W-:Y:S04]  /*65200*/  STL.64 [R1+0x9e8], R18 ;  /* 0x0009e81201007387 */ /* 0x000fe80000100a00 */
[----:B----4-:R-:W0:Y:S01]  /*65210*/  LDSM.16.MT88.4 R16, [R5+UR4+0x13080] ;  /* 0x013080040510783b */ /* 0x010e220008004200 */
[C---:B---3--:R-:W-:Y:S03]  /*65220*/  HMMA.16816.F32.BF16 R20, R12.reuse, R22, R8 ;  /* 0x000000160c14723c */ /* 0x048fe60000041808 */
[----:B0-----:R-:W-:Y:S04]  /*65230*/  STL.64 [R1+0x3de0], R18 ;  /* 0x003de01201007387 */ /* 0x001fe80000100a00 */
[----:B------:R0:W-:Y:S04]  /*65240*/  STL.64 [R1+0x3dd8], R16 ;  /* 0x003dd81001007387 */ /* 0x0001e80000100a00 */
[----:B0-----:R-:W2:Y:S04]  /*65250*/  LDL.LU R16, [R1+0x200] ;  /* 0x0002000001107983 */ /* 0x001ea80000300800 */
[----:B------:R-:W2:Y:S04]  /*65260*/  LDL.LU R17, [R1+0x204] ;  /* 0x0002040001117983 */ /* 0x000ea80000300800 */
[----:B------:R-:W2:Y:S04]  /*65270*/  LDL.LU R18, [R1+0x208] ;  /* 0x0002080001127983 */ /* 0x000ea80000300800 */
[----:B------:R-:W3:Y:S04]  /*65280*/  LDL.LU.64 R10, [R1+0x4008] ;  /* 0x00400800010a7983 */ /* 0x000ee80000300a00 */
[----:B------:R-:W3:Y:S04]  /*65290*/  LDL.LU.64 R8, [R1+0x4000] ;  /* 0x0040000001087983 */ /* 0x000ee80000300a00 */
[----:B------:R-:W-:Y:S04]  /*652a0*/  STL.64 [R1+0x9d0], R20 ;  /* 0x0009d01401007387 */ /* 0x000fe80000100a00 */
[----:B------:R0:W-:Y:S04]  /*652b0*/  STL.64 [R1+0x9d8], R22 ;  /* 0x0009d81601007387 */ /* 0x0001e80000100a00 */
[----:B0-----:R-:W3:Y:S01]  /*652c0*/  LDL.LU.64 R22, [R1+0x3ff8] ;  /* 0x003ff80001167983 */ /* 0x001ee20000300a00 */
[----:B------:R-:W-:Y:S01]  /*652d0*/  IMAD.MOV.U32 R19, RZ, RZ, R28 ;  /* 0x000000ffff137224 */ /* 0x000fe200078e001c */
[----:B---3--:R-:W-:Y:S02]  /*652e0*/  HMMA.16816.F32.BF16 R20, R12, R22, R8 ;  /* 0x000000160c14723c */ /* 0x008fe40000041808 */
[----:B------:R-:W3:Y:S04]  /*652f0*/  LDL.LU.64 R10, [R1+0x3ff0] ;  /* 0x003ff000010a7983 */ /* 0x000ee80000300a00 */
[----:B------:R-:W3:-:S15]  /*65300*/  LDL.LU.64 R8, [R1+0x3fe8] ;  /* 0x003fe80001087983 */ /* 0x000ede0000300a00 */
[----:B------:R-:W-:-:S02]  /*65310*/  NOP ;  /* 0x0000000000007918 */ /* 0x000fc40000000000 */
[----:B------:R-:W-:Y:S04]  /*65320*/  STL.64 [R1+0x9c0], R20 ;  /* 0x0009c01401007387 */ /* 0x000fe80000100a00 */
[----:B------:R0:W-:Y:S01]  /*65330*/  STL [R1+0x9c8], R22 ;  /* 0x0009c81601007387 */ /* 0x0001e20000100800 */
[----:B------:R-:W-:-:S03]  /*65340*/  IMAD.MOV.U32 R28, RZ, RZ, R23 ;  /* 0x000000ffff1c7224 */ /* 0x000fc600078e0017 */
[----:B0-----:R-:W3:Y:S01]  /*65350*/  LDL.LU.64 R22, [R1+0x3fe0] ;  /* 0x003fe00001167983 */ /* 0x001ee20000300a00 */
[----:B------:R-:W-:Y:S02]  /*65360*/  IMAD.MOV.U32 R6, RZ, RZ, R4 ;  /* 0x000000ffff067224 */ /* 0x000fe400078e0004 */
[----:B------:R-:W-:-:S07]  /*65370*/  IMAD.MOV.U32 R7, RZ, RZ, R3 ;  /* 0x000000ffff077224 */ /* 0x000fce00078e0003 */
[----:B--2---:R-:W-:Y:S01]  /*65380*/  HMMA.16816.F32.BF16 R16, R12, R6, R16 ;  /* 0x000000060c10723c */ /* 0x004fe20000041810 */
[----:B------:R0:W-:-:S15]  /*65390*/  STL [R1+0x36c8], R28 ;  /* 0x0036c81c01007387 */ /* 0x0001de0000100800 */
[----:B------:R-:W-:-:S07]  /*653a0*/  NOP ;  /* 0x0000000000007918 */ /* 0x000fce0000000000 */
[----:B------:R-:W-:Y:S04]  /*653b0*/  STL.64 [R1+0x9b0], R16 ;  /* 0x0009b01001007387 */ /* 0x000fe80000100a00 */
[----:B------:R-:W-:Y:S01]  /*653c0*/  STL.64 [R1+0x9b8], R18 ;  /* 0x0009b81201007387 */ /* 0x000fe20000100a00 */
[----:B---3--:R-:W-:Y:S06]  /*653d0*/  HMMA.16816.F32.BF16 R4, R12, R22, R8 ;  /* 0x000000160c04723c */ /* 0x008fec0000041808 */
[----:B------:R-:W-:-:S02]  /*653e0*/  IMAD.MOV.U32 R25, RZ, RZ, R22 ;  /* 0x000000ffff197224 */ /* 0x000fc400078e0016 */
[----:B------:R-:W-:-:S15]  /*653f0*/  IMAD.MOV.U32 R24, RZ, RZ, R23 ;  /* 0x000000ffff187224 */ /* 0x000fde00078e0017 */
[----:B------:R-:W-:Y:S04]  /*65400*/  STL.64 [R1+0x990], R4 ;  /* 0x0009900401007387 */ /* 0x000fe80000100a00 */
[----:B------:R1:W-:Y:S04]  /*65410*/  STL [R1+0x998], R6 ;  /* 0x0009980601007387 */ /* 0x0003e80000100800 */
[----:B------:R-:W2:Y:S01]  /*65420*/  LDL.64 R22, [R1+0x108] ;  /* 0x0001080001167983 */ /* 0x000ea20000100a00 */
[----:B0-----:R-:W-:-:S03]  /*65430*/  MOV R28, R7 ;  /* 0x00000007001c7202 */ /* 0x001fc60000000f00 */
[----:B--2---:R0:W-:Y:S04]  /*65440*/  STL.64 [R1+0x3f58], R22 ;  /* 0x003f581601007387 */ /* 0x0041e80000100a00 */
[----:B------:R-:W2:Y:S04]  /*65450*/  LDL.LU R8, [R1+0x90] ;  /* 0x0000900001087983 */ /* 0x000ea80000300800 */
[----:B------:R-:W2:Y:S04]  /*65460*/  LDL.LU R9, [R1+0x94] ;  /* 0x0000940001097983 */ /* 0x000ea80000300800 */
[----:B------:R-:W3:Y:S04]  /*65470*/  LDL.LU R10, [R1+0x98] ;  /* 0x00009800010a7983 */ /* 0x000ee80000300800 */
[----:B------:R-:W3:Y:S04]  /*65480*/  LDL.LU R11, [R1+0x9c] ;  /* 0x00009c00010b7983 */ /* 0x000ee80000300800 */
[----:B-1----:R-:W4:Y:S04]  /*65490*/  LDL.64 R6, [R1+0x128] ;  /* 0x0001280001067983 */ /* 0x002f280000100a00 */
[----:B----4-:R-:W-:Y:S04]  /*654a0*/  STL.64 [R1+0x3f78], R6 ;  /* 0x003f780601007387 */ /* 0x010fe80000100a00 */
[----:B0-----:R-:W4:Y:S04]  /*654b0*/  LDL.64 R22, [R1+0x118] ;  /* 0x0001180001167983 */ /* 0x001f280000100a00 */
[----:B----4-:R0:W-:Y:S04]  /*654c0*/  STL.64 [R1+0x3f70], R22 ;  /* 0x003f701601007387 */ /* 0x0101e80000100a00 */
        /* <DEDUP_REMOVED lines=8> */
[----:B------:R-:W4:Y:S04]  /*65550*/  LDL.LU R22, [R1+0xd8] ;  /* 0x0000d80001167983 */ /* 0x000f280000300800 */
[----:B------:R-:W4:Y:S04]  /*65560*/  LDL.LU R23, [R1+0xdc] ;  /* 0x0000dc0001177983 */ /* 0x000f280000300800 */
[----:B----4-:R0:W-:Y:S04]  /*65570*/  STL.64 [R1+0x3f98], R22 ;  /* 0x003f981601007387 */ /* 0x0101e80000100a00 */
[----:B--2---:R1:W-:Y:S01]  /*65580*/  STL.64 [R1+0x3f90], R20 ;  /* 0x003f901401007387 */ /* 0x0043e20000100a00 */
[----:B0-----:R-:W-:-:S02]  /*65590*/  IMAD.MOV.U32 R22, RZ, RZ, R2 ;  /* 0x000000ffff167224 */ /* 0x001fc400078e0002 */
[----:B------:R-:W-:-:S05]  /*655a0*/  IMAD.MOV.U32 R23, RZ, RZ, R0 ;  /* 0x000000ffff177224 */ /* 0x000fca00078e0000 */
[----:B------:R0:W-:Y:S04]  /*655b0*/  STL.64 [R1+0x3fa8], R22 ;  /* 0x003fa81601007387 */ /* 0x0001e80000100a00 */
[----:B-1----:R-:W2:Y:S04]  /*655c0*/  LDL.LU R20, [R1+0x1c0] ;  /* 0x0001c00001147983 */ /* 0x002ea80000300800 */
[----:B------:R-:W2:Y:S04]  /*655d0*/  LDL.LU R21, [R1+0x1c4] ;  /* 0x0001c40001157983 */ /* 0x000ea80000300800 */
[----:B0-----:R-:W4:Y:S04]  /*655e0*/  LDL.LU R22, [R1+0x1c8] ;  /* 0x0001c80001167983 */ /* 0x001f280000300800 */
[----:B------:R-:W4:Y:S04]  /*655f0*/  LDL.LU R23, [R1+0x1cc] ;  /* 0x0001cc0001177983 */ /* 0x000f280000300800 */
[----:B------:R-:W3:Y:S04]  /*65600*/  LDL.LU R16, [R1+0x1e0] ;  /* 0x0001e00001107983 */ /* 0x000ee80000300800 */
        /* <DEDUP_REMOVED lines=9> */
[----:B----4-:R0:W-:Y:S04]  /*656a0*/  STL.64 [R1+0x3fd8], R22 ;  /* 0x003fd81601007387 */ /* 0x0101e80000100a00 */
[----:B--2---:R-:W-:Y:S04]  /*656b0*/  STL.64 [R1+0x3fd0], R20 ;  /* 0x003fd01401007387 */ /* 0x004fe80000100a00 */
[----:B------:R-:W2:Y:S04]  /*656c0*/  LDL.64 R6, [R1+0x138] ;  /* 0x0001380001067983 */ /* 0x000ea80000100a00 */
[----:B0-----:R-:W3:Y:S04]  /*656d0*/  LDL.64 R22, [R1+0x178] ;  /* 0x0001780001167983 */ /* 0x001ee80000100a00 */
[----:B--2---:R0:W-:Y:S04]  /*656e0*/  STL.64 [R1+0x3fa0], R6 ;  /* 0x003fa00601007387 */ /* 0x0041e80000100a00 */
[----:B------:R-:W2:Y:S04]  /*656f0*/  LDL.LU R4, [R1+0x1b0] ;  /* 0x0001b00001047983 */ /* 0x000ea80000300800 */
[----:B------:R-:W2:Y:S04]  /*65700*/  LDL.LU R5, [R1+0x1b4] ;  /* 0x0001b40001057983 */ /* 0x000ea80000300800 */
[----:B0-----:R-:W4:Y:S04]  /*65710*/  LDL.LU R6, [R1+0x1b8] ;  /* 0x0001b80001067983 */ /* 0x001f280000300800 */
[----:B------:R-:W4:Y:S01]  /*65720*/  LDL.LU R7, [R1+0x1bc] ;  /* 0x0001bc0001077983 */ /* 0x000f220000300800 */
[----:B---3--:R-:W-:Y:S03]  /*65730*/  HMMA.16816.F32.BF16 R16, R12, R22, R16 ;  /* 0x000000160c10723c */ /* 0x008fe60000041810 */
[----:B----4-:R0:W-:Y:S04]  /*65740*/  STL.64 [R1+0x3fc8], R6 ;  /* 0x003fc80601007387 */ /* 0x0101e80000100a00 */
[----:B--2---:R-:W-:Y:S04]  /*65750*/  STL.64 [R1+0x3fc0], R4 ;  /* 0x003fc00401007387 */ /* 0x004fe80000100a00 */
[----:B0-----:R-:W2:Y:S04]  /*65760*/  LDL.64 R6, [R1+0x168] ;  /* 0x0001680001067983 */ /* 0x001ea80000100a00 */
[----:B------:R-:W-:Y:S04]  /*65770*/  STL.64 [R1+0x3f50], R10 ;  /* 0x003f500a01007387 */ /* 0x000fe80000100a00 */
[----:B------:R0:W-:Y:S04]  /*65780*/  STL.64 [R1+0x3f48], R8 ;  /* 0x003f480801007387 */ /* 0x0001e80000100a00 */
        /* <DEDUP_REMOVED lines=10> */
[----:B------:R-:W-:Y:S04]  /*65830*/  STL [R1+0x3ee4], R24 ;  /* 0x003ee41801007387 */ /* 0x000fe80000100800 */
[----:B------:R-:W-:Y:S04]  /*65840*/  STL [R1+0x3ee0], R25 ;  /* 0x003ee01901007387 */ /* 0x000fe80000100800 */
[----:B------:R-:W-:Y:S04]  /*65850*/  STL [R1+0x36cc], R28 ;  /* 0x0036cc1c01007387 */ /* 0x000fe80000100800 */
[----:B------:R-:W-:Y:S04]  /*65860*/  STL.64 [R1+0x980], R16 ;  /* 0x0009801001007387 */ /* 0x000fe80000100a00 */
[----:B------:R0:W-:Y:S02]  /*65870*/  STL.64 [R1+0x988], R18 ;  /* 0x0009881201007387 */ /* 0x0001e40000100a00 */
[----:B0-----:R-:W-:-:S02]  /*65880*/  IMAD.MOV.U32 R18, RZ, RZ, R22 ;  /* 0x000000ffff127224 */ /* 0x001fc400078e0016 */
[----:B------:R-:W-:Y:S02]  /*65890*/  IMAD.MOV.U32 R19, RZ, RZ, R23 ;  /* 0x000000ffff137224 */ /* 0x000fe400078e0017 */
[----:B------:R-:W4:Y:S04]  /*658a0*/  LDL.LU.64 R22, [R1+0x3fd8] ;  /* 0x003fd80001167983 */ /* 0x000f280000300a00 */
[----:B------:R-:W4:Y:S04]  /*658b0*/  LDL.LU.64 R20, [R1+0x3fd0] ;  /* 0x003fd00001147983 */ /* 0x000f280000300a00 */
[----:B------:R-:W-:Y:S04]  /*658c0*/  STL [R1+0x3eec], R19 ;  /* 0x003eec1301007387 */ /* 0x000fe80000100800 */
[----:B------:R0:W-:Y:S01]  /*658d0*/  STL [R1+0x3ee8], R18 ;  /* 0x003ee81201007387 */ /* 0x0001e20000100800 */
[----:B--2---:R-:W-:-:S02]  /*658e0*/  IMAD.MOV.U32 R24, RZ, RZ, R6 ;  /* 0x000000ffff187224 */ /* 0x004fc400078e0006 */
[----:B------:R-:W-:Y:S01]  /*658f0*/  IMAD.MOV.U32 R25, RZ, RZ, R7 ;  /* 0x000000ffff197224 */ /* 0x000fe200078e0007 */
[----:B0-----:R-:W2:Y:S01]  /*65900*/  LDL.64 R18, [R1+0x158] ;  /* 0x0001580001127983 */ /* 0x001ea20000100a00 */
[----:B----4-:R-:W-:Y:S03]  /*65910*/  HMMA.16816.F32.BF16 R20, R12, R6, R20 ;  /* 0x000000060c14723c */ /* 0x010fe60000041814 */
[----:B------:R-:W4:Y:S04]  /*65920*/  LDL.LU.64 R6, [R1+0x3fc8] ;  /* 0x003fc80001067983 */ /* 0x000f280000300a00 */
[----:B------:R-:W4:-:S15]  /*65930*/  LDL.LU.64 R4, [R1+0x3fc0] ;  /* 0x003fc00001047983 */ /* 0x000f1e0000300a00 */
[----:B------:R-:W-:-:S01]  /*65940*/  NOP ;  /* 0x0000000000007918 */ /* 0x000fc20000000000 */
[----:B------:R-:W-:Y:S04]  /*65950*/  STL.64 [R1+0x960], R20 ;  /* 0x0009601401007387 */ /* 0x000fe80000100a00 */
[----:B------:R0:W-:Y:S01]  /*65960*/  STL [R1+0x96c], R23 ;  /* 0x00096c1701007387 */ /* 0x0001e20000100800 */
[----:B------:R-:W-:-:S03]  /*65970*/  IMAD.MOV.U32 R28, RZ, RZ, R22 ;  /* 0x000000ffff1c7224 */ /* 0x000fc600078e0016 */
[----:B0-----:R-:W2:Y:S04]  /*65980*/  LDL.LU.64 R22, [R1+0x3fb8] ;  /* 0x003fb80001167983 */ /* 0x001ea80000300a00 */
[----:B------:R-:W2:Y:S04]  /*65990*/  LDL.LU.64 R20, [R1+0x3fb0] ;  /* 0x003fb00001147983 */ /* 0x000ea80000300a00 */
[----:B------:R-:W-:Y:S04]  /*659a0*/  STL [R1+0x3ef0], R24 ;  /* 0x003ef01801007387 */ /* 0x000fe80000100800 */
[----:B------:R-:W-:Y:S01]  /*659b0*/  STL [R1+0x36d0], R28 ;  /* 0x0036d01c01007387 */ /* 0x000fe20000100800 */
[----:B--2---:R-:W-:-:S15]  /*659c0*/  HMMA.16816.F32.BF16 R20, R12, R18, R20 ;  /* 0x000000120c14723c */ /* 0x004fde0000041814 */
[----:B------:R-:W-:-:S08]  /*659d0*/  NOP ;  /* 0x0000000000007918 */ /* 0x000fd00000000000 */
[----:B------:R-:W-:Y:S04]  /*659e0*/  STL.64 [R1+0x910], R20 ;  /* 0x0009101401007387 */ /* 0x000fe80000100a00 */
[----:B------:R0:W-:Y:S04]  /*659f0*/  STL.64 [R1+0x918], R22 ;  /* 0x0009181601007387 */ /* 0x0001e80000100a00 */
[----:B0-----:R-:W4:Y:S02]  /*65a00*/  LDL.LU.64 R22, [R1+0x3fa8] ;  /* 0x003fa80001167983 */ /* 0x001f240000300a00 */
[----:B----4-:R-:W-:Y:S02]  /*65a10*/  HMMA.16816.F32.BF16 R20, R12, R22, R4 ;  /* 0x000000160c14723c */ /* 0x010fe40000041804 */
[----:B------:R-:W2:-:S15]  /*65a20*/  LDL.LU.64 R6, [R1+0x3fa0] ;  /* 0x003fa00001067983 */ /* 0x000e9e0000300a00 */
[----:B------:R-:W-:-:S06]  /*65a30*/  NOP ;  /* 0x0000000000007918 */ /* 0x000fcc0000000000 */
[----:B------:R-:W-:Y:S04]  /*65a40*/  STL.64 [R1+0x8f0], R20 ;  /* 0x0008f01401007387 */ /* 0x000fe80000100a00 */
[----:B------:R0:W-:Y:S04]  /*65a50*/  STL.64 [R1+0x8f8], R22 ;  /* 0x0008f81601007387 */ /* 0x0001e80000100a00 */
[----:B0-----:R-:W4:Y:S04]  /*65a60*/  LDL.LU.64 R22, [R1+0x3f98] ;  /* 0x003f980001167983 */ /* 0x001f280000300a00 */
[----:B------:R-:W4:Y:S01]  /*65a70*/  LDL.LU.64 R20, [R1+0x3f90] ;  /* 0x003f900001147983 */ /* 0x000f220000300a00 */
[----:B------:R-:W-:-:S02]  /*65a80*/  IMAD.MOV.U32 R28, RZ, RZ, R18 ;  /* 0x000000ffff1c7224 */ /* 0x000fc400078e0012 */
[----:B------:R-:W-:Y:S02]  /*65a90*/  IMAD.MOV.U32 R17, RZ, RZ, R19 ;  /* 0x000000ffff117224 */ /* 0x000fe400078e0013 */
[----:B--2---:R-:W-:Y:S01]  /*65aa0*/  IMAD.MOV.U32 R19, RZ, RZ, R6 ;  /* 0x000000ffff137224 */ /* 0x004fe200078e0006 */
[----:B------:R-:W-:Y:S01]  /*65ab0*/  MOV R18, R7 ;  /* 0x0000000700127202 */ /* 0x000fe20000000f00 */
[----:B----4-:R-:W-:-:S15]  /*65ac0*/  HMMA.16816.F32.BF16 R20, R12, R6, R20 ;  /* 0x000000060c14723c */ /* 0x010fde0000041814 */
[----:B------:R-:W-:-:S08]  /*65ad0*/  NOP ;  /* 0x0000000000007918 */ /* 0x000fd00000000000 */
[----:B------:R-:W-:Y:S04]  /*65ae0*/  STL.64 [R1+0x8e0], R20 ;  /* 0x0008e01401007387 */ /* 0x000fe80000100a00 */
[----:B------:R0:W-:Y:S04]  /*65af0*/  STL.64 [R1+0x8e8], R22 ;  /* 0x0008e81601007387 */ /* 0x0001e80000100a00 */
[----:B0-----:R-:W2:Y:S04]  /*65b00*/  LDL.LU.64 R22, [R1+0x3f88] ;  /* 0x003f880001167983 */ /* 0x001ea80000300a00 */
[----:B------:R-:W2:Y:S04]  /*65b10*/  LDL.LU.64 R20, [R1+0x3f80] ;  /* 0x003f800001147983 */ /* 0x000ea80000300a00 */
[----:B------:R-:W2:Y:S02]  /*65b20*/  LDL.LU.64 R6, [R1+0x3f78] ;  /* 0x003f780001067983 */ /* 0x000ea40000300a00 */
[----:B--2---:R-:W-:-:S15]  /*65b30*/  HMMA.16816.F32.BF16 R20, R12, R6, R20 ;  /* 0x000000060c14723c */ /* 0x004fde0000041814 */
[----:B------:R-:W-:-:S08]  /*65b40*/  NOP ;  /* 0x0000000000007918 */ /* 0x000fd00000000000 */
[----:B------:R-:W-:Y:S04]  /*65b50*/  STL.64 [R1+0x8b0], R20 ;  /* 0x0008b01401007387 */ /* 0x000fe80000100a00 */
[----:B------:R0:W-:Y:S04]  /*65b60*/  STL.64 [R1+0x8b8], R22 ;  /* 0x0008b81601007387 */ /* 0x0001e80000100a00 */
[----:B0-----:R-:W3:Y:S01]  /*65b70*/  LDL.LU.64 R22, [R1+0x3f70] ;  /* 0x003f700001167983 */ /* 0x001ee20000300a00 */
[----:B------:R-:W-:Y:S02]  /*65b80*/  IMAD.MOV.U32 R24, RZ, RZ, R6 ;  /* 0x000000ffff187224 */ /* 0x000fe400078e0006 */
[----:B------:R-:W-:Y:S01]  /*65b90*/  IMAD.MOV.U32 R5, RZ, RZ, R7 ;  /* 0x000000ffff057224 */ /* 0x000fe200078e0007 */
[----:B---3--:R-:W-:Y:S06]  /*65ba0*/  HMMA.16816.F32.BF16 R8, R12, R22, R8 ;  /* 0x000000160c08723c */ /* 0x008fec0000041808 */
        /* <DEDUP_REMOVED lines=23> */
[----:B------:R0:W-:Y:S01]  /*65d20*/  STL [R1+0x3e70], R16 ;  /* 0x003e701001007387 */ /* 0x0001e20000100800 */
[----:B--2---:R-:W-:Y:S01]  /*65d30*/  HMMA.16816.F32.BF16 R12, R12, R10, R20 ;  /* 0x0000000a0c0c723c */ /* 0x004fe20000041814 */
[----:B------:R-:W1:Y:S05]  /*65d40*/  S2R R23, SR_TID.X ;  /* 0x0000000000177919 */ /* 0x000e6a0000002100 */
[----:B0-----:R-:W-:-:S02]  /*65d50*/  IMAD.MOV.U32 R16, RZ, RZ, R11 ;  /* 0x000000ffff107224 */ /* 0x001fc400078e000b */
[----:B------:R-:W-:Y:S02]  /*65d60*/  IMAD.MOV.U32 R20, RZ, RZ, R10 ;  /* 0x000000ffff147224 */ /* 0x000fe400078e000a */
[----:B------:R-:W-:-:S13]  /*65d70*/  IMAD.MOV.U32 R22, RZ, RZ, R6 ;  /* 0x000000ffff167224 */ /* 0x000fda00078e0006 */
[----:B------:R-:W-:Y:S04]  /*65d80*/  STL.64 [R1+0x490], R12 ;  /* 0x0004900c01007387 */ /* 0x000fe80000100a00 */
[----:B------:R-:W-:Y:S04]  /*65d90*/  STL.64 [R1+0x498], R14 ;  /* 0x0004980e01007387 */ /* 0x000fe80000100a00 */
[----:B------:R-:W2:Y:S04]  /*65da0*/  LDL.LU.64 R10, [R1+0x3f20] ;  /* 0x003f2000010a7983 */ /* 0x000ea80000300a00 */
[----:B------:R-:W2:Y:S04]  /*65db0*/  LDL.LU.64 R8, [R1+0x3f18] ;  /* 0x003f180001087983 */ /* 0x000ea80000300a00 */
[----:B------:R-:W-:Y:S04]  /*65dc0*/  STL.64 [R1+0x3f00], R18 ;  /* 0x003f001201007387 */ /* 0x000fe80000100a00 */
[----:B------:R0:W-:Y:S04]  /*65dd0*/  STL.64 [R1+0x3ef8], R16 ;  /* 0x003ef81001007387 */ /* 0x0001e80000100a00 */
[----:B0-----:R-:W2:Y:S04]  /*65de0*/  LDL.LU R16, [R1+0x40] ;  /* 0x0000400001107983 */ /* 0x001ea80000300800 */
[----:B------:R-:W2:Y:S04]  /*65df0*/  LDL.LU R17, [R1+0x44] ;  /* 0x0000440001117983 */ /* 0x000ea80000300800 */
[----:B------:R-:W2:Y:S04]  /*65e00*/  LDL.LU R18, [R1+0x48] ;  /* 0x0000480001127983 */ /* 0x000ea80000300800 */
[----:B------:R-:W2:Y:S04]  /*65e10*/  LDL.LU R19, [R1+0x4c] ;  /* 0x00004c0001137983 */ /* 0x000ea80000300800 */
[----:B------:R-:W3:Y:S04]  /*65e20*/  LDL.LU R12, [R1+0x30] ;  /* 0x00003000010c7983 */ /* 0x000ee80000300800 */
[----:B------:R-:W3:Y:S01]  /*65e30*/  LDL.LU R13, [R1+0x34] ;  /* 0x00003400010d7983 */ /* 0x000ee20000300800 */
[----:B------:R-:W-:-:S02]  /*65e40*/  MOV R14, R29 ;  /* 0x0000001d000e7202 */ /* 0x000fc40000000f00 */
[C---:B-1----:R-:W-:Y:S01]  /*65e50*/  LOP3.LUT R4, R23.reuse, 0x7, RZ, 0xc0, !PT ;  /* 0x0000000717047812 */ /* 0x042fe200078ec0ff */
[----:B------:R-:W4:Y:S04]  /*65e60*/  LDL.LU R29, [R1+0x3f10] ;  /* 0x003f1000011d7983 */ /* 0x000f280000300800 */
[----:B------:R-:W3:Y:S01]  /*65e70*/  LDL.LU R15, [R1+0x3c] ;  /* 0x00003c00010f7983 */ /* 0x000ee20000300800 */
[----:B------:R-:W-:-:S03]  /*65e80*/  IMAD.SHL.U32 R21, R23, 0x2, RZ ;  /* 0x0000000217157824 */ /* 0x000fc600078e00ff */
[----:B------:R-:W3:Y:S01]  /*65e90*/  LDL.LU R6, [R1+0x3f0c] ;  /* 0x003f0c0001067983 */ /* 0x000ee20000300800 */
[----:B------:R-:W-:-:S03]  /*65ea0*/  IMAD.MOV.U32 R23, RZ, RZ, R7 ;  /* 0x000000ffff177224 */ /* 0x000fc600078e0007 */
[----:B------:R-:W3:Y:S01]  /*65eb0*/  LDL.LU R7, [R1+0x3f08] ;  /* 0x003f080001077983 */ /* 0x000ee20000300800 */
[----:B------:R-:W-:-:S03]  /*65ec0*/  IMAD R4, R4, 0x110, RZ ;  /* 0x0000011004047824 */ /* 0x000fc600078e02ff */
[----:B------:R0:W-:Y:S02]  /*65ed0*/  STL.64 [R1+0x3e10], R22 ;  /* 0x003e101601007387 */ /* 0x0001e40000100a00 */
[----:B------:R-:W-:Y:S01]  /*65ee0*/  LOP3.LUT R4, R4, 0x10, R21, 0x78, !PT ;  /* 0x0000001004047812 */ /* 0x000fe200078e7815 */
[----:B0-----:R-:W-:Y:S01]  /*65ef0*/  IMAD.MOV.U32 R22, RZ, RZ, R24 ;  /* 0x000000ffff167224 */ /* 0x001fe200078e0018 */
[C---:B--2---:R-:W-:Y:S06]  /*65f00*/  HMMA.16816.F32.BF16 R16, R8.reuse, R26, R16 ;  /* 0x0000001a0810723c */ /* 0x044fec0000041810 */
[----:B---3--:R-:W-:Y:S01]  /*65f10*/  HMMA.16816.F32.BF16 R12, R8, R6, R12 ;  /* 0x00000006080c723c */ /* 0x008fe2000004180c */
[----:B----4-:R-:W-:-:S04]  /*65f20*/  LOP3.LUT R4, R4, 0x800, R29, 0xf8, !PT ;  /* 0x0000080004047812 */ /* 0x010fc800078ef81d */
[----:B------:R-:W-:-:S12]  /*65f30*/  LOP3.LUT R4, R4, 0x40, RZ, 0x3c, !PT ;  /* 0x0000004004047812 */ /* 0x000fd800078e3cff */
[----:B------:R-:W-:Y:S01]  /*65f40*/  STL.64 [R1+0x410], R16 ;  /* 0x0004101001007387 */ /* 0x000fe20000100a00 */
[----:B------:R-:W-:-:S03]  /*65f50*/  IMAD.MOV.U32 R29, RZ, RZ, R19 ;  /* 0x000000ffff1d7224 */ /* 0x000fc600078e0013 */
[----:B------:R0:W-:Y:S04]  /*65f60*/  STL [R1+0x418], R18 ;  /* 0x0004181201007387 */ /* 0x0001e80000100800 */
[----:B0-----:R-:W2:Y:S04]  /*65f70*/  LDL.LU.64 R18, [R1+0x3f00] ;  /* 0x003f000001127983 */ /* 0x001ea80000300a00 */
[----:B------:R-:W3:Y:S04]  /*65f80*/  LDL.LU.64 R16, [R1+0x3ef8] ;  /* 0x003ef80001107983 */ /* 0x000ee80000300a00 */
[----:B------:R-:W-:Y:S04]  /*65f90*/  STL.64 [R1+0x3de8], R26 ;  /* 0x003de81a01007387 */ /* 0x000fe80000100a00 */
[----:B------:R-:W-:Y:S04]  /*65fa0*/  STL [R1+0x3630], R29 ;  /* 0x0036301d01007387 */ /* 0x000fe80000100800 */
[----:B------:R-:W-:Y:S04]  /*65fb0*/  STL.64 [R1+0x3e0], R12 ;  /* 0x0003e00c01007387 */ /* 0x000fe80000100a00 */
[----:B------:R-:W-:Y:S04]  /*65fc0*/  STL.64 [R1+0x3e8], R14 ;  /* 0x0003e80e01007387 */ /* 0x000fe80000100a00 */
[----:B------:R-:W0:Y:S04]  /*65fd0*/  LDSM.16.MT88.4 R12, [R4+UR4+0x13000] ;  /* 0x01300004040c783b */ /* 0x000e280008004200 */
[----:B------:R-:W-:Y:S04]  /*65fe0*/  STL.64 [R1+0x3dd0], R6 ;  /* 0x003dd00601007387 */ /* 0x000fe80000100a00 */
[----:B------:R1:W-:Y:S04]  /*65ff0*/  STL [R1+0x3dc8], R4 ;  /* 0x003dc80401007387 */ /* 0x0003e80000100800 */
[----:B0-----:R-:W-:Y:S04]  /*66000*/  STL.64 [R1+0x3cc8], R14 ;  /* 0x003cc80e01007387 */ /* 0x001fe80000100a00 */
[----:B------:R-:W-:Y:S04]  /*66010*/  STL.64 [R1+0x3cc0], R12 ;  /* 0x003cc00c01007387 */ /* 0x000fe80000100a00 */
[----:B------:R-:W4:Y:S01]  /*66020*/  LDL.LU R24, [R1+0x3ef0] ;  /* 0x003ef00001187983 */ /* 0x000f220000300800 */
[----:B------:R-:W-:-:S05]  /*66030*/  IMAD.MOV.U32 R23, RZ, RZ, R5 ;  /* 0x000000ffff177224 */ /* 0x000fca00078e0005 */
[----:B------:R2:W-:Y:S04]  /*66040*/  STL.64 [R1+0x3e28], R22 ;  /* 0x003e281601007387 */ /* 0x0005e80000100a00 */
[----:B-1----:R-:W3:Y:S04]  /*66050*/  LDL.LU R4, [R1+0x450] ;  /* 0x0004500001047983 */ /* 0x002ee80000300800 */
[----:B------:R-:W3:Y:S04]  /*66060*/  LDL.LU R5, [R1+0x454] ;  /* 0x0004540001057983 */ /* 0x000ee80000300800 */
[----:B------:R-:W3:Y:S04]  /*66070*/  LDL.LU R6, [R1+0x458] ;  /* 0x0004580001067983 */ /* 0x000ee80000300800 */
[----:B------:R-:W3:Y:S01]  /*66080*/  LDL.LU R7, [R1+0x45c] ;  /* 0x00045c0001077983 */ /* 0x000ee20000300800 */
[----:B------:R-:W-:-:S02]  /*66090*/  IMAD.MOV.U32 R27, RZ, RZ, R25 ;  /* 0x000000ffff1b7224 */ /* 0x000fc400078e0019 */
[----:B--2---:R-:W-:Y:S02]  /*660a0*/  IMAD.MOV.U32 R22, RZ, RZ, R19 ;  /* 0x000000ffff167224 */ /* 0x004fe400078e0013 */
[----:B------:R-:W-:Y:S01]  /*660b0*/  IMAD.MOV.U32 R23, RZ, RZ, R18 ;  /* 0x000000ffff177224 */ /* 0x000fe200078e0012 */
[----:B------:R-:W2:Y:S04]  /*660c0*/  LDL.LU R19, [R1+0x3eec] ;  /* 0x003eec0001137983 */ /* 0x000ea80000300800 */
[----:B------:R-:W2:Y:S01]  /*660d0*/  LDL.LU R18, [R1+0x3ee8] ;  /* 0x003ee80001127983 */ /* 0x000ea20000300800 */
[----:B----4-:R-:W-:-:S03]  /*660e0*/  MOV R26, R24 ;  /* 0x00000018001a7202 */ /* 0x010fc60000000f00 */
[----:B------:R-:W4:Y:S04]  /*660f0*/  LDL.LU R24, [R1+0x3ee4] ;  /* 0x003ee40001187983 */ /* 0x000f280000300800 */
[----:B------:R-:W4:Y:S04]  /*66100*/  LDL.LU R25, [R1+0x3ee0] ;  /* 0x003ee00001197983 */ /* 0x000f280000300800 */
[----:B------:R-:W-:Y:S04]  /*66110*/  STL.64 [R1+0x3e78], R26 ;  /* 0x003e781a01007387 */ /* 0x000fe80000100a00 */
[----:B------:R-:W-:Y:S04]  /*66120*/  STL.64 [R1+0x3e40], R22 ;  /* 0x003e401601007387 */ /* 0x000fe80000100a00 */
[----:B---3--:R-:W-:Y:S04]  /*66130*/  STL.64 [R1+0x3e20], R6 ;  /* 0x003e200601007387 */ /* 0x008fe80000100a00 */
[----:B------:R0:W-:Y:S04]  /*66140*/  STL.64 [R1+0x3e18], R4 ;  /* 0x003e180401007387 */ /* 0x0001e80000100a00 */
[----:B0-----:R-:W3:Y:S04]  /*66150*/  LDL.LU R4, [R1+0x430] ;  /* 0x0004300001047983 */ /* 0x001ee80000300800 */
[----:B------:R-:W3:Y:S04]  /*66160*/  LDL.LU R5, [R1+0x434] ;  /* 0x0004340001057983 */ /* 0x000ee80000300800 */
[----:B------:R-:W3:Y:S04]  /*66170*/  LDL.LU R6, [R1+0x438] ;  /* 0x0004380001067983 */ /* 0x000ee80000300800 */
[----:B------:R-:W3:Y:S04]  /*66180*/  LDL.LU R7, [R1+0x43c] ;  /* 0x00043c0001077983 */ /* 0x000ee80000300800 */
[----:B------:R-:W3:Y:S04]  /*66190*/  LDL R22, [R1+0x148] ;  /* 0x0001480001167983 */ /* 0x000ee80000100800 */
[----:B------:R-:W3:Y:S04]  /*661a0*/  LDL R23, [R1+0x14c] ;  /* 0x00014c0001177983 */ /* 0x000ee80000100800 */
[----:B--2---:R4:W-:Y:S02]  /*661b0*/  STL.64 [R1+0x3e80], R18 ;  /* 0x003e801201007387 */ /* 0x0049e40000100a00 */
[----:B----4-:R-:W-:-:S02]  /*661c0*/  IMAD.MOV.U32 R19, RZ, RZ, R24 ;  /* 0x000000ffff137224 */ /* 0x010fc400078e0018 */
[----:B------:R-:W-:-:S05]  /*661d0*/  IMAD.MOV.U32 R18, RZ, RZ, R25 ;  /* 0x000000ffff127224 */ /* 0x000fca00078e0019 */
[----:B------:R0:W-:Y:S04]  /*661e0*/  STL.64 [R1+0x3e98], R18 ;  /* 0x003e981201007387 */ /* 0x0001e80000100a00 */
[----:B------:R-:W2:Y:S04]  /*661f0*/  LDL.LU R24, [R1+0x240] ;  /* 0x0002400001187983 */ /* 0x000ea80000300800 */
[----:B------:R-:W2:Y:S04]  /*66200*/  LDL.LU R25, [R1+0x244] ;  /* 0x0002440001197983 */ /* 0x000ea80000300800 */
[----:B------:R-:W4:Y:S04]  /*66210*/  LDL.LU R26, [R1+0x248] ;  /* 0x00024800011a7983 */ /* 0x000f280000300800 */
[----:B------:R-:W4:Y:S04]  /*66220*/  LDL.LU R27, [R1+0x24c] ;  /* 0x00024c00011b7983 */ /* 0x000f280000300800 */
[----:B0-----:R-:W3:Y:S04]  /*66230*/  LDL R18, [R1+0x198] ;  /* 0x0001980001127983 */ /* 0x001ee80000100800 */
[----:B------:R-:W3:Y:S04]  /*66240*/  LDL R19, [R1+0x19c] ;  /* 0x00019c0001137983 */ /* 0x000ee80000100800 */
[----:B---3--:R-:W-:Y:S04]  /*66250*/  STL.64 [R1+0x3eb0], R18 ;  /* 0x003eb01201007387 */ /* 0x008fe80000100a00 */
[----:B----4-:R-:W-:Y:S04]  /*66260*/  STL.64 [R1+0x3e90], R26 ;  /* 0x003e901a01007387 */ /* 0x010fe80000100a00 */
        /* <DEDUP_REMOVED lines=28> */
[----:B------:R-:W-:Y:S04]  /*66430*/  STL.64 [R1+0x3e58], R22 ;  /* 0x003e581601007387 */ /* 0x000fe80000100a00 */
[----:B------:R-:W-:Y:S04]  /*66440*/  STL.64 [R1+0x3e38], R6 ;  /* 0x003e380601007387 */ /* 0x000fe80000100a00 */
[----:B------:R0:W-:Y:S04]  /*66450*/  STL.64 [R1+0x3e30], R4 ;  /* 0x003e300401007387 */ /* 0x0001e80000100a00 */
        /* <DEDUP_REMOVED lines=10> */
[----:B------:R-:W3:Y:S04]  /*66500*/  LDL.LU R6, [R1+0x3b8] ;  /* 0x0003b80001067983 */ /* 0x000ee80000300800 */
[----:B------:R-:W3:Y:S01]  /*66510*/  LDL.LU R7, [R1+0x3bc] ;  /* 0x0003bc0001077983 */ /* 0x000ee20000300800 */
[----:B----4-:R-:W-:Y:S01]  /*66520*/  HMMA.16816.F32.BF16 R16, R8, R18, R24 ;  /* 0x000000120810723c */ /* 0x010fe20000041818 */
[----:B------:R-:W-:-:S02]  /*66530*/  IMAD.MOV.U32 R14, RZ, RZ, R20 ;  /* 0x000000ffff0e7224 */ /* 0x000fc400078e0014 */
[----:B---3--:R-:W-:Y:S04]  /*66540*/  STL.64 [R1+0x3e68], R6 ;  /* 0x003e680601007387 */ /* 0x008fe80000100a00 */
[----:B--2---:R0:W-:Y:S04]  /*66550*/  STL.64 [R1+0x3e60], R4 ;  /* 0x003e600401007387 */ /* 0x0041e80000100a00 */
[----:B0-----:R-:W2:Y:S04]  /*66560*/  LDL.LU R4, [R1+0x370] ;  /* 0x0003700001047983 */ /* 0x001ea80000300800 */
[----:B------:R-:W2:Y:S04]  /*66570*/  LDL.LU R5, [R1+0x374] ;  /* 0x0003740001057983 */ /* 0x000ea80000300800 */
[----:B------:R-:W2:Y:S04]  /*66580*/  LDL.LU R6, [R1+0x378] ;  /* 0x0003780001067983 */ /* 0x000ea80000300800 */
[----:B------:R-:W2:Y:S04]  /*66590*/  LDL.LU R7, [R1+0x37c] ;  /* 0x00037c0001077983 */ /* 0x000ea80000300800 */
[----:B------:R0:W-:Y:S04]  /*665a0*/  STL.64 [R1+0x3df0], R14 ;  /* 0x003df00e01007387 */ /* 0x0001e80000100a00 */
[----:B------:R-:W3:Y:S04]  /*665b0*/  LDL.LU R12, [R1+0x230] ;  /* 0x00023000010c7983 */ /* 0x000ee80000300800 */
[----:B------:R-:W3:Y:S04]  /*665c0*/  LDL.LU R13, [R1+0x234] ;  /* 0x00023400010d7983 */ /* 0x000ee80000300800 */
[----:B0-----:R-:W3:Y:S04]  /*665d0*/  LDL.LU R14, [R1+0x238] ;  /* 0x00023800010e7983 */ /* 0x001ee80000300800 */
[----:B------:R-:W3:Y:S04]  /*665e0*/  LDL.LU R15, [R1+0x23c] ;  /* 0x00023c00010f7983 */ /* 0x000ee80000300800 */
[----:B------:R-:W4:Y:S04]  /*665f0*/  LDL.LU.64 R26, [R1+0x3ed8] ;  /* 0x003ed800011a7983 */ /* 0x000f280000300a00 */
[----:B------:R-:W4:Y:S04]  /*66600*/  LDL.LU.64 R24, [R1+0x3ed0] ;  /* 0x003ed00001187983 */ /* 0x000f280000300a00 */
        /* <DEDUP_REMOVED lines=25> */
[----:B------:R-:W3:-:S15]  /*667a0*/  LDL.LU.64 R26, [R1+0x3e78] ;  /* 0x003e7800011a7983 */ /* 0x000ede0000300a00 */
[----:B------:R-:W-:-:S06]  /*667b0*/  NOP ;  /* 0x0000000000007918 */ /* 0x000fcc0000000000 */
[----:B------:R0:W-:Y:S04]  /*667c0*/  STL.64 [R1+0x340], R16 ;  /* 0x0003401001007387 */ /* 0x0001e80000100a00 */
[----:B------:R-:W-:Y:S04]  /*667d0*/  STL.64 [R1+0x348], R18 ;  /* 0x0003481201007387 */ /* 0x000fe80000100a00 */
[----:B0-----:R-:W4:Y:S01]  /*667e0*/  LDL.LU R16, [R1+0x3e70] ;  /* 0x003e700001107983 */ /* 0x001f220000300800 */
[----:B---3--:R-:W-:Y:S07]  /*667f0*/  HMMA.16816.F32.BF16 R12, R8, R26, R12 ;  /* 0x0000001a080c723c */ /* 0x008fee000004180c */
[----:B------:R-:W-:-:S15]  /*66800*/  IMAD.MOV.U32 R27, RZ, RZ, R3 ;  /* 0x000000ffff1b7224 */ /* 0x000fde00078e0003 */
[----:B------:R-:W-:-:S01]  /*66810*/  NOP ;  /* 0x0000000000007918 */ /* 0x000fc20000000000 */
[----:B------:R0:W-:Y:S04]  /*66820*/  STL.64 [R1+0x310], R12 ;  /* 0x0003100c01007387 */ /* 0x0001e80000100a00 */
[----:B------:R1:W-:Y:S01]  /*66830*/  STL.64 [R1+0x318], R14 ;  /* 0x0003180e01007387 */ /* 0x0003e20000100a00 */
[----:B----4-:R-:W-:-:S05]  /*66840*/  IMAD.MOV.U32 R26, RZ, RZ, R16 ;  /* 0x000000ffff1a7224 */ /* 0x010fca00078e0010 */
[----:B------:R-:W-:Y:S04]  /*66850*/  STL.64 [R1+0x3df8], R26 ;  /* 0x003df81a01007387 */ /* 0x000fe80000100a00 */
[----:B0-----:R-:W3:Y:S04]  /*66860*/  LDL.LU R12, [R1+0x4b0] ;  /* 0x0004b000010c7983 */ /* 0x001ee80000300800 */
[----:B------:R-:W3:Y:S04]  /*66870*/  LDL.LU R13, [R1+0x4b4] ;  /* 0x0004b400010d7983 */ /* 0x000ee80000300800 */
[----:B-1----:R-:W4:Y:S04]  /*66880*/  LDL.LU R14, [R1+0x4b8] ;  /* 0x0004b800010e7983 */ /* 0x002f280000300800 */
[----:B------:R-:W4:Y:S01]  /*66890*/  LDL.LU R15, [R1+0x4bc] ;  /* 0x0004bc00010f7983 */ /* 0x000f220000300800 */
[----:B------:R-:W-:-:S07]  /*668a0*/  IMAD.MOV.U32 R22, RZ, RZ, R28 ;  /* 0x000000ffff167224 */ /* 0x000fce00078e001c */
[C---:B--2---:R-:W-:Y:S01]  /*668b0*/  HMMA.16816.F32.BF16 R20, R8.reuse, R22, R4 ;  /* 0x000000160814723c */ /* 0x044fe20000041804 */
[----:B----4-:R-:W-:Y:S04]  /*668c0*/  STL.64 [R1+0x3e08], R14 ;  /* 0x003e080e01007387 */ /* 0x010fe80000100a00 */
[----:B---3--:R0:W-:Y:S04]  /*668d0*/  STL.64 [R1+0x3e00], R12 ;  /* 0x003e000c01007387 */ /* 0x0081e80000100a00 */
        /* <DEDUP_REMOVED lines=34> */
[----:B----4-:R-:W-:Y:S06]  /*66b00*/  HMMA.16816.F32.BF16 R4, R8, R22, R4 ;  /* 0x000000160804723c */ /* 0x010fec0000041804 */
[----:B------:R0:W-:Y:S04]  /*66b10*/  STL.64 [R1+0x3d40], R22 ;  /* 0x003d401601007387 */ /* 0x0001e80000100a00 */
[----:B0-----:R-:W4:-:S13]  /*66b20*/  LDL.64 R22, [R1+0x178] ;  /* 0x0001780001167983 */ /* 0x001f1a0000100a00 */
[----:B------:R-:W-:Y:S04]  /*66b30*/  STL.64 [R1+0x2c0], R4 ;  /* 0x0002c00401007387 */ /* 0x000fe80000100a00 */
[----:B------:R-:W-:Y:S04]  /*66b40*/  STL.64 [R1+0x2c8], R6 ;  /* 0x0002c80601007387 */ /* 0x000fe80000100a00 */
[----:B----4-:R0:W-:Y:S04]  /*66b50*/  STL.64 [R1+0x3d68], R22 ;  /* 0x003d681601007387 */ /* 0x0101e80000100a00 */
[----:B------:R-:W4:Y:S04]  /*66b60*/  LDL.LU R20, [R1+0x530] ;  /* 0x0005300001147983 */ /* 0x000f280000300800 */
[----:B------:R-:W4:Y:S04]  /*66b70*/  LDL.LU R21, [R1+0x534] ;  /* 0x0005340001157983 */ /* 0x000f280000300800 */
[----:B0-----:R-:W2:Y:S04]  /*66b80*/  LDL.LU R22, [R1+0x538] ;  /* 0x0005380001167983 */ /* 0x001ea80000300800 */
        /* <DEDUP_REMOVED lines=9> */
[----:B0-----:R-:W2:Y:S01]  /*66c20*/  LDL.64 R22, [R1+0x1a8] ;  /* 0x0001a80001167983 */ /* 0x001ea20000100a00 */
[----:B------:R-:W-:-:S02]  /*66c30*/  IMAD.MOV.U32 R26, RZ, RZ, R2 ;  /* 0x000000ffff1a7224 */ /* 0x000fc400078e0002 */
[----:B------:R-:W-:-:S07]  /*66c40*/  IMAD.MOV.U32 R27, RZ, RZ, R0 ;  /* 0x000000ffff1b7224 */ /* 0x000fce00078e0000 */
[C---:B------:R-:W-:Y:S01]  /*66c50*/  HMMA.16816.F32.BF16 R24, R8.reuse, R26, R12 ;  /* 0x0000001a0818723c */ /* 0x040fe2000004180c */
[----:B--2---:R0:W-:Y:S04]  /*66c60*/  STL.64 [R1+0x3da8], R22 ;  /* 0x003da81601007387 */ /* 0x0041e80000100a00 */
[----:B0-----:R-:W2:Y:S04]  /*66c70*/  LDL.64 R22, [R1+0x8] ;  /* 0x0000080001167983 */ /* 0x001ea80000100a00 */
[----:B--2---:R0:W-:Y:S04]  /*66c80*/  STL.64 [R1+0x3dc0], R22 ;  /* 0x003dc01601007387 */ /* 0x0041e80000100a00 */
[----:B------:R-:W2:Y:S04]  /*66c90*/  LDL.LU R20, [R1+0x4e0] ;  /* 0x0004e00001147983 */ /* 0x000ea80000300800 */
[----:B------:R-:W2:Y:S04]  /*66ca0*/  LDL.LU R21, [R1+0x4e4] ;  /* 0x0004e40001157983 */ /* 0x000ea80000300800 */
[----:B0-----:R-:W2:Y:S04]  /*66cb0*/  LDL.LU R22, [R1+0x4e8] ;  /* 0x0004e80001167983 */ /* 0x001ea80000300800 */
[----:B------:R-:W2:Y:S04]  /*66cc0*/  LDL.LU R23, [R1+0x4ec] ;  /* 0x0004ec0001177983 */ /* 0x000ea80000300800 */
[----:B------:R-:W4:Y:S04]  /*66cd0*/  LDL.LU.64 R14, [R1+0x3e08] ;  /* 0x003e0800010e7983 */ /* 0x000f280000300a00 */
[----:B------:R-:W4:Y:S04]  /*66ce0*/  LDL.LU.64 R12, [R1+0x3e00] ;  /* 0x003e0000010c7983 */ /* 0x000f280000300a00 */
[----:B------:R-:W-:Y:S04]  /*66cf0*/  STL.64 [R1+0x2b0], R24 ;  /* 0x0002b01801007387 */ /* 0x000fe80000100a00 */
[----:B------:R0:W-:Y:S04]  /*66d00*/  STL.64 [R1+0x2b8], R26 ;  /* 0x0002b81a01007387 */ /* 0x0001e80000100a00 */
[----:B0-----:R-:W4:Y:S02]  /*66d10*/  LDL.LU.64 R26, [R1+0x3df8] ;  /* 0x003df800011a7983 */ /* 0x001f240000300a00 */
[----:B----4-:R-:W-:Y:S02]  /*66d20*/  HMMA.16816.F32.BF16 R24, R8, R26, R12 ;  /* 0x0000001a0818723c */ /* 0x010fe4000004180c */
[----:B------:R-:W3:-:S15]  /*66d30*/  LDL.LU.64 R14, [R1+0x3df0] ;  /* 0x003df000010e7983 */ /* 0x000ede0000300a00 */
[----:B------:R-:W-:-:S06]  /*66d40*/  NOP ;  /* 0x0000000000007918 */ /* 0x000fcc0000000000 */
[----:B------:R-:W-:Y:S04]  /*66d50*/  STL.64 [R1+0x2a0], R24 ;  /* 0x0002a01801007387 */ /* 0x000fe80000100a00 */
[----:B------:R0:W-:Y:S04]  /*66d60*/  STL.64 [R1+0x2a8], R26 ;  /* 0x0002a81a01007387 */ /* 0x0001e80000100a00 */
[----:B0-----:R-:W4:Y:S01]  /*66d70*/  LDL.LU.64 R26, [R1+0x3de8] ;  /* 0x003de800011a7983 */ /* 0x001f220000300a00 */
[----:B---3--:R-:W-:Y:S03]  /*66d80*/  HMMA.16816.F32.BF16 R8, R8, R14, R16 ;  /* 0x0000000e0808723c */ /* 0x008fe60000041810 */
[----:B------:R-:W4:Y:S04]  /*66d90*/  LDL.LU.64 R18, [R1+0x3de0] ;  /* 0x003de00001127983 */ /* 0x000f280000300a00 */
[----:B------:R-:W4:-:S15]  /*66da0*/  LDL.LU.64 R16, [R1+0x3dd8] ;  /* 0x003dd80001107983 */ /* 0x000f1e0000300a00 */
[----:B------:R-:W-:-:S01]  /*66db0*/  NOP ;  /* 0x0000000000007918 */ /* 0x000fc20000000000 */
[----:B------:R0:W-:Y:S04]  /*66dc0*/  STL.64 [R1+0x90], R8 ;  /* 0x0000900801007387 */ /* 0x0001e80000100a00 */
[----:B------:R1:W-:Y:S04]  /*66dd0*/  STL.64 [R1+0x98], R10 ;  /* 0x0000980a01007387 */ /* 0x0003e80000100a00 */
[----:B0-----:R-:W3:Y:S04]  /*66de0*/  LDL.LU R8, [R1+0x540] ;  /* 0x0005400001087983 */ /* 0x001ee80000300800 */
[----:B------:R-:W3:Y:S04]  /*66df0*/  LDL.LU R9, [R1+0x544] ;  /* 0x0005440001097983 */ /* 0x000ee80000300800 */
[----:B-1----:R-:W2:Y:S04]  /*66e00*/  LDL.LU R10, [R1+0x548] ;  /* 0x00054800010a7983 */ /* 0x002ea80000300800 */
[----:B------:R-:W2:Y:S04]  /*66e10*/  LDL.LU R11, [R1+0x54c] ;  /* 0x00054c00010b7983 */ /* 0x000ea80000300800 */
[----:B--2---:R-:W-:Y:S04]  /*66e20*/  STL.64 [R1+0x3d88], R10 ;  /* 0x003d880a01007387 */ /* 0x004fe80000100a00 */
[----:B---3--:R0:W-:Y:S04]  /*66e30*/  STL.64 [R1+0x3d80], R8 ;  /* 0x003d800801007387 */ /* 0x0081e80000100a00 */
        /* <DEDUP_REMOVED lines=17> */
[----:B------:R0:W-:Y:S04]  /*66f50*/  STL.64 [R1+0x3ce0], R14 ;  /* 0x003ce00e01007387 */ /* 0x0001e80000100a00 */
[----:B0-----:R-:W3:Y:S04]  /*66f60*/  LDL.64 R14, [R1+0x188] ;  /* 0x00018800010e7983 */ /* 0x001ee80000100a00 */
[----:B------:R-:W-:Y:S04]  /*66f70*/  STL.64 [R1+0x80], R4 ;  /* 0x0000800401007387 */ /* 0x000fe80000100a00 */
[----:B------:R0:W-:Y:S04]  /*66f80*/  STL.64 [R1+0x88], R6 ;  /* 0x0000880601007387 */ /* 0x0001e80000100a00 */
[----:B0-----:R-:W4:Y:S04]  /*66f90*/  LDL.LU.64 R6, [R1+0x3dd0] ;  /* 0x003dd00001067983 */ /* 0x001f280000300a00 */
[----:B------:R-:W3:Y:S01]  /*66fa0*/  LDL.LU R4, [R1+0x3dc8] ;  /* 0x003dc80001047983 */ /* 0x000ee20000300800 */
[----:B----4-:R-:W-:-:S15]  /*66fb0*/  HMMA.16816.F32.BF16 R20, R16, R6, R20 ;  /* 0x000000061014723c */ /* 0x010fde0000041814 */
[----:B------:R-:W-:-:S08]  /*66fc0*/  NOP ;  /* 0x0000000000007918 */ /* 0x000fd00000000000 */
[----:B------:R-:W-:Y:S04]  /*66fd0*/  STL.64 [R1+0x60], R20 ;  /* 0x0000601401007387 */ /* 0x000fe80000100a00 */
[----:B------:R0:W-:Y:S04]  /*66fe0*/  STL.64 [R1+0x68], R22 ;  /* 0x0000681601007387 */ /* 0x0001e80000100a00 */
[----:B0-----:R-:W2:Y:S04]  /*66ff0*/  LDL.LU.64 R22, [R1+0x3dc0] ;  /* 0x003dc00001167983 */ /* 0x001ea80000300a00 */
        /* <DEDUP_REMOVED lines=30> */
[----:B------:R-:W3:Y:S04]  /*671e0*/  LDL.LU.64 R22, [R1+0x3d78] ;  /* 0x003d780001167983 */ /* 0x000ee80000300a00 */
[----:B------:R-:W3:Y:S04]  /*671f0*/  LDL.LU.64 R20, [R1+0x3d70] ;  /* 0x003d700001147983 */ /* 0x000ee80000300a00 */
[----:B------:R-:W-:Y:S04]  /*67200*/  STL [R1+0x3cb4], R29 ;  /* 0x003cb41d01007387 */ /* 0x000fe80000100800 */
[----:B------:R-:W-:Y:S01]  /*67210*/  STL [R1+0x3cb0], R2 ;  /* 0x003cb00201007387 */ /* 0x000fe20000100800 */
[----:B---3--:R-:W-:-:S15]  /*67220*/  HMMA.16816.F32.BF16 R20, R16, R14, R20 ;  /* 0x0000000e1014723c */ /* 0x008fde0000041814 */
[----:B------:R-:W-:-:S08]  /*67230*/  NOP ;  /* 0x0000000000007918 */ /* 0x000fd00000000000 */
[----:B------:R-:W-:Y:S04]  /*67240*/  STL.64 [R1+0x260], R20 ;  /* 0x0002601401007387 */ /* 0x000fe80000100a00 */
[----:B------:R0:W-:Y:S04]  /*67250*/  STL.64 [R1+0x268], R22 ;  /* 0x0002681601007387 */ /* 0x0001e80000100a00 */
[----:B0-----:R-:W2:Y:S01]  /*67260*/  LDL.LU.64 R22, [R1+0x3d68] ;  /* 0x003d680001167983 */ /* 0x001ea20000300a00 */
[----:B------:R-:W-:-:S05]  /*67270*/  IMAD.MOV.U32 R7, RZ, RZ, R14 ;  /* 0x000000ffff077224 */ /* 0x000fca00078e000e */
[----:B------:R-:W-:Y:S01]  /*67280*/  STL [R1+0x3cb8], R7 ;  /* 0x003cb80701007387 */ /* 0x000fe20000100800 */
[----:B--2---:R-:W-:Y:S06]  /*67290*/  HMMA.16816.F32.BF16 R8, R16, R22, R8 ;  /* 0x000000161008723c */ /* 0x004fec0000041808 */
[----:B------:R-:W-:Y:S02]  /*672a0*/  IMAD.MOV.U32 R6, RZ, RZ, R23 ;  /* 0x000000ffff067224 */ /* 0x000fe400078e0017 */
[----:B------:R-:W-:-:S15]  /*672b0*/  IMAD.MOV.U32 R24, RZ, RZ, R22 ;  /* 0x000000ffff187224 */ /* 0x000fde00078e0016 */
[----:B------:R-:W-:Y:S04]  /*672c0*/  STL.64 [R1+0x250], R8 ;  /* 0x0002500801007387 */ /* 0x000fe80000100a00 */
[----:B------:R-:W-:Y:S04]  /*672d0*/  STL.64 [R1+0x258], R10 ;  /* 0x0002580a01007387 */ /* 0x000fe80000100a00 */
[----:B------:R-:W-:Y:S04]  /*672e0*/  STL [R1+0x3d60], R6 ;  /* 0x003d600601007387 */ /* 0x000fe80000100800 */
[----:B------:R-:W-:Y:S04]  /*672f0*/  STL.64 [R1+0x3d28], R26 ;  /* 0x003d281a01007387 */ /* 0x000fe80000100a00 */
[----:B------:R-:W-:Y:S04]  /*67300*/  STL [R1+0x3d20], R24 ;  /* 0x003d201801007387 */ /* 0x000fe80000100800 */
[----:B------:R0:W1:Y:S04]  /*67310*/  LDSM.16.MT88.4 R8, [R4+UR4+0x13080] ;  /* 0x013080040408783b */ /* 0x0000680008004200 */
[----:B0-----:R-:W2:Y:S04]  /*67320*/  LDL.LU R4, [R1+0x550] ;  /* 0x0005500001047983 */ /* 0x001ea80000300800 */
[----:B------:R-:W2:Y:S04]  /*67330*/  LDL.LU R5, [R1+0x554] ;  /* 0x0005540001057983 */ /* 0x000ea80000300800 */
[----:B------:R-:W2:Y:S04]  /*67340*/  LDL.LU R6, [R1+0x558] ;  /* 0x0005580001067983 */ /* 0x000ea80000300800 */
[----:B------:R-:W2:Y:S04]  /*67350*/  LDL.LU R7, [R1+0x55c] ;  /* 0x00055c0001077983 */ /* 0x000ea80000300800 */
[----:B------:R-:W3:Y:S01]  /*67360*/  LDL.64 R26, [R1+0x138] ;  /* 0x00013800011a7983 */ /* 0x000ee20000100a00 */
[----:B------:R-:W-:-:S03]  /*67370*/  IMAD.MOV.U32 R0, RZ, RZ, R15 ;  /* 0x000000ffff007224 */ /* 0x000fc600078e000f */
[----:B------:R-:W2:Y:S04]  /*67380*/  LDL.64 R14, [R1+0x168] ;  /* 0x00016800010e7983 */ /* 0x000ea80000100a00 */
[----:B---3--:R-:W-:Y:S04]  /*67390*/  STL.64 [R1+0x3d38], R26 ;  /* 0x003d381a01007387 */ /* 0x008fe80000100a00 */
[----:B-1----:R0:W-:Y:S04]  /*673a0*/  STL.64 [R1+0x3b68], R10 ;  /* 0x003b680a01007387 */ /* 0x0021e80000100a00 */
[----:B------:R1:W-:Y:S04]  /*673b0*/  STL.64 [R1+0x3b60], R8 ;  /* 0x003b600801007387 */ /* 0x0003e80000100a00 */
[----:B0-----:R-:W3:Y:S04]  /*673c0*/  LDL.64 R10, [R1+0x108] ;  /* 0x00010800010a7983 */ /* 0x001ee80000100a00 */
[----:B---3--:R0:W-:Y:S04]  /*673d0*/  STL.64 [R1+0x3cf8], R10 ;  /* 0x003cf80a01007387 */ /* 0x0081e80000100a00 */
[----:B-1----:R-:W3:Y:S04]  /*673e0*/  LDL.LU R8, [R1+0x5a0] ;  /* 0x0005a00001087983 */ /* 0x002ee80000300800 */
[----:B------:R-:W3:Y:S04]  /*673f0*/  LDL.LU R9, [R1+0x5a4] ;  /* 0x0005a40001097983 */ /* 0x000ee80000300800 */
[----:B0-----:R-:W4:Y:S04]  /*67400*/  LDL.LU R10, [R1+0x5a8] ;  /* 0x0005a800010a7983 */ /* 0x001f280000300800 */
[----:B------:R-:W4:Y:S04]  /*67410*/  LDL.LU R11, [R1+0x5ac] ;  /* 0x0005ac00010b7983 */ /* 0x000f280000300800 */
[----:B------:R-:W2:Y:S04]  /*67420*/  LDL.LU R20, [R1+0x570] ;  /* 0x0005700001147983 */ /* 0x000ea80000300800 */
[----:B------:R-:W2:Y:S04]  /*67430*/  LDL.LU R21, [R1+0x574] ;  /* 0x0005740001157983 */ /* 0x000ea80000300800 */
[----:B------:R-:W3:Y:S04]  /*67440*/  LDL.LU R22, [R1+0x578] ;  /* 0x0005780001167983 */ /* 0x000ee80000300800 */
[----:B------:R-:W3:Y:S04]  /*67450*/  LDL.LU R23, [R1+0x57c] ;  /* 0x00057c0001177983 */ /* 0x000ee80000300800 */
[----:B---3--:R0:W-:Y:S04]  /*67460*/  STL.64 [R1+0x3d50], R22 ;  /* 0x003d501601007387 */ /* 0x0081e80000100a00 */
[----:B--2---:R-:W-:Y:S04]  /*67470*/  STL.64 [R1+0x3d48], R20 ;  /* 0x003d481401007387 */ /* 0x004fe80000100a00 */
[----:B------:R-:W2:Y:S04]  /*67480*/  LDL.64 R26, [R1+0x148] ;  /* 0x00014800011a7983 */ /* 0x000ea80000100a00 */
[----:B0-----:R-:W3:Y:S01]  /*67490*/  LDL.64 R22, [R1+0x158] ;  /* 0x0001580001167983 */ /* 0x001ee20000100a00 */
[----:B------:R-:W-:Y:S03]  /*674a0*/  HMMA.16816.F32.BF16 R4, R16, R14, R4 ;  /* 0x0000000e1004723c */ /* 0x000fe60000041804 */
[----:B--2---:R0:W-:Y:S04]  /*674b0*/  STL.64 [R1+0x3d58], R26 ;  /* 0x003d581a01007387 */ /* 0x0041e80000100a00 */
[----:B------:R-:W3:Y:S04]  /*674c0*/  LDL.LU R24, [R1+0x560] ;  /* 0x0005600001187983 */ /* 0x000ee80000300800 */
[----:B------:R-:W3:Y:S04]  /*674d0*/  LDL.LU R25, [R1+0x564] ;  /* 0x0005640001197983 */ /* 0x000ee80000300800 */
[----:B0-----:R-:W3:Y:S04]  /*674e0*/  LDL.LU R26, [R1+0x568] ;  /* 0x00056800011a7983 */ /* 0x001ee80000300800 */
[----:B------:R-:W3:Y:S04]  /*674f0*/  LDL.LU R27, [R1+0x56c] ;  /* 0x00056c00011b7983 */ /* 0x000ee80000300800 */
[----:B----4-:R0:W-:Y:S04]  /*67500*/  STL.64 [R1+0x3d08], R10 ;  /* 0x003d080a01007387 */ /* 0x0101e80000100a00 */
[----:B------:R1:W-:Y:S04]  /*67510*/  STL.64 [R1+0x3d00], R8 ;  /* 0x003d000801007387 */ /* 0x0003e80000100a00 */
[----:B0-----:R-:W2:Y:S01]  /*67520*/  LDL.64 R10, [R1+0x128] ;  /* 0x00012800010a7983 */ /* 0x001ea20000100a00 */
[----:B------:R-:W-:-:S03]  /*67530*/  IMAD.MOV.U32 R28, RZ, RZ, R14 ;  /* 0x000000ffff1c7224 */ /* 0x000fc600078e000e */
[----:B--2---:R0:W-:Y:S04]  /*67540*/  STL.64 [R1+0x3d30], R10 ;  /* 0x003d300a01007387 */ /* 0x0041e80000100a00 */
[----:B-1----:R-:W2:Y:S04]  /*67550*/  LDL.LU R8, [R1+0x580] ;  /* 0x0005800001087983 */ /* 0x002ea80000300800 */
[----:B------:R-:W2:Y:S04]  /*67560*/  LDL.LU R9, [R1+0x584] ;  /* 0x0005840001097983 */ /* 0x000ea80000300800 */
[----:B0-----:R-:W2:Y:S04]  /*67570*/  LDL.LU R10, [R1+0x588] ;  /* 0x00058800010a7983 */ /* 0x001ea80000300800 */
[----:B------:R-:W2:Y:S04]  /*67580*/  LDL.LU R11, [R1+0x58c] ;  /* 0x00058c00010b7983 */ /* 0x000ea80000300800 */
[----:B------:R-:W-:Y:S04]  /*67590*/  STL.64 [R1+0x240], R4 ;  /* 0x0002400401007387 */ /* 0x000fe80000100a00 */
[----:B------:R0:W-:Y:S04]  /*675a0*/  STL.64 [R1+0x248], R6 ;  /* 0x0002480601007387 */ /* 0x0001e80000100a00 */
[----:B0-----:R-:W4:Y:S04]  /*675b0*/  LDL.LU R6, [R1+0x3d60] ;  /* 0x003d600001067983 */ /* 0x001f280000300800 */
[----:B------:R-:W2:Y:S04]  /*675c0*/  LDL.LU R12, [R1+0x5e0] ;  /* 0x0005e000010c7983 */ /* 0x000ea80000300800 */
[----:B------:R-:W2:Y:S01]  /*675d0*/  LDL.LU R13, [R1+0x5e4] ;  /* 0x0005e400010d7983 */ /* 0x000ea20000300800 */
[----:B------:R-:W-:-:S03]  /*675e0*/  IMAD.MOV.U32 R5, RZ, RZ, R15 ;  /* 0x000000ffff057224 */ /* 0x000fc600078e000f */
        /* <DEDUP_REMOVED lines=9> */
[----:B------:R-:W-:Y:S01]  /*67680*/  MOV R4, R22 ;  /* 0x0000001600047202 */ /* 0x000fe20000000f00 */
[----:B------:R-:W-:-:S02]  /*67690*/  IMAD.MOV.U32 R3, RZ, RZ, R23 ;  /* 0x000000ffff037224 */ /* 0x000fc400078e0017 */
        /* <DEDUP_REMOVED lines=14> */
[----:B------:R1:W-:Y:S01]  /*67780*/  STL.64 [R1+0x228], R22 ;  /* 0x0002281601007387 */ /* 0x0003e20000100a00 */
[----:B0-----:R-:W-:-:S03]  /*67790*/  IMAD.MOV.U32 R21, RZ, RZ, R26 ;  /* 0x000000ffff157224 */ /* 0x001fc600078e001a */
[----:B-1----:R-:W3:Y:S01]  /*677a0*/  LDL.LU.64 R22, [R1+0x3d40] ;  /* 0x003d400001167983 */ /* 0x002ee20000300a00 */
[----:B------:R-:W-:-:S03]  /*677b0*/  IMAD.MOV.U32 R20, RZ, RZ, R27 ;  /* 0x000000ffff147224 */ /* 0x000fc600078e001b */
[----:B------:R-:W4:Y:S02]  /*677c0*/  LDL.LU.64 R26, [R1+0x3d38] ;  /* 0x003d3800011a7983 */ /* 0x000f240000300a00 */
[----:B----4-:R-:W-:Y:S06]  /*677d0*/  HMMA.16816.F32.BF16 R8, R16, R26, R8 ;  /* 0x0000001a1008723c */ /* 0x010fec0000041808 */
[----:B------:R-:W-:Y:S02]  /*677e0*/  IMAD.MOV.U32 R2, RZ, RZ, R26 ;  /* 0x000000ffff027224 */ /* 0x000fe400078e001a */
[----:B------:R-:W-:-:S15]  /*677f0*/  IMAD.MOV.U32 R25, RZ, RZ, R27 ;  /* 0x000000ffff197224 */ /* 0x000fde00078e001b */
[----:B------:R-:W-:Y:S04]  /*67800*/  STL.64 [R1+0xd0], R8 ;  /* 0x0000d00801007387 */ /* 0x000fe80000100a00 */
[----:B------:R0:W-:Y:S04]  /*67810*/  STL.64 [R1+0xd8], R10 ;  /* 0x0000d80a01007387 */ /* 0x0001e80000100a00 */
[----:B0-----:R-:W2:Y:S04]  /*67820*/  LDL.LU.64 R10, [R1+0x3d30] ;  /* 0x003d3000010a7983 */ /* 0x001ea80000300a00 */
[----:B------:R-:W4:Y:S04]  /*67830*/  LDL.LU.64 R26, [R1+0x3d28] ;  /* 0x003d2800011a7983 */ /* 0x000f280000300a00 */
[----:B------:R-:W3:Y:S01]  /*67840*/  LDL.LU R24, [R1+0x3d20] ;  /* 0x003d200001187983 */ /* 0x000ee20000300800 */
[----:B--2---:R-:W-:Y:S03]  /*67850*/  HMMA.16816.F32.BF16 R12, R16, R10, R12 ;  /* 0x0000000a100c723c */ /* 0x004fe6000004180c */
[----:B----4-:R-:W-:Y:S04]  /*67860*/  STL.64 [R1+0x3cd8], R26 ;  /* 0x003cd81a01007387 */ /* 0x010fe80000100a00 */
[----:B---3--:R0:W-:Y:S01]  /*67870*/  STL.64 [R1+0x3cd0], R24 ;  /* 0x003cd01801007387 */ /* 0x0081e20000100a00 */
[----:B------:R-:W-:-:S02]  /*67880*/  IMAD.MOV.U32 R7, RZ, RZ, R10 ;  /* 0x000000ffff077224 */ /* 0x000fc400078e000a */
[----:B------:R-:W-:Y:S01]  /*67890*/  IMAD.MOV.U32 R29, RZ, RZ, R11 ;  /* 0x000000ffff1d7224 */ /* 0x000fe200078e000b */
        /* <DEDUP_REMOVED lines=8> */
[----:B------:R-:W4:Y:S04]  /*67920*/  LDL.LU.64 R10, [R1+0x3d08] ;  /* 0x003d0800010a7983 */ /* 0x000f280000300a00 */
[----:B------:R-:W4:Y:S02]  /*67930*/  LDL.LU.64 R8, [R1+0x3d00] ;  /* 0x003d000001087983 */ /* 0x000f240000300a00 */
[----:B----4-:R-:W-:-:S15]  /*67940*/  HMMA.16816.F32.BF16 R8, R16, R22, R8 ;  /* 0x000000161008723c */ /* 0x010fde0000041808 */
[----:B------:R-:W-:-:S08]  /*67950*/  NOP ;  /* 0x0000000000007918 */ /* 0x000fd00000000000 */
[----:B------:R-:W-:Y:S04]  /*67960*/  STL.64 [R1+0xb0], R8 ;  /* 0x0000b00801007387 */ /* 0x000fe80000100a00 */
[----:B------:R0:W-:Y:S04]  /*67970*/  STL.64 [R1+0xb8], R10 ;  /* 0x0000b80a01007387 */ /* 0x0001e80000100a00 */
[----:B0-----:R-:W3:Y:S04]  /*67980*/  LDL.LU.64 R10, [R1+0x3cf8] ;  /* 0x003cf800010a7983 */ /* 0x001ee80000300a00 */
[----:B------:R0:W-:Y:S01]  /*67990*/  STL.64 [R1+0x3ba8], R22 ;  /* 0x003ba81601007387 */ /* 0x0001e20000100a00 */
[----:B---3--:R-:W-:Y:S06]  /*679a0*/  HMMA.16816.F32.BF16 R12, R16, R10, R12 ;  /* 0x0000000a100c723c */ /* 0x008fec000004180c */
[----:B0-----:R-:W-:-:S02]  /*679b0*/  IMAD.MOV.U32 R23, RZ, RZ, R10 ;  /* 0x000000ffff177224 */ /* 0x001fc400078e000a */
[----:B------:R-:W-:-:S15]  /*679c0*/  IMAD.MOV.U32 R22, RZ, RZ, R11 ;  /* 0x000000ffff167224 */ /* 0x000fde00078e000b */
[----:B------:R-:W-:Y:S04]  /*679d0*/  STL.64 [R1+0xa0], R12 ;  /* 0x0000a00c01007387 */ /* 0x000fe80000100a00 */
[----:B------:R0:W-:Y:S04]  /*679e0*/  STL.64 [R1+0xa8], R14 ;  /* 0x0000a80e01007387 */ /* 0x0001e80000100a00 */
[----:B0-----:R-:W3:Y:S04]  /*679f0*/  LDL.LU.64 R14, [R1+0x3cf0] ;  /* 0x003cf000010e7983 */ /* 0x001ee80000300a00 */
[----:B------:R-:W3:Y:S04]  /*67a00*/  LDL.LU.64 R12, [R1+0x3ce8] ;  /* 0x003ce800010c7983 */ /* 0x000ee80000300a00 */
[----:B------:R-:W4:Y:S04]  /*67a10*/  LDL.LU R8, [R1+0x700] ;  /* 0x0007000001087983 */ /* 0x000f280000300800 */
[----:B------:R-:W4:Y:S04]  /*67a20*/  LDL.LU R9, [R1+0x704] ;  /* 0x0007040001097983 */ /* 0x000f280000300800 */
[----:B------:R-:W2:Y:S04]  /*67a30*/  LDL.LU R10, [R1+0x708] ;  /* 0x00070800010a7983 */ /* 0x000ea80000300800 */
[----:B------:R-:W2:Y:S04]  /*67a40*/  LDL.LU R11, [R1+0x70c] ;  /* 0x00070c00010b7983 */ /* 0x000ea80000300800 */
[----:B--2---:R0:W-:Y:S04]  /*67a50*/  STL.64 [R1+0x3b78], R10 ;  /* 0x003b780a01007387 */ /* 0x0041e80000100a00 */
[----:B----4-:R-:W-:Y:S04]  /*67a60*/  STL.64 [R1+0x3b70], R8 ;  /* 0x003b700801007387 */ /* 0x010fe80000100a00 */
[----:B0-----:R-:W3:Y:S04]  /*67a70*/  LDL R10, [R1+0xf8] ;  /* 0x0000f800010a7983 */ /* 0x001ee80000100800 */
[----:B------:R-:W3:Y:S02]  /*67a80*/  LDL R11, [R1+0xfc] ;  /* 0x0000fc00010b7983 */ /* 0x000ee40000100800 */
[----:B---3--:R-:W-:-:S15]  /*67a90*/  HMMA.16816.F32.BF16 R12, R16, R10, R12 ;  /* 0x0000000a100c723c */ /* 0x008fde000004180c */
[----:B------:R-:W-:-:S08]  /*67aa0*/  NOP ;  /* 0x0000000000007918 */ /* 0x000fd00000000000 */
[----:B------:R-:W-:Y:S04]  /*67ab0*/  STL.64 [R1+0x330], R12 ;  /* 0x0003300c01007387 */ /* 0x000fe80000100a00 */
[----:B------:R0:W-:Y:S04]  /*67ac0*/  STL.64 [R1+0x338], R14 ;  /* 0x0003380e01007387 */ /* 0x0001e80000100a00 */
[----:B0-----:R-:W2:Y:S04]  /*67ad0*/  LDL.LU.64 R14, [R1+0x3ce0] ;  /* 0x003ce000010e7983 */ /* 0x001ea80000300a00 */
[----:B------:R0:W-:Y:S04]  /*67ae0*/  STL.64 [R1+0x3b88], R10 ;  /* 0x003b880a01007387 */ /* 0x0001e80000100a00 */
[----:B------:R-:W3:Y:S04]  /*67af0*/  LDL.LU R8, [R1+0x600] ;  /* 0x0006000001087983 */ /* 0x000ee80000300800 */
[----:B------:R-:W3:Y:S04]  /*67b00*/  LDL.LU R9, [R1+0x604] ;  /* 0x0006040001097983 */ /* 0x000ee80000300800 */
[----:B0-----:R-:W3:Y:S04]  /*67b10*/  LDL.LU R10, [R1+0x608] ;  /* 0x00060800010a7983 */ /* 0x001ee80000300800 */
[----:B------:R-:W3:Y:S01]  /*67b20*/  LDL.LU R11, [R1+0x60c] ;  /* 0x00060c00010b7983 */ /* 0x000ee20000300800 */
[----:B--2---:R-:W-:Y:S03]  /*67b30*/  HMMA.16816.F32.BF16 R16, R16, R14, R24 ;  /* 0x0000000e1010723c */ /* 0x004fe60000041818 */
[----:B------:R-:W3:Y:S04]  /*67b40*/  LDL.LU.64 R26, [R1+0x3cd8] ;  /* 0x003cd800011a7983 */ /* 0x000ee80000300a00 */
[----:B------:R-:W2:Y:S04]  /*67b50*/  LDL.LU.64 R24, [R1+0x3cd0] ;  /* 0x003cd00001187983 */ /* 0x000ea80000300a00 */
[----:B------:R-:W3:Y:S04]  /*67b60*/  LDL.LU.64 R14, [R1+0x3cc8] ;  /* 0x003cc800010e7983 */ /* 0x000ee80000300a00 */
[----:B------:R-:W3:Y:S08]  /*67b70*/  LDL.LU.64 R12, [R1+0x3cc0] ;  /* 0x003cc000010c7983 */ /* 0x000ef00000300a00 */
[----:B------:R-:W-:Y:S04]  /*67b80*/  STL.64 [R1+0x320], R16 ;  /* 0x0003201001007387 */ /* 0x000fe80000100a00 */
[----:B------:R3:W-:Y:S02]  /*67b90*/  STL.64 [R1+0x328], R18 ;  /* 0x0003281201007387 */ /* 0x0007e40000100a00 */
[----:B---3--:R-:W-:Y:S07]  /*67ba0*/  HMMA.16816.F32.BF16 R16, R12, R26, R8 ;  /* 0x0000001a0c10723c */ /* 0x008fee0000041808 */
[----:B------:R-:W-:Y:S01]  /*67bb0*/  IMAD.MOV.U32 R10, RZ, RZ, R23 ;  /* 0x000000ffff0a7224 */ /* 0x000fe200078e0017 */
[----:B------:R-:W-:-:S15]  /*67bc0*/  MOV R11, R22 ;  /* 0x00000016000b7202 */ /* 0x000fde0000000f00 */
[----:B------:R-:W-:Y:S04]  /*67bd0*/  STL.64 [R1+0x350], R16 ;  /* 0x0003501001007387 */ /* 0x000fe80000100a00 */
[----:B------:R-:W-:Y:S04]  /*67be0*/  STL.64 [R1+0x358], R18 ;  /* 0x0003581201007387 */ /* 0x000fe80000100a00 */
[----:B------:R0:W-:Y:S04]  /*67bf0*/  STL.64 [R1+0x3ba0], R10 ;  /* 0x003ba00a01007387 */ /* 0x0001e80000100a00 */
[----:B------:R-:W3:Y:S04]  /*67c00*/  LDL.LU R8, [R1+0x6e0] ;  /* 0x0006e00001087983 */ /* 0x000ee80000300800 */
[----:B------:R-:W3:Y:S04]  /*67c10*/  LDL.LU R9, [R1+0x6e4] ;  /* 0x0006e40001097983 */ /* 0x000ee80000300800 */
[----:B0-----:R-:W4:Y:S04]  /*67c20*/  LDL.LU R10, [R1+0x6e8] ;  /* 0x0006e800010a7983 */ /* 0x001f280000300800 */
[----:B------:R-:W4:Y:S01]  /*67c30*/  LDL.LU R11, [R1+0x6ec] ;  /* 0x0006ec00010b7983 */ /* 0x000f220000300800 */
[----:B------:R-:W-:-:S02]  /*67c40*/  IMAD.MOV.U32 R22, RZ, RZ, R7 ;  /* 0x000000ffff167224 */ /* 0x000fc400078e0007 */
[----:B------:R-:W-:Y:S01]  /*67c50*/  IMAD.MOV.U32 R23, RZ, RZ, R29 ;  /* 0x000000ffff177224 */ /* 0x000fe200078e001d */
[----:B----4-:R-:W-:Y:S04]  /*67c60*/  STL.64 [R1+0x3bb8], R10 ;  /* 0x003bb80a01007387 */ /* 0x010fe80000100a00 */
[----:B---3--:R0:W-:Y:S04]  /*67c70*/  STL.64 [R1+0x3bb0], R8 ;  /* 0x003bb00801007387 */ /* 0x0081e80000100a00 */
[----:B------:R-:W3:Y:S04]  /*67c80*/  LDL.LU R7, [R1+0x3cb8] ;  /* 0x003cb80001077983 */ /* 0x000ee80000300800 */
[----:B------:R-:W4:Y:S04]  /*67c90*/  LDL.LU R29, [R1+0x3cb4] ;  /* 0x003cb400011d7983 */ /* 0x000f280000300800 */
[----:B------:R1:W-:Y:S04]  /*67ca0*/  STL.64 [R1+0x3bc0], R22 ;  /* 0x003bc01601007387 */ /* 0x0003e80000100a00 */
[----:B0-----:R-:W3:Y:S04]  /*67cb0*/  LDL.LU R8, [R1+0x6d0] ;  /* 0x0006d00001087983 */ /* 0x001ee80000300800 */
[----:B------:R-:W3:Y:S04]  /*67cc0*/  LDL.LU R9, [R1+0x6d4] ;  /* 0x0006d40001097983 */ /* 0x000ee80000300800 */
[----:B------:R-:W4:Y:S04]  /*67cd0*/  LDL.LU R10, [R1+0x6d8] ;  /* 0x0006d800010a7983 */ /* 0x000f280000300800 */
[----:B------:R-:W4:Y:S01]  /*67ce0*/  LDL.LU R11, [R1+0x6dc] ;  /* 0x0006dc00010b7983 */ /* 0x000f220000300800 */
[----:B-1----:R-:W-:-:S02]  /*67cf0*/  IMAD.MOV.U32 R22, RZ, RZ, R2 ;  /* 0x000000ffff167224 */ /* 0x002fc400078e0002 */
[----:B--2---:R-:W-:Y:S01]  /*67d00*/  IMAD.MOV.U32 R23, RZ, RZ, R25 ;  /* 0x000000ffff177224 */ /* 0x004fe200078e0019 */
[----:B----4-:R-:W-:Y:S04]  /*67d10*/  STL.64 [R1+0x3bd0], R10 ;  /* 0x003bd00a01007387 */ /* 0x010fe80000100a00 */
[----:B---3--:R0:W-:Y:S04]  /*67d20*/  STL.64 [R1+0x3bc8], R8 ;  /* 0x003bc80801007387 */ /* 0x0081e80000100a00 */
        /* <DEDUP_REMOVED lines=10> */
[----:B----4-:R-:W-:Y:S04]  /*67dd0*/  STL.64 [R1+0x3be0], R8 ;  /* 0x003be00801007387 */ /* 0x010fe80000100a00 */
[----:B------:R0:W-:Y:S04]  /*67de0*/  STL.64 [R1+0x3bf0], R22 ;  /* 0x003bf01601007387 */ /* 0x0001e80000100a00 */
[----:B------:R-:W2:Y:S04]  /*67df0*/  LDL.LU R20, [R1+0x6a0] ;  /* 0x0006a00001147983 */ /* 0x000ea80000300800 */
[----:B------:R-:W2:Y:S04]  /*67e00*/  LDL.LU R21, [R1+0x6a4] ;  /* 0x0006a40001157983 */ /* 0x000ea80000300800 */
[----:B0-----:R-:W4:Y:S04]  /*67e10*/  LDL.LU R22, [R1+0x6a8] ;  /* 0x0006a80001167983 */ /* 0x001f280000300800 */
[----:B------:R-:W4:Y:S04]  /*67e20*/  LDL.LU R23, [R1+0x6ac] ;  /* 0x0006ac0001177983 */ /* 0x000f280000300800 */
[----:B----4-:R0:W-:Y:S04]  /*67e30*/  STL.64 [R1+0x3c00], R22 ;  /* 0x003c001601007387 */ /* 0x0101e80000100a00 */
[----:B--2---:R-:W-:Y:S01]  /*67e40*/  STL.64 [R1+0x3bf8], R20 ;  /* 0x003bf81401007387 */ /* 0x004fe20000100a00 */
[----:B0-----:R-:W-:-:S02]  /*67e50*/  IMAD.MOV.U32 R22, RZ, RZ, R28 ;  /* 0x000000ffff167224 */ /* 0x001fc400078e001c */
[----:B------:R-:W-:Y:S01]  /*67e60*/  IMAD.MOV.U32 R23, RZ, RZ, R5 ;  /* 0x000000ffff177224 */ /* 0x000fe200078e0005 */
        /* <DEDUP_REMOVED lines=58> */
[----:B----4-:R-:W-:Y:S01]  /*68210*/  IMAD.MOV.U32 R22, RZ, RZ, R24 ;  /* 0x000000ffff167224 */ /* 0x010fe200078e0018 */
[----:B------:R-:W0:Y:S01]  /*68220*/  S2R R28, SR_TID.X ;  /* 0x00000000001c7919 */ /* 0x000e220000002100 */
[----:B------:R-:W-:Y:S01]  /*68230*/  HMMA.16816.F32.BF16 R16, R12, R6, R16 ;  /* 0x000000060c10723c */ /* 0x000fe20000041810 */
[----:B------:R-:W-:Y:S01]  /*68240*/  IMAD.MOV.U32 R23, RZ, RZ, R5 ;  /* 0x000000ffff177224 */ /* 0x000fe200078e0005 */
[----:B---3--:R-:W-:Y:S04]  /*68250*/  STL.64 [R1+0x3c88], R10 ;  /* 0x003c880a01007387 */ /* 0x008fe80000100a00 */
[----:B--2---:R1:W-:Y:S04]  /*68260*/  STL.64 [R1+0x3c80], R8 ;  /* 0x003c800801007387 */ /* 0x0043e80000100a00 */
[----:B-1----:R-:W2:Y:S04]  /*68270*/  LDL.LU R8, [R1+0x640] ;  /* 0x0006400001087983 */ /* 0x002ea80000300800 */
[----:B------:R-:W2:Y:S04]  /*68280*/  LDL.LU R9, [R1+0x644] ;  /* 0x0006440001097983 */ /* 0x000ea80000300800 */
[----:B------:R-:W2:Y:S04]  /*68290*/  LDL.LU R10, [R1+0x648] ;  /* 0x00064800010a7983 */ /* 0x000ea80000300800 */
[----:B------:R-:W2:Y:S04]  /*682a0*/  LDL.LU R11, [R1+0x64c] ;  /* 0x00064c00010b7983 */ /* 0x000ea80000300800 */
[----:B------:R1:W-:Y:S04]  /*682b0*/  STL.64 [R1+0x3b80], R26 ;  /* 0x003b801a01007387 */ /* 0x0003e80000100a00 */
[----:B------:R-:W3:Y:S04]  /*682c0*/  LDL.LU R24, [R1+0x710] ;  /* 0x0007100001187983 */ /* 0x000ee80000300800 */
[----:B------:R-:W3:Y:S04]  /*682d0*/  LDL.LU R25, [R1+0x714] ;  /* 0x0007140001197983 */ /* 0x000ee80000300800 */
[----:B-1----:R-:W4:Y:S04]  /*682e0*/  LDL.LU R26, [R1+0x718] ;  /* 0x00071800011a7983 */ /* 0x002f280000300800 */
[----:B------:R-:W4:Y:S01]  /*682f0*/  LDL.LU R27, [R1+0x71c] ;  /* 0x00071c00011b7983 */ /* 0x000f220000300800 */
[C---:B0-----:R-:W-:Y:S01]  /*68300*/  LOP3.LUT R5, R28.reuse, 0x7, RZ, 0xc0, !PT ;  /* 0x000000071c057812 */ /* 0x041fe200078ec0ff */
[----:B------:R-:W-:-:S04]  /*68310*/  IMAD.SHL.U32 R29, R28, 0x2, RZ ;  /* 0x000000021c1d7824 */ /* 0x000fc800078e00ff */
[----:B------:R-:W-:Y:S02]  /*68320*/  IMAD R5, R5, 0x110, RZ ;  /* 0x0000011005057824 */ /* 0x000fe400078e02ff */
[----:B------:R-:W-:-:S03]  /*68330*/  IMAD.SHL.U32 R28, R28, 0x80, RZ ;  /* 0x000000801c1c7824 */ /* 0x000fc600078e00ff */
[----:B------:R-:W-:-:S04]  /*68340*/  LOP3.LUT R5, R5, 0x10, R29, 0x78, !PT ;  /* 0x0000001005057812 */ /* 0x000fc800078e781d */
[----:B------:R-:W-:-:S04]  /*68350*/  LOP3.LUT R5, R5, 0x800, R28, 0xf8, !PT ;  /* 0x0000080005057812 */ /* 0x000fc800078ef81c */
[----:B------:R-:W-:Y:S01]  /*68360*/  LOP3.LUT R5, R5, 0x60, RZ, 0x3c, !PT ;  /* 0x0000006005057812 */ /* 0x000fe200078e3cff */
[----:B----4-:R-:W-:Y:S04]  /*68370*/  STL.64 [R1+0x3b98], R26 ;  /* 0x003b981a01007387 */ /* 0x010fe80000100a00 */
[----:B---3--:R0:W-:Y:S04]  /*68380*/  STL.64 [R1+0x3b90], R24 ;  /* 0x003b901801007387 */ /* 0x0081e80000100a00 */
[----:B0-----:R-:W3:Y:S04]  /*68390*/  LDL.LU R24, [R1+0x6f0] ;  /* 0x0006f00001187983 */ /* 0x001ee80000300800 */
[----:B------:R-:W3:Y:S04]  /*683a0*/  LDL.LU R25, [R1+0x6f4] ;  /* 0x0006f40001197983 */ /* 0x000ee80000300800 */
[----:B------:R-:W3:Y:S04]  /*683b0*/  LDL.LU R26, [R1+0x6f8] ;  /* 0x0006f800011a7983 */ /* 0x000ee80000300800 */
[----:B------:R-:W3:Y:S04]  /*683c0*/  LDL.LU R27, [R1+0x6fc] ;  /* 0x0006fc00011b7983 */ /* 0x000ee80000300800 */
[----:B------:R-:W-:Y:S04]  /*683d0*/  STL.64 [R1+0x360], R16 ;  /* 0x0003601001007387 */ /* 0x000fe80000100a00 */
[----:B------:R-:W-:Y:S04]  /*683e0*/  STL.64 [R1+0x368], R18 ;  /* 0x0003681201007387 */ /* 0x000fe80000100a00 */
[----:B------:R-:W0:Y:S01]  /*683f0*/  LDSM.16.MT88.4 R16, [R5+UR4+0x13000] ;  /* 0x013000040510783b */ /* 0x000e220008004200 */
[C---:B--2---:R-:W-:Y:S03]  /*68400*/  HMMA.16816.F32.BF16 R20, R12.reuse, R22, R8 ;  /* 0x000000160c14723c */ /* 0x044fe60000041808 */
[----:B0-----:R-:W-:Y:S04]  /*68410*/  STL [R1+0x3a68], R16 ;  /* 0x003a681001007387 */ /* 0x001fe80000100800 */
[----:B------:R-:W-:Y:S04]  /*68420*/  STL [R1+0x3a64], R17 ;  /* 0x003a641101007387 */ /* 0x000fe80000100800 */
[----:B------:R-:W-:Y:S04]  /*68430*/  STL [R1+0x3a60], R18 ;  /* 0x003a601201007387 */ /* 0x000fe80000100800 */
[----:B------:R-:W-:Y:S04]  /*68440*/  STL [R1+0x3a5c], R19 ;  /* 0x003a5c1301007387 */ /* 0x000fe80000100800 */
[----:B------:R-:W2:Y:S04]  /*68450*/  LDL.LU.64 R10, [R1+0x3c88] ;  /* 0x003c8800010a7983 */ /* 0x000ea80000300a00 */
[----:B------:R-:W2:Y:S04]  /*68460*/  LDL.LU.64 R8, [R1+0x3c80] ;  /* 0x003c800001087983 */ /* 0x000ea80000300a00 */
        /* <DEDUP_REMOVED lines=38> */
[----:B------:R-:W4:Y:S01]  /*686d0*/  LDL.LU.64 R20, [R1+0x3bf8] ;  /* 0x003bf80001147983 */ /* 0x000f220000300a00 */
[----:B------:R-:W-:Y:S01]  /*686e0*/  IMAD.MOV.U32 R18, RZ, RZ, R4 ;  /* 0x000000ffff127224 */ /* 0x000fe200078e0004 */
[----:B------:R-:W-:-:S07]  /*686f0*/  MOV R19, R3 ;  /* 0x0000000300137202 */ /* 0x000fce0000000f00 */
[----:B----4-:R-:W-:Y:S01]  /*68700*/  HMMA.16816.F32.BF16 R16, R12, R18, R20 ;  /* 0x000000120c10723c */ /* 0x010fe20000041814 */
[----:B------:R-:W2:-:S15]  /*68710*/  LDL.LU.64 R22, [R1+0x3bf0] ;  /* 0x003bf00001167983 */ /* 0x000e9e0000300a00 */
[----:B------:R-:W-:-:S07]  /*68720*/  NOP ;  /* 0x0000000000007918 */ /* 0x000fce0000000000 */
[----:B------:R0:W-:Y:S04]  /*68730*/  STL.64 [R1+0x430], R16 ;  /* 0x0004301001007387 */ /* 0x0001e80000100a00 */
[----:B------:R1:W-:Y:S04]  /*68740*/  STL.64 [R1+0x438], R18 ;  /* 0x0004381201007387 */ /* 0x0003e80000100a00 */
[----:B0-----:R-:W4:Y:S04]  /*68750*/  LDL.LU R16, [R1+0x720] ;  /* 0x0007200001107983 */ /* 0x001f280000300800 */
[----:B------:R-:W4:Y:S04]  /*68760*/  LDL.LU R17, [R1+0x724] ;  /* 0x0007240001117983 */ /* 0x000f280000300800 */
[----:B-1----:R-:W4:Y:S04]  /*68770*/  LDL.LU R18, [R1+0x728] ;  /* 0x0007280001127983 */ /* 0x002f280000300800 */
[----:B------:R-:W4:Y:S01]  /*68780*/  LDL.LU R19, [R1+0x72c] ;  /* 0x00072c0001137983 */ /* 0x000f220000300800 */
        /* <DEDUP_REMOVED lines=22> */
[----:B------:R-:W3:-:S15]  /*688f0*/  LDL.LU.64 R10, [R1+0x3ba0] ;  /* 0x003ba000010a7983 */ /* 0x000ede0000300a00 */
[----:B------:R-:W-:-:S06]  /*68900*/  NOP ;  /* 0x0000000000007918 */ /* 0x000fcc0000000000 */
[----:B------:R-:W-:Y:S04]  /*68910*/  STL.64 [R1+0x470], R20 ;  /* 0x0004701401007387 */ /* 0x000fe80000100a00 */
[----:B------:R-:W-:Y:S04]  /*68920*/  STL.64 [R1+0x478], R22 ;  /* 0x0004781601007387 */ /* 0x000fe80000100a00 */
[----:B------:R-:W0:Y:S04]  /*68930*/  LDSM.16.MT88.4 R20, [R5+UR4+0x13080] ;  /* 0x013080040514783b */ /* 0x000e280008004200 */
[----:B0-----:R0:W-:Y:S04]  /*68940*/  STL.64 [R1+0x38f8], R22 ;  /* 0x0038f81601007387 */ /* 0x0011e80000100a00 */
[----:B------:R-:W-:Y:S04]  /*68950*/  STL.64 [R1+0x38f0], R20 ;  /* 0x0038f01401007387 */ /* 0x000fe80000100a00 */
[----:B0-----:R-:W2:Y:S01]  /*68960*/  LDL.LU.64 R22, [R1+0xe8] ;  /* 0x0000e80001167983 */ /* 0x001ea20000300a00 */
        /* <DEDUP_REMOVED lines=8> */
[----:B------:R-:W4:-:S15]  /*689f0*/  LDL.LU.64 R26, [R1+0x3b80] ;  /* 0x003b8000011a7983 */ /* 0x000f1e0000300a00 */
[----:B------:R-:W-:-:S06]  /*68a00*/  NOP ;  /* 0x0000000000007918 */ /* 0x000fcc0000000000 */
[----:B------:R-:W-:Y:S04]  /*68a10*/  STL.64 [R1+0x4e0], R8 ;  /* 0x0004e00801007387 */ /* 0x000fe80000100a00 */
[----:B------:R0:W-:Y:S04]  /*68a20*/  STL.64 [R1+0x4e8], R10 ;  /* 0x0004e80a01007387 */ /* 0x0001e80000100a00 */
[----:B0-----:R-:W2:Y:S04]  /*68a30*/  LDL.LU.64 R10, [R1+0x3b78] ;  /* 0x003b7800010a7983 */ /* 0x001ea80000300a00 */
[----:B------:R-:W2:Y:S02]  /*68a40*/  LDL.LU.64 R8, [R1+0x3b70] ;  /* 0x003b700001087983 */ /* 0x000ea40000300a00 */
[----:B--2---:R-:W-:Y:S02]  /*68a50*/  HMMA.16816.F32.BF16 R12, R12, R22, R8 ;  /* 0x000000160c0c723c */ /* 0x004fe40000041808 */
[----:B------:R-:W4:Y:S04]  /*68a60*/  LDL.LU.64 R10, [R1+0x3b68] ;  /* 0x003b6800010a7983 */ /* 0x000f280000300a00 */
[----:B------:R-:W4:Y:S04]  /*68a70*/  LDL.LU.64 R8, [R1+0x3b60] ;  /* 0x003b600001087983 */ /* 0x000f280000300a00 */
[----:B------:R0:W-:Y:S04]  /*68a80*/  STL.64 [R1+0x3ac0], R22 ;  /* 0x003ac01601007387 */ /* 0x0001e80000100a00 */
[----:B0-----:R-:W2:Y:S09]  /*68a90*/  LDL.64 R22, [R1+0x178] ;  /* 0x0001780001167983 */ /* 0x001eb20000100a00 */
[----:B------:R-:W-:Y:S04]  /*68aa0*/  STL.64 [R1+0x4d0], R12 ;  /* 0x0004d00c01007387 */ /* 0x000fe80000100a00 */
[----:B------:R-:W-:Y:S04]  /*68ab0*/  STL.64 [R1+0x4d8], R14 ;  /* 0x0004d80e01007387 */ /* 0x000fe80000100a00 */
[----:B--2---:R0:W-:Y:S04]  /*68ac0*/  STL.64 [R1+0x3b08], R22 ;  /* 0x003b081601007387 */ /* 0x0041e80000100a00 */
[----:B------:R-:W2:Y:S04]  /*68ad0*/  LDL.LU R20, [R1+0x770] ;  /* 0x0007700001147983 */ /* 0x000ea80000300800 */
[----:B------:R-:W2:Y:S04]  /*68ae0*/  LDL.LU R21, [R1+0x774] ;  /* 0x0007740001157983 */ /* 0x000ea80000300800 */
[----:B0-----:R-:W3:Y:S04]  /*68af0*/  LDL.LU R22, [R1+0x778] ;  /* 0x0007780001167983 */ /* 0x001ee80000300800 */
[----:B------:R-:W3:Y:S04]  /*68b00*/  LDL.LU R23, [R1+0x77c] ;  /* 0x00077c0001177983 */ /* 0x000ee80000300800 */
[----:B---3--:R0:W-:Y:S04]  /*68b10*/  STL.64 [R1+0x3b18], R22 ;  /* 0x003b181601007387 */ /* 0x0081e80000100a00 */
[----:B--2---:R-:W-:Y:S04]  /*68b20*/  STL.64 [R1+0x3b10], R20 ;  /* 0x003b101401007387 */ /* 0x004fe80000100a00 */
[----:B0-----:R-:W2:Y:S04]  /*68b30*/  LDL.64 R22, [R1+0x198] ;  /* 0x0001980001167983 */ /* 0x001ea80000100a00 */
[----:B--2---:R0:W-:Y:S04]  /*68b40*/  STL.64 [R1+0x3b30], R22 ;  /* 0x003b301601007387 */ /* 0x0041e80000100a00 */
[----:B0-----:R-:W2:Y:S01]  /*68b50*/  LDL.64 R22, [R1+0x1a8] ;  /* 0x0001a80001167983 */ /* 0x001ea20000100a00 */
[C---:B----4-:R-:W-:Y:S03]  /*68b60*/  HMMA.16816.F32.BF16 R12, R8.reuse, R26, R16 ;  /* 0x0000001a080c723c */ /* 0x050fe60000041810 */
[----:B--2---:R0:W-:Y:S04]  /*68b70*/  STL.64 [R1+0x3b38], R22 ;  /* 0x003b381601007387 */ /* 0x0041e80000100a00 */
[----:B0-----:R-:W2:Y:S04]  /*68b80*/  LDL.LU.64 R22, [R1+0x8] ;  /* 0x0000080001167983 */ /* 0x001ea80000300a00 */
[----:B--2---:R0:W-:Y:S04]  /*68b90*/  STL.64 [R1+0x3b50], R22 ;  /* 0x003b501601007387 */ /* 0x0041e80000100a00 */
[----:B------:R-:W2:Y:S04]  /*68ba0*/  LDL.LU R20, [R1+0x730] ;  /* 0x0007300001147983 */ /* 0x000ea80000300800 */
[----:B------:R-:W2:Y:S04]  /*68bb0*/  LDL.LU R21, [R1+0x734] ;  /* 0x0007340001157983 */ /* 0x000ea80000300800 */
[----:B0-----:R-:W2:Y:S04]  /*68bc0*/  LDL.LU R22, [R1+0x738] ;  /* 0x0007380001167983 */ /* 0x001ea80000300800 */
[----:B------:R-:W2:Y:S04]  /*68bd0*/  LDL.LU R23, [R1+0x73c] ;  /* 0x00073c0001177983 */ /* 0x000ea80000300800 */
[----:B------:R-:W3:Y:S04]  /*68be0*/  LDL.LU R16, [R1+0x790] ;  /* 0x0007900001107983 */ /* 0x000ee80000300800 */
[----:B------:R-:W-:Y:S04]  /*68bf0*/  STL.64 [R1+0x500], R12 ;  /* 0x0005000c01007387 */ /* 0x000fe80000100a00 */
[----:B------:R-:W-:Y:S04]  /*68c00*/  STL.64 [R1+0x508], R14 ;  /* 0x0005080e01007387 */ /* 0x000fe80000100a00 */
        /* <DEDUP_REMOVED lines=14> */
[----:B------:R-:W2:Y:S04]  /*68cf0*/  LDL.LU R18, [R1+0x748] ;  /* 0x0007480001127983 */ /* 0x000ea80000300800 */
[----:B------:R-:W2:Y:S04]  /*68d00*/  LDL.LU R19, [R1+0x74c] ;  /* 0x00074c0001137983 */ /* 0x000ea80000300800 */
[----:B------:R-:W3:Y:S04]  /*68d10*/  LDL.64 R14, [R1+0x168] ;  /* 0x00016800010e7983 */ /* 0x000ee80000100a00 */
[----:B------:R0:W-:Y:S04]  /*68d20*/  STL [R1+0x3a70], R26 ;  /* 0x003a701a01007387 */ /* 0x0001e80000100800 */
[----:B------:R1:W-:Y:S04]  /*68d30*/  STL [R1+0x3a6c], R27 ;  /* 0x003a6c1b01007387 */ /* 0x0003e80000100800 */
[----:B------:R-:W4:Y:S04]  /*68d40*/  LDL.LU R24, [R1+0x780] ;  /* 0x0007800001187983 */ /* 0x000f280000300800 */
[----:B------:R-:W4:Y:S01]  /*68d50*/  LDL.LU R25, [R1+0x784] ;  /* 0x0007840001197983 */ /* 0x000f220000300800 */
[----:B0-----:R-:W-:-:S02]  /*68d60*/  IMAD.MOV.U32 R26, RZ, RZ, R2 ;  /* 0x000000ffff1a7224 */ /* 0x001fc400078e0002 */
[----:B-1----:R-:W-:Y:S01]  /*68d70*/  IMAD.MOV.U32 R27, RZ, RZ, R0 ;  /* 0x000000ffff1b7224 */ /* 0x002fe200078e0000 */
[----:B------:R-:W3:Y:S04]  /*68d80*/  LDL.LU R2, [R1+0x3b5c] ;  /* 0x003b5c0001027983 */ /* 0x000ee80000300800 */
[----:B------:R-:W4:Y:S04]  /*68d90*/  LDL.LU R0, [R1+0x3b58] ;  /* 0x003b580001007983 */ /* 0x000f280000300800 */
[----:B------:R-:W-:Y:S04]  /*68da0*/  STL.64 [R1+0x530], R20 ;  /* 0x0005301401007387 */ /* 0x000fe80000100a00 */
[----:B------:R0:W-:Y:S04]  /*68db0*/  STL.64 [R1+0x538], R22 ;  /* 0x0005381601007387 */ /* 0x0001e80000100a00 */
[----:B0-----:R-:W2:Y:S04]  /*68dc0*/  LDL.LU.64 R22, [R1+0x3b50] ;  /* 0x003b500001167983 */ /* 0x001ea80000300a00 */
[----:B------:R3:W-:Y:S04]  /*68dd0*/  STL.64 [R1+0x3a48], R6 ;  /* 0x003a480601007387 */ /* 0x0007e80000100a00 */
[----:B------:R-:W4:Y:S04]  /*68de0*/  LDL.LU R4, [R1+0x750] ;  /* 0x0007500001047983 */ /* 0x000f280000300800 */
[----:B------:R-:W4:Y:S01]  /*68df0*/  LDL.LU R5, [R1+0x754] ;  /* 0x0007540001057983 */ /* 0x000f220000300800 */
[----:B--2---:R-:W-:Y:S01]  /*68e00*/  HMMA.16816.F32.BF16 R16, R8, R22, R16 ;  /* 0x000000160810723c */ /* 0x004fe20000041810 */
[----:B---3--:R-:W-:-:S02]  /*68e10*/  IMAD.MOV.U32 R6, RZ, RZ, R2 ;  /* 0x000000ffff067224 */ /* 0x008fc400078e0002 */
[----:B----4-:R-:W-:-:S03]  /*68e20*/  IMAD.MOV.U32 R7, RZ, RZ, R0 ;  /* 0x000000ffff077224 */ /* 0x010fc600078e0000 */
[----:B------:R-:W-:Y:S02]  /*68e30*/  IMAD.MOV.U32 R2, RZ, RZ, R22 ;  /* 0x000000ffff027224 */ /* 0x000fe400078e0016 */
[----:B------:R-:W-:-:S15]  /*68e40*/  IMAD.MOV.U32 R0, RZ, RZ, R23 ;  /* 0x000000ffff007224 */ /* 0x000fde00078e0017 */
[----:B------:R-:W-:Y:S04]  /*68e50*/  STL.64 [R1+0x540], R16 ;  /* 0x0005401001007387 */ /* 0x000fe80000100a00 */
[----:B------:R0:W-:Y:S04]  /*68e60*/  STL.64 [R1+0x548], R18 ;  /* 0x0005481201007387 */ /* 0x0001e80000100a00 */
[----:B0-----:R-:W2:Y:S04]  /*68e70*/  LDL.LU.64 R18, [R1+0x3b48] ;  /* 0x003b480001127983 */ /* 0x001ea80000300a00 */
[----:B------:R-:W2:Y:S04]  /*68e80*/  LDL.LU.64 R16, [R1+0x3b40] ;  /* 0x003b400001107983 */ /* 0x000ea80000300a00 */
[----:B------:R-:W3:Y:S04]  /*68e90*/  LDL.LU.64 R22, [R1+0x3b38] ;  /* 0x003b380001167983 */ /* 0x000ee80000300a00 */
[----:B------:R-:W-:Y:S01]  /*68ea0*/  STL [R1+0x3a74], R2 ;  /* 0x003a740201007387 */ /* 0x000fe20000100800 */
[----:B---3--:R-:W-:-:S15]  /*68eb0*/  HMMA.16816.F32.BF16 R4, R8, R22, R4 ;  /* 0x000000160804723c */ /* 0x008fde0000041804 */
[----:B------:R-:W-:-:S08]  /*68ec0*/  NOP ;  /* 0x0000000000007918 */ /* 0x000fd00000000000 */
[----:B------:R0:W-:Y:S04]  /*68ed0*/  STL.64 [R1+0x550], R4 ;  /* 0x0005500401007387 */ /* 0x0001e80000100a00 */
[----:B------:R1:W-:Y:S01]  /*68ee0*/  STL.64 [R1+0x558], R6 ;  /* 0x0005580601007387 */ /* 0x0003e20000100a00 */
[----:B0-----:R-:W-:Y:S02]  /*68ef0*/  IMAD.MOV.U32 R5, RZ, RZ, R22 ;  /* 0x000000ffff057224 */ /* 0x001fe400078e0016 */
        /* <DEDUP_REMOVED lines=9> */
[----:B------:R-:W3:Y:S04]  /*68f90*/  LDL.LU.64 R22, [R1+0x3b18] ;  /* 0x003b180001167983 */ /* 0x000ee80000300a00 */
[----:B------:R-:W3:Y:S04]  /*68fa0*/  LDL.LU.64 R20, [R1+0x3b10] ;  /* 0x003b100001147983 */ /* 0x000ee80000300a00 */
[----:B------:R0:W-:Y:S04]  /*68fb0*/  STL.64 [R1+0x3a80], R6 ;  /* 0x003a800601007387 */ /* 0x0001e80000100a00 */
[----:B------:R-:W-:Y:S04]  /*68fc0*/  STL.64 [R1+0x3a78], R4 ;  /* 0x003a780401007387 */ /* 0x000fe80000100a00 */
[----:B0-----:R-:W3:Y:S02]  /*68fd0*/  LDL.64 R6, [R1+0x188] ;  /* 0x0001880001067983 */ /* 0x001ee40000100a00 */
[----:B---3--:R-:W-:-:S15]  /*68fe0*/  HMMA.16816.F32.BF16 R20, R8, R6, R20 ;  /* 0x000000060814723c */ /* 0x008fde0000041814 */
[----:B------:R-:W-:-:S08]  /*68ff0*/  NOP ;  /* 0x0000000000007918 */ /* 0x000fd00000000000 */
[----:B------:R-:W-:Y:S04]  /*69000*/  STL.64 [R1+0x570], R20 ;  /* 0x0005701401007387 */ /* 0x000fe80000100a00 */
[----:B------:R0:W-:Y:S04]  /*69010*/  STL.64 [R1+0x578], R22 ;  /* 0x0005781601007387 */ /* 0x0001e80000100a00 */
[----:B0-----:R-:W3:Y:S01]  /*69020*/  LDL.LU.64 R22, [R1+0x3b08] ;  /* 0x003b080001167983 */ /* 0x001ee20000300a00 */
[----:B------:R-:W-:Y:S01]  /*69030*/  MOV R29, R6 ;  /* 0x00000006001d7202 */ /* 0x000fe20000000f00 */
[----:B------:R-:W-:-:S02]  /*69040*/  IMAD.MOV.U32 R28, RZ, RZ, R7 ;  /* 0x000000ffff1c7224 */ /* 0x000fc400078e0007 */
[----:B---3--:R-:W-:Y:S07]  /*69050*/  HMMA.16816.F32.BF16 R4, R8, R22, R24 ;  /* 0x000000160804723c */ /* 0x008fee0000041818 */
[----:B------:R-:W-:Y:S02]  /*69060*/  IMAD.MOV.U32 R25, RZ, RZ, R22 ;  /* 0x000000ffff197224 */ /* 0x000fe400078e0016 */
[----:B------:R-:W-:-:S14]  /*69070*/  IMAD.MOV.U32 R24, RZ, RZ, R23 ;  /* 0x000000ffff187224 */ /* 0x000fdc00078e0017 */
[----:B------:R-:W-:Y:S04]  /*69080*/  STL.64 [R1+0x580], R4 ;  /* 0x0005800401007387 */ /* 0x000fe80000100a00 */
[----:B------:R-:W-:Y:S04]  /*69090*/  STL.64 [R1+0x588], R6 ;  /* 0x0005880601007387 */ /* 0x000fe80000100a00 */
[----:B------:R0:W-:Y:S04]  /*690a0*/  STL.64 [R1+0x3ae8], R24 ;  /* 0x003ae81801007387 */ /* 0x0001e80000100a00 */
[----:B0-----:R-:W3:Y:S04]  /*690b0*/  LDL.LU R24, [R1+0x7b0] ;  /* 0x0007b00001187983 */ /* 0x001ee80000300800 */
[----:B------:R-:W3:Y:S04]  /*690c0*/  LDL.LU R25, [R1+0x7b4] ;  /* 0x0007b40001197983 */ /* 0x000ee80000300800 */
[----:B------:R-:W4:Y:S04]  /*690d0*/  LDL.LU R26, [R1+0x7b8] ;  /* 0x0007b800011a7983 */ /* 0x000f280000300800 */
[----:B------:R-:W4:Y:S01]  /*690e0*/  LDL.LU R27, [R1+0x7bc] ;  /* 0x0007bc00011b7983 */ /* 0x000f220000300800 */
[----:B--2---:R-:W-:Y:S07]  /*690f0*/  HMMA.16816.F32.BF16 R4, R8, R14, R16 ;  /* 0x0000000e0804723c */ /* 0x004fee0000041810 */
[----:B------:R-:W-:Y:S01]  /*69100*/  IMAD.MOV.U32 R19, RZ, RZ, R14 ;  /* 0x000000ffff137224 */ /* 0x000fe200078e000e */
[----:B----4-:R0:W-:Y:S04]  /*69110*/  STL.64 [R1+0x3af8], R26 ;  /* 0x003af81a01007387 */ /* 0x0101e80000100a00 */
[----:B---3--:R-:W-:Y:S04]  /*69120*/  STL.64 [R1+0x3af0], R24 ;  /* 0x003af01801007387 */ /* 0x008fe80000100a00 */
[----:B0-----:R-:W2:Y:S07]  /*69130*/  LDL.64 R26, [R1+0x158] ;  /* 0x00015800011a7983 */ /* 0x001eae0000100a00 */
[----:B------:R-:W-:Y:S04]  /*69140*/  STL.64 [R1+0x590], R4 ;  /* 0x0005900401007387 */ /* 0x000fe80000100a00 */
[----:B------:R-:W-:Y:S04]  /*69150*/  STL.64 [R1+0x598], R6 ;  /* 0x0005980601007387 */ /* 0x000fe80000100a00 */
[----:B------:R0:W-:Y:S04]  /*69160*/  STL [R1+0x3b00], R19 ;  /* 0x003b001301007387 */ /* 0x0001e80000100800 */
[----:B------:R-:W2:Y:S04]  /*69170*/  LDL.LU R16, [R1+0x7a0] ;  /* 0x0007a00001107983 */ /* 0x000ea80000300800 */
[----:B------:R-:W2:Y:S04]  /*69180*/  LDL.LU R17, [R1+0x7a4] ;  /* 0x0007a40001117983 */ /* 0x000ea80000300800 */
[----:B------:R-:W2:Y:S04]  /*69190*/  LDL.LU R18, [R1+0x7a8] ;  /* 0x0007a80001127983 */ /* 0x000ea80000300800 */
[----:B0-----:R-:W2:Y:S04]  /*691a0*/  LDL.LU R19, [R1+0x7ac] ;  /* 0x0007ac0001137983 */ /* 0x001ea80000300800 */
[----:B------:R-:W3:Y:S04]  /*691b0*/  LDL.LU R20, [R1+0x7d0] ;  /* 0x0007d00001147983 */ /* 0x000ee80000300800 */
[----:B------:R-:W3:Y:S04]  /*691c0*/  LDL.LU R21, [R1+0x7d4] ;  /* 0x0007d40001157983 */ /* 0x000ee80000300800 */
[----:B------:R-:W4:Y:S04]  /*691d0*/  LDL.LU R22, [R1+0x7d8] ;  /* 0x0007d80001167983 */ /* 0x000f280000300800 */
[----:B------:R-:W4:Y:S04]  /*691e0*/  LDL.LU R23, [R1+0x7dc] ;  /* 0x0007dc0001177983 */ /* 0x000f280000300800 */
[----:B----4-:R0:W-:Y:S04]  /*691f0*/  STL.64 [R1+0x3ad0], R22 ;  /* 0x003ad01601007387 */ /* 0x0101e80000100a00 */
[----:B---3--:R-:W-:Y:S04]  /*69200*/  STL.64 [R1+0x3ac8], R20 ;  /* 0x003ac81401007387 */ /* 0x008fe80000100a00 */
[----:B0-----:R-:W3:Y:S01]  /*69210*/  LDL.64 R22, [R1+0x138] ;  /* 0x0001380001167983 */ /* 0x001ee20000100a00 */
[----:B------:R-:W-:-:S03]  /*69220*/  IMAD.MOV.U32 R3, RZ, RZ, R15 ;  /* 0x000000ffff037224 */ /* 0x000fc600078e000f */
[----:B---3--:R0:W-:Y:S04]  /*69230*/  STL.64 [R1+0x3ae0], R22 ;  /* 0x003ae01601007387 */ /* 0x0081e80000100a00 */
[----:B------:R-:W3:Y:S04]  /*69240*/  LDL.64 R14, [R1+0x128] ;  /* 0x00012800010e7983 */ /* 0x000ee80000100a00 */
[----:B0-----:R-:W4:Y:S04]  /*69250*/  LDL.64 R22, [R1+0x148] ;  /* 0x0001480001167983 */ /* 0x001f280000100a00 */
[----:B---3--:R0:W-:Y:S04]  /*69260*/  STL.64 [R1+0x3ad8], R14 ;  /* 0x003ad80e01007387 */ /* 0x0081e80000100a00 */
[----:B------:R-:W3:Y:S04]  /*69270*/  LDL.LU R12, [R1+0x7c0] ;  /* 0x0007c000010c7983 */ /* 0x000ee80000300800 */
[----:B------:R-:W3:Y:S04]  /*69280*/  LDL.LU R13, [R1+0x7c4] ;  /* 0x0007c400010d7983 */ /* 0x000ee80000300800 */
[----:B0-----:R-:W3:Y:S04]  /*69290*/  LDL.LU R14, [R1+0x7c8] ;  /* 0x0007c800010e7983 */ /* 0x001ee80000300800 */
[----:B------:R-:W3:Y:S04]  /*692a0*/  LDL.LU R15, [R1+0x7cc] ;  /* 0x0007cc00010f7983 */ /* 0x000ee80000300800 */
[----:B------:R-:W4:Y:S04]  /*692b0*/  LDL.LU R4, [R1+0x820] ;  /* 0x0008200001047983 */ /* 0x000f280000300800 */
[----:B------:R-:W4:Y:S04]  /*692c0*/  LDL.LU R5, [R1+0x824] ;  /* 0x0008240001057983 */ /* 0x000f280000300800 */
[----:B------:R-:W3:Y:S04]  /*692d0*/  LDL.LU R6, [R1+0x828] ;  /* 0x0008280001067983 */ /* 0x000ee80000300800 */
[----:B------:R-:W3:Y:S01]  /*692e0*/  LDL.LU R7, [R1+0x82c] ;  /* 0x00082c0001077983 */ /* 0x000ee20000300800 */
[----:B--2---:R-:W-:Y:S03]  /*692f0*/  HMMA.16816.F32.BF16 R16, R8, R26, R16 ;  /* 0x0000001a0810723c */ /* 0x004fe60000041810 */
[----:B---3--:R0:W-:Y:S04]  /*69300*/  STL.64 [R1+0x3a90], R6 ;  /* 0x003a900601007387 */ /* 0x0081e80000100a00 */
[----:B----4-:R-:W-:Y:S04]  /*69310*/  STL.64 [R1+0x3a88], R4 ;  /* 0x003a880401007387 */ /* 0x010fe80000100a00 */
[----:B0-----:R-:W2:Y:S04]  /*69320*/  LDL R6, [R1+0x108] ;  /* 0x0001080001067983 */ /* 0x001ea80000100800 */
[----:B------:R-:W2:Y:S04]  /*69330*/  LDL R7, [R1+0x10c] ;  /* 0x00010c0001077983 */ /* 0x000ea80000100800 */
[----:B--2---:R0:W-:Y:S04]  /*69340*/  STL.64 [R1+0x3aa8], R6 ;  /* 0x003aa80601007387 */ /* 0x0041e80000100a00 */
[----:B0-----:R-:W2:Y:S04]  /*69350*/  LDL.64 R6, [R1+0x118] ;  /* 0x0001180001067983 */ /* 0x001ea80000100a00 */
[----:B------:R0:W-:Y:S04]  /*69360*/  STL.64 [R1+0x5a0], R16 ;  /* 0x0005a01001007387 */ /* 0x0001e80000100a00 */
[----:B------:R1:W-:Y:S01]  /*69370*/  STL.64 [R1+0x5a8], R18 ;  /* 0x0005a81201007387 */ /* 0x0003e20000100a00 */
[----:B0-----:R-:W-:-:S03]  /*69380*/  IMAD.MOV.U32 R17, RZ, RZ, R26 ;  /* 0x000000ffff117224 */ /* 0x001fc600078e001a */
[----:B-1----:R-:W3:Y:S01]  /*69390*/  LDL.LU R19, [R1+0x3b00] ;  /* 0x003b000001137983 */ /* 0x002ee20000300800 */
[----:B------:R-:W-:-:S03]  /*693a0*/  IMAD.MOV.U32 R18, RZ, RZ, R27 ;  /* 0x000000ffff127224 */ /* 0x000fc600078e001b */
[----:B------:R-:W4:Y:S04]  /*693b0*/  LDL.LU.64 R26, [R1+0x3af8] ;  /* 0x003af800011a7983 */ /* 0x000f280000300a00 */
[----:B------:R-:W4:Y:S01]  /*693c0*/  LDL.LU.64 R24, [R1+0x3af0] ;  /* 0x003af00001187983 */ /* 0x000f220000300a00 */
[----:B------:R-:W-:Y:S01]  /*693d0*/  IMAD.MOV.U32 R16, RZ, RZ, R23 ;  /* 0x000000ffff107224 */ /* 0x000fe200078e0017 */
[----:B----4-:R-:W-:-:S15]  /*693e0*/  HMMA.16816.F32.BF16 R24, R8, R22, R24 ;  /* 0x000000160818723c */ /* 0x010fde0000041818 */
[----:B------:R-:W-:-:S08]  /*693f0*/  NOP ;  /* 0x0000000000007918 */ /* 0x000fd00000000000 */
[----:B------:R0:W-:Y:S04]  /*69400*/  STL.64 [R1+0x5b0], R24 ;  /* 0x0005b01801007387 */ /* 0x0001e80000100a00 */
[----:B------:R1:W-:Y:S04]  /*69410*/  STL.64 [R1+0x5b8], R26 ;  /* 0x0005b81a01007387 */ /* 0x0003e80000100a00 */
[----:B0-----:R-:W4:Y:S01]  /*69420*/  LDL.LU.64 R24, [R1+0x3ae8] ;  /* 0x003ae80001187983 */ /* 0x001f220000300a00 */
[----:B-1----:R-:W-:-:S03]  /*69430*/  IMAD.MOV.U32 R27, RZ, RZ, R22 ;  /* 0x000000ffff1b7224 */ /* 0x002fc600078e0016 */
[----:B------:R-:W2:Y:S04]  /*69440*/  LDL.LU.64 R22, [R1+0x3ae0] ;  /* 0x003ae00001167983 */ /* 0x000ea80000300a00 */
[----:B---3--:R-:W-:Y:S04]  /*69450*/  STL.64 [R1+0x3aa0], R18 ;  /* 0x003aa01201007387 */ /* 0x008fe80000100a00 */
[----:B------:R0:W-:Y:S04]  /*69460*/  STL.64 [R1+0x3a98], R16 ;  /* 0x003a981001007387 */ /* 0x0001e80000100a00 */
[----:B0-----:R-:W3:Y:S04]  /*69470*/  LDL.LU R16, [R1+0x7f0] ;  /* 0x0007f00001107983 */ /* 0x001ee80000300800 */
[----:B------:R-:W3:Y:S04]  /*69480*/  LDL.LU R17, [R1+0x7f4] ;  /* 0x0007f40001117983 */ /* 0x000ee80000300800 */
[----:B------:R-:W4:Y:S04]  /*69490*/  LDL.LU R18, [R1+0x7f8] ;  /* 0x0007f80001127983 */ /* 0x000f280000300800 */
[----:B------:R-:W4:Y:S01]  /*694a0*/  LDL.LU R19, [R1+0x7fc] ;  /* 0x0007fc0001137983 */ /* 0x000f220000300800 */
[C---:B--2---:R-:W-:Y:S06]  /*694b0*/  HMMA.16816.F32.BF16 R12, R8.reuse, R22, R12 ;  /* 0x00000016080c723c */ /* 0x044fec000004180c */
[----:B------:R-:W-:Y:S01]  /*694c0*/  IMAD.MOV.U32 R2, RZ, RZ, R22 ;  /* 0x000000ffff027224 */ /* 0x000fe200078e0016 */
[----:B------:R-:W-:Y:S01]  /*694d0*/  MOV R26, R23 ;  /* 0x00000017001a7202 */ /* 0x000fe20000000f00 */
[----:B----4-:R-:W-:Y:S04]  /*694e0*/  STL.64 [R1+0x3ab8], R18 ;  /* 0x003ab81201007387 */ /* 0x010fe80000100a00 */
[----:B---3--:R0:W-:Y:S04]  /*694f0*/  STL.64 [R1+0x3ab0], R16 ;  /* 0x003ab01001007387 */ /* 0x0081e80000100a00 */
        /* <DEDUP_REMOVED lines=11> */
[----:B------:R-:W-:Y:S04]  /*695b0*/  STL.64 [R1+0x5d0], R20 ;  /* 0x0005d01401007387 */ /* 0x000fe80000100a00 */
[----:B------:R0:W-:Y:S04]  /*695c0*/  STL.64 [R1+0x5d8], R22 ;  /* 0x0005d81601007387 */ /* 0x0001e80000100a00 */
[----:B0-----:R-:W3:Y:S04]  /*695d0*/  LDL.LU.64 R22, [R1+0x3ac0] ;  /* 0x003ac00001167983 */ /* 0x001ee80000300a00 */
[----:B------:R-:W4:Y:S01]  /*695e0*/  LDL.LU R12, [R1+0x930] ;  /* 0x00093000010c7983 */ /* 0x000f220000300800 */
[----:B------:R-:W-:-:S03]  /*695f0*/  IMAD.MOV.U32 R21, RZ, RZ, R14 ;  /* 0x000000ffff157224 */ /* 0x000fc600078e000e */
[----:B------:R-:W4:Y:S01]  /*69600*/  LDL.LU R13, [R1+0x934] ;  /* 0x00093400010d7983 */ /* 0x000f220000300800 */
[----:B------:R-:W-:-:S03]  /*69610*/  IMAD.MOV.U32 R20, RZ, RZ, R15 ;  /* 0x000000ffff147224 */ /* 0x000fc600078e000f */
        /* <DEDUP_REMOVED lines=9> */
[----:B---3--:R0:W-:Y:S04]  /*696b0*/  STL.64 [R1+0x3918], R14 ;  /* 0x0039180e01007387 */ /* 0x0081e80000100a00 */
[----:B--2---:R1:W-:Y:S04]  /*696c0*/  STL.64 [R1+0x3910], R12 ;  /* 0x0039100c01007387 */ /* 0x0043e80000100a00 */
[----:B0-----:R-:W2:Y:S04]  /*696d0*/  LDL R14, [R1+0xf8] ;  /* 0x0000f800010e7983 */ /* 0x001ea80000100800 */
[----:B------:R-:W2:Y:S04]  /*696e0*/  LDL R15, [R1+0xfc] ;  /* 0x0000fc00010f7983 */ /* 0x000ea80000100800 */
[----:B------:R-:W-:Y:S04]  /*696f0*/  STL.64 [R1+0x5e0], R16 ;  /* 0x0005e01001007387 */ /* 0x000fe80000100a00 */
[----:B------:R0:W-:Y:S01]  /*69700*/  STL.64 [R1+0x5e8], R18 ;  /* 0x0005e81201007387 */ /* 0x0001e20000100a00 */
[----:B-1----:R-:W-:-:S02]  /*69710*/  IMAD.MOV.U32 R13, RZ, RZ, R6 ;  /* 0x000000ffff0d7224 */ /* 0x002fc400078e0006 */
[----:B------:R-:W-:Y:S01]  /*69720*/  IMAD.MOV.U32 R12, RZ, RZ, R7 ;  /* 0x000000ffff0c7224 */ /* 0x000fe200078e0007 */
[----:B0-----:R-:W3:Y:S04]  /*69730*/  LDL.LU.64 R18, [R1+0x3ab8] ;  /* 0x003ab80001127983 */ /* 0x001ee80000300a00 */
[----:B------:R-:W3:Y:S04]  /*69740*/  LDL.LU.64 R16, [R1+0x3ab0] ;  /* 0x003ab00001107983 */ /* 0x000ee80000300a00 */
[----:B------:R-:W3:Y:S02]  /*69750*/  LDL.LU.64 R6, [R1+0x3aa8] ;  /* 0x003aa80001067983 */ /* 0x000ee40000300a00 */
[----:B---3--:R-:W-:Y:S02]  /*69760*/  HMMA.16816.F32.BF16 R4, R8, R6, R16 ;  /* 0x000000060804723c */ /* 0x008fe40000041810 */
[----:B------:R-:W3:Y:S04]  /*69770*/  LDL.LU.64 R18, [R1+0x3aa0] ;  /* 0x003aa00001127983 */ /* 0x000ee80000300a00 */
[----:B------:R-:W4:-:S15]  /*69780*/  LDL.LU.64 R16, [R1+0x3a98] ;  /* 0x003a980001107983 */ /* 0x000f1e0000300a00 */
[----:B------:R-:W-:-:S02]  /*69790*/  NOP ;  /* 0x0000000000007918 */ /* 0x000fc40000000000 */
[----:B------:R-:W-:Y:S04]  /*697a0*/  STL.64 [R1+0x5f0], R4 ;  /* 0x0005f00401007387 */ /* 0x000fe80000100a00 */
[----:B------:R0:W-:Y:S04]  /*697b0*/  STL.64 [R1+0x5f8], R6 ;  /* 0x0005f80601007387 */ /* 0x0001e80000100a00 */
[----:B0-----:R-:W2:Y:S04]  /*697c0*/  LDL.LU.64 R6, [R1+0x3a90] ;  /* 0x003a900001067983 */ /* 0x001ea80000300a00 */
[----:B------:R-:W2:Y:S02]  /*697d0*/  LDL.LU.64 R4, [R1+0x3a88] ;  /* 0x003a880001047983 */ /* 0x000ea40000300a00 */
[----:B--2---:R-:W-:-:S15]  /*697e0*/  HMMA.16816.F32.BF16 R4, R8, R14, R4 ;  /* 0x0000000e0804723c */ /* 0x004fde0000041804 */
[----:B------:R-:W-:-:S08]  /*697f0*/  NOP ;  /* 0x0000000000007918 */ /* 0x000fd00000000000 */
[----:B------:R-:W-:Y:S04]  /*69800*/  STL.64 [R1+0x610], R4 ;  /* 0x0006100401007387 */ /* 0x000fe80000100a00 */
[----:B------:R0:W-:Y:S04]  /*69810*/  STL.64 [R1+0x618], R6 ;  /* 0x0006180601007387 */ /* 0x0001e80000100a00 */
[----:B0-----:R-:W2:Y:S04]  /*69820*/  LDL.LU.64 R6, [R1+0x3a80] ;  /* 0x003a800001067983 */ /* 0x001ea80000300a00 */
[----:B------:R-:W2:Y:S04]  /*69830*/  LDL.LU.64 R4, [R1+0x3a78] ;  /* 0x003a780001047983 */ /* 0x000ea80000300a00 */
[----:B------:R0:W-:Y:S04]  /*69840*/  STL.64 [R1+0x3928], R14 ;  /* 0x0039280e01007387 */ /* 0x0001e80000100a00 */
[----:B0-----:R-:W3:Y:S04]  /*69850*/  LDL.LU.64 R14, [R1+0x108] ;  /* 0x00010800010e7983 */ /* 0x001ee80000300a00 */
[----:B---3--:R0:W-:Y:S02]  /*69860*/  STL.64 [R1+0x3940], R14 ;  /* 0x0039400e01007387 */ /* 0x0081e40000100a00 */
[----:B0-----:R-:W-:-:S02]  /*69870*/  IMAD.MOV.U32 R14, RZ, RZ, R13 ;  /* 0x000000ffff0e7224 */ /* 0x001fc400078e000d */
[----:B------:R-:W-:-:S05]  /*69880*/  IMAD.MOV.U32 R15, RZ, RZ, R12 ;  /* 0x000000ffff0f7224 */ /* 0x000fca00078e000c */
[----:B------:R0:W-:Y:S04]  /*69890*/  STL.64 [R1+0x3958], R14 ;  /* 0x0039580e01007387 */ /* 0x0001e80000100a00 */
[----:B------:R-:W3:Y:S04]  /*698a0*/  LDL.LU R12, [R1+0x630] ;  /* 0x00063000010c7983 */ /* 0x000ee80000300800 */
[----:B------:R-:W3:Y:S04]  /*698b0*/  LDL.LU R13, [R1+0x634] ;  /* 0x00063400010d7983 */ /* 0x000ee80000300800 */
[----:B0-----:R-:W3:Y:S04]  /*698c0*/  LDL.LU R14, [R1+0x638] ;  /* 0x00063800010e7983 */ /* 0x001ee80000300800 */
[----:B------:R-:W3:Y:S02]  /*698d0*/  LDL.LU R15, [R1+0x63c] ;  /* 0x00063c00010f7983 */ /* 0x000ee40000300800 */
[----:B---3--:R-:W-:Y:S07]  /*698e0*/  HMMA.16816.F32.BF16 R8, R8, R22, R12 ;  /* 0x000000160808723c */ /* 0x008fee000004180c */
[----:B------:R-:W-:-:S02]  /*698f0*/  IMAD.MOV.U32 R14, RZ, RZ, R21 ;  /* 0x000000ffff0e7224 */ /* 0x000fc400078e0015 */
[----:B------:R-:W-:-:S14]  /*69900*/  IMAD.MOV.U32 R15, RZ, RZ, R20 ;  /* 0x000000ffff0f7224 */ /* 0x000fdc00078e0014 */
[----:B------:R-:W-:Y:S04]  /*69910*/  STL.64 [R1+0x600], R8 ;  /* 0x0006000801007387 */ /* 0x000fe80000100a00 */
[----:B------:R-:W-:Y:S04]  /*69920*/  STL.64 [R1+0x608], R10 ;  /* 0x0006080a01007387 */ /* 0x000fe80000100a00 */
[----:B------:R-:W-:Y:S04]  /*69930*/  STL.64 [R1+0x3970], R14 ;  /* 0x0039700e01007387 */ /* 0x000fe80000100a00 */
[----:B------:R0:W-:Y:S04]  /*69940*/  STL.64 [R1+0x3920], R22 ;  /* 0x0039201601007387 */ /* 0x0001e80000100a00 */
[----:B------:R-:W3:Y:S04]  /*69950*/  LDL.LU R20, [R1+0x970] ;  /* 0x0009700001147983 */ /* 0x000ee80000300800 */
[----:B------:R-:W3:Y:S04]  /*69960*/  LDL.LU R21, [R1+0x974] ;  /* 0x0009740001157983 */ /* 0x000ee80000300800 */
[----:B0-----:R-:W2:Y:S04]  /*69970*/  LDL.LU R22, [R1+0x978] ;  /* 0x0009780001167983 */ /* 0x001ea80000300800 */
[----:B------:R-:W2:Y:S01]  /*69980*/  LDL.LU R23, [R1+0x97c] ;  /* 0x00097c0001177983 */ /* 0x000ea20000300800 */
[----:B------:R-:W-:-:S02]  /*69990*/  IMAD.MOV.U32 R14, RZ, RZ, R2 ;  /* 0x000000ffff0e7224 */ /* 0x000fc400078e0002 */
[----:B------:R-:W-:Y:S01]  /*699a0*/  IMAD.MOV.U32 R15, RZ, RZ, R26 ;  /* 0x000000ffff0f7224 */ /* 0x000fe200078e001a */
[----:B------:R-:W3:Y:S04]  /*699b0*/  LDL.LU R2, [R1+0x3a74] ;  /* 0x003a740001027983 */ /* 0x000ee80000300800 */
[----:B------:R-:W3:Y:S04]  /*699c0*/  LDL.LU R26, [R1+0x3a70] ;  /* 0x003a7000011a7983 */ /* 0x000ee80000300800 */
[----:B------:R0:W-:Y:S02]  /*699d0*/  STL.64 [R1+0x3988], R14 ;  /* 0x0039880e01007387 */ /* 0x0001e40000100a00 */
[----:B0-----:R-:W-:Y:S01]  /*699e0*/  MOV R14, R27 ;  /* 0x0000001b000e7202 */ /* 0x001fe20000000f00 */
[----:B----4-:R-:W-:Y:S01]  /*699f0*/  IMAD.MOV.U32 R15, RZ, RZ, R16 ;  /* 0x000000ffff0f7224 */ /* 0x010fe200078e0010 */
        /* <DEDUP_REMOVED lines=77> */
[----:B---3--:R-:W-:Y:S04]  /*69ed0*/  STL.64 [R1+0x39c8], R22 ;  /* 0x0039c81601007387 */ /* 0x008fe80000100a00 */
[----:B------:R0:W-:Y:S04]  /*69ee0*/  STL.64 [R1+0x39c0], R20 ;  /* 0x0039c01401007387 */ /* 0x0001e80000100a00 */
[----:B0-----:R-:W3:Y:S04]  /*69ef0*/  LDL.LU R20, [R1+0x870] ;  /* 0x0008700001147983 */ /* 0x001ee80000300800 */
[----:B------:R-:W3:Y:S04]  /*69f00*/  LDL.LU R21, [R1+0x874] ;  /* 0x0008740001157983 */ /* 0x000ee80000300800 */
[----:B------:R-:W2:Y:S04]  /*69f10*/  LDL.LU R22, [R1+0x878] ;  /* 0x0008780001167983 */ /* 0x000ea80000300800 */
[----:B------:R-:W2:Y:S04]  /*69f20*/  LDL.LU R23, [R1+0x87c] ;  /* 0x00087c0001177983 */ /* 0x000ea80000300800 */
        /* <DEDUP_REMOVED lines=27> */
[----:B0-----:R-:W3:Y:S02]  /*6a0e0*/  LDL.LU.64 R6, [R1+0x3a48] ;  /* 0x003a480001067983 */ /* 0x001ee40000300a00 */
[----:B---3--:R-:W-:-:S15]  /*6a0f0*/  HMMA.16816.F32.BF16 R12, R16, R6, R12 ;  /* 0x00000006100c723c */ /* 0x008fde000004180c */
[----:B------:R-:W-:-:S08]  /*6a100*/  NOP ;  /* 0x0000000000007918 */ /* 0x000fd00000000000 */
[----:B------:R-:W-:Y:S04]  /*6a110*/  STL.64 [R1+0x630], R12 ;  /* 0x0006300c01007387 */ /* 0x000fe80000100a00 */
[----:B------:R0:W-:Y:S04]  /*6a120*/  STL.64 [R1+0x638], R14 ;  /* 0x0006380e01007387 */ /* 0x0001e80000100a00 */
[----:B0-----:R-:W3:Y:S04]  /*6a130*/  LDL.LU.64 R14, [R1+0x3a40] ;  /* 0x003a4000010e7983 */ /* 0x001ee80000300a00 */
[----:B------:R-:W3:Y:S01]  /*6a140*/  LDL.LU.64 R12, [R1+0x3a38] ;  /* 0x003a3800010c7983 */ /* 0x000ee20000300a00 */
[----:B------:R-:W-:-:S02]  /*6a150*/  IMAD.MOV.U32 R10, RZ, RZ, R2 ;  /* 0x000000ffff0a7224 */ /* 0x000fc400078e0002 */
[----:B------:R-:W-:-:S07]  /*6a160*/  IMAD.MOV.U32 R11, RZ, RZ, R0 ;  /* 0x000000ffff0b7224 */ /* 0x000fce00078e0000 */
[----:B---3--:R-:W-:-:S15]  /*6a170*/  HMMA.16816.F32.BF16 R12, R16, R10, R12 ;  /* 0x0000000a100c723c */ /* 0x008fde000004180c */
[----:B------:R-:W-:-:S08]  /*6a180*/  NOP ;  /* 0x0000000000007918 */ /* 0x000fd00000000000 */
        /* <DEDUP_REMOVED lines=82> */
[----:B------:R-:W2:-:S15]  /*6a6b0*/  LDL.LU.64 R22, [R1+0x3920] ;  /* 0x0039200001167983 */ /* 0x000e9e0000300a00 */
[----:B------:R-:W-:-:S06]  /*6a6c0*/  NOP ;  /* 0x0000000000007918 */ /* 0x000fcc0000000000 */
[----:B------:R-:W-:Y:S04]  /*6a6d0*/  STL.64 [R1+0x7b0], R12 ;  /* 0x0007b00c01007387 */ /* 0x000fe80000100a00 */
[----:B------:R0:W-:Y:S04]  /*6a6e0*/  STL.64 [R1+0x7b8], R14 ;  /* 0x0007b80e01007387 */ /* 0x0001e80000100a00 */
[----:B0-----:R-:W3:Y:S04]  /*6a6f0*/  LDL.LU.64 R14, [R1+0x3918] ;  /* 0x00391800010e7983 */ /* 0x001ee80000300a00 */
[----:B------:R-:W3:Y:S01]  /*6a700*/  LDL.LU.64 R12, [R1+0x3910] ;  /* 0x00391000010c7983 */ /* 0x000ee20000300a00 */
[----:B--2---:R-:W-:-:S02]  /*6a710*/  IMAD.MOV.U32 R2, RZ, RZ, R22 ;  /* 0x000000ffff027224 */ /* 0x004fc400078e0016 */
[----:B------:R-:W-:Y:S01]  /*6a720*/  IMAD.MOV.U32 R0, RZ, RZ, R23 ;  /* 0x000000ffff007224 */ /* 0x000fe200078e0017 */
[----:B---3--:R-:W-:Y:S01]  /*6a730*/  HMMA.16816.F32.BF16 R16, R16, R22, R12 ;  /* 0x000000161010723c */ /* 0x008fe2000004180c */
[----:B------:R-:W2:Y:S04]  /*6a740*/  LDL.LU.64 R14, [R1+0x3908] ;  /* 0x00390800010e7983 */ /* 0x000ea80000300a00 */
[----:B------:R-:W2:-:S15]  /*6a750*/  LDL.LU.64 R12, [R1+0x3900] ;  /* 0x00390000010c7983 */ /* 0x000e9e0000300a00 */
[----:B------:R-:W-:-:S03]  /*6a760*/  NOP ;  /* 0x0000000000007918 */ /* 0x000fc60000000000 */
[----:B------:R0:W-:Y:S04]  /*6a770*/  STL.64 [R1+0x7a0], R16 ;  /* 0x0007a01001007387 */ /* 0x0001e80000100a00 */
[----:B------:R1:W-:Y:S04]  /*6a780*/  STL.64 [R1+0x7a8], R18 ;  /* 0x0007a81201007387 */ /* 0x0003e80000100a00 */
[----:B------:R-:W2:Y:S04]  /*6a790*/  LDL.LU.64 R22, [R1+0x38f8] ;  /* 0x0038f80001167983 */ /* 0x000ea80000300a00 */
[----:B------:R-:W2:Y:S04]  /*6a7a0*/  LDL.LU.64 R20, [R1+0x38f0] ;  /* 0x0038f00001147983 */ /* 0x000ea80000300a00 */
[----:B0-----:R-:W3:Y:S04]  /*6a7b0*/  LDL.LU R16, [R1+0x920] ;  /* 0x0009200001107983 */ /* 0x001ee80000300800 */
[----:B------:R-:W3:Y:S04]  /*6a7c0*/  LDL.LU R17, [R1+0x924] ;  /* 0x0009240001117983 */ /* 0x000ee80000300800 */
[----:B-1----:R-:W3:Y:S04]  /*6a7d0*/  LDL.LU R18, [R1+0x928] ;  /* 0x0009280001127983 */ /* 0x002ee80000300800 */
[----:B------:R-:W3:Y:S01]  /*6a7e0*/  LDL.LU R19, [R1+0x92c] ;  /* 0x00092c0001137983 */ /* 0x000ee20000300800 */
[----:B------:R-:W0:Y:S02]  /*6a7f0*/  S2R R28, SR_TID.X ;  /* 0x00000000001c7919 */ /* 0x000e240000002100 */
[----:B0-----:R-:W-:-:S05]  /*6a800*/  LOP3.LUT R29, R28, 0x7, RZ, 0xc0, !PT ;  /* 0x000000071c1d7812 */ /* 0x001fca00078ec0ff */
[----:B------:R-:W-:Y:S01]  /*6a810*/  IMAD R29, R29, 0x110, RZ ;  /* 0x000001101d1d7824 */ /* 0x000fe200078e02ff */
[----:B--2---:R-:W-:-:S15]  /*6a820*/  HMMA.16816.F32.BF16 R12, R20, R26, R12 ;  /* 0x0000001a140c723c */ /* 0x004fde000004180c */
[----:B------:R-:W-:-:S08]  /*6a830*/  NOP ;  /* 0x0000000000007918 */ /* 0x000fd00000000000 */
[----:B------:R-:W-:Y:S04]  /*6a840*/  STL.64 [R1+0x790], R12 ;  /* 0x0007900c01007387 */ /* 0x000fe80000100a00 */
[----:B------:R0:W-:Y:S04]  /*6a850*/  STL.64 [R1+0x798], R14 ;  /* 0x0007980e01007387 */ /* 0x0001e80000100a00 */
[----:B------:R-:W2:Y:S04]  /*6a860*/  LDL.LU R26, [R1+0x9a8] ;  /* 0x0009a800011a7983 */ /* 0x000ea80000300800 */
[----:B------:R-:W2:Y:S01]  /*6a870*/  LDL.LU R27, [R1+0x9ac] ;  /* 0x0009ac00011b7983 */ /* 0x000ea20000300800 */
[----:B---3--:R-:W-:Y:S01]  /*6a880*/  HMMA.16816.F32.BF16 R16, R20, R6, R16 ;  /* 0x000000061410723c */ /* 0x008fe20000041810 */
[----:B0-----:R-:W-:-:S15]  /*6a890*/  IMAD.SHL.U32 R15, R28, 0x2, RZ ;  /* 0x000000021c0f7824 */ /* 0x001fde00078e00ff */
[----:B------:R-:W-:-:S07]  /*6a8a0*/  NOP ;  /* 0x0000000000007918 */ /* 0x000fce0000000000 */
[----:B------:R-:W-:Y:S04]  /*6a8b0*/  STL.64 [R1+0x780], R16 ;  /* 0x0007801001007387 */ /* 0x000fe80000100a00 */
[----:B------:R0:W-:Y:S02]  /*6a8c0*/  STL.64 [R1+0x788], R18 ;  /* 0x0007881201007387 */ /* 0x0001e40000100a00 */
[----:B0-----:R-:W-:Y:S02]  /*6a8d0*/  LOP3.LUT R19, R29, 0x30, R15, 0x78, !PT ;  /* 0x000000301d137812 */ /* 0x001fe400078e780f */
[----:B------:R-:W0:Y:S01]  /*6a8e0*/  LDSM.16.MT88.4 R12, [R3+UR4+0x14000] ;  /* 0x01400004030c783b */ /* 0x000e220008004200 */
[----:B------:R-:W-:-:S05]  /*6a8f0*/  IMAD.SHL.U32 R28, R28, 0x40, RZ ;  /* 0x000000401c1c7824 */ /* 0x000fca00078e00ff */
[----:B------:R-:W-:Y:S01]  /*6a900*/  LOP3.LUT R19, R19, 0x800, R28, 0xf8, !PT ;  /* 0x0000080013137812 */ /* 0x000fe200078ef81c */
[----:B0-----:R-:W-:Y:S04]  /*6a910*/  STL.64 [R1+0x37d0], R14 ;  /* 0x0037d00e01007387 */ /* 0x001fe80000100a00 */
[----:B------:R-:W-:Y:S04]  /*6a920*/  STL.64 [R1+0x37c8], R12 ;  /* 0x0037c80c01007387 */ /* 0x000fe80000100a00 */
[----:B------:R-:W0:Y:S04]  /*6a930*/  LDSM.16.M88.4 R12, [R19+UR4+0x80] ;  /* 0x00008004130c783b */ /* 0x000e280008000200 */
[----:B0-----:R-:W-:Y:S01]  /*6a940*/  STL.64 [R1+0x50], R12 ;  /* 0x0000500c01007387 */ /* 0x001fe20000100a00 */
[----:B------:R-:W-:-:S03]  /*6a950*/  MOV R7, R12 ;  /* 0x0000000c00077202 */ /* 0x000fc60000000f00 */
[----:B------:R-:W-:Y:S01]  /*6a960*/  STL.64 [R1+0x58], R14 ;  /* 0x0000580e01007387 */ /* 0x000fe20000100a00 */
[----:B------:R-:W-:-:S03]  /*6a970*/  IMAD.MOV.U32 R6, RZ, RZ, R13 ;  /* 0x000000ffff067224 */ /* 0x000fc600078e000d */
[----:B------:R-:W0:Y:S04]  /*6a980*/  LDSM.16.M88.4 R12, [R19+UR4+0x1080] ;  /* 0x00108004130c783b */ /* 0x000e280008000200 */
[----:B0-----:R-:W-:Y:S04]  /*6a990*/  STL.64 [R1+0x40], R12 ;  /* 0x0000400c01007387 */ /* 0x001fe80000100a00 */
        /* <DEDUP_REMOVED lines=8> */
[----:B0-----:R-:W-:Y:S04]  /*6aa20*/  STL.64 [R1+0x30], R24 ;  /* 0x0000301801007387 */ /* 0x001fe80000100a00 */
[----:B------:R-:W-:Y:S04]  /*6aa30*/  STL.64 [R1+0x38], R26 ;  /* 0x0000381a01007387 */ /* 0x000fe80000100a00 */
[----:B------:R-:W0:Y:S04]  /*6aa40*/  LDSM.16.M88.4 R24, [R19+UR4+0x6080] ;  /* 0x006080041318783b */ /* 0x000e280008000200 */
[----:B-1----:R-:W-:Y:S04]  /*6aa50*/  STL.64 [R1+0x10], R8 ;  /* 0x0000100801007387 */ /* 0x002fe80000100a00 */
[----:B------:R-:W-:Y:S04]  /*6aa60*/  STL.64 [R1+0x20], R12 ;  /* 0x0000200c01007387 */ /* 0x000fe80000100a00 */
[----:B------:R-:W-:Y:S04]  /*6aa70*/  STL.64 [R1+0x28], R14 ;  /* 0x0000280e01007387 */ /* 0x000fe80000100a00 */
[----:B------:R-:W-:Y:S01]  /*6aa80*/  STL.64 [R1+0x18], R10 ;  /* 0x0000180a01007387 */ /* 0x000fe20000100a00 */
[----:B------:R-:W-:-:S03]  /*6aa90*/  IMAD.MOV.U32 R28, RZ, RZ, R9 ;  /* 0x000000ffff1c7224 */ /* 0x000fc600078e0009 */
[----:B------:R-:W-:Y:S04]  /*6aaa0*/  LDSM.16.M88.4 R12, [R19+UR4+0x9080] ;  /* 0x00908004130c783b */ /* 0x000fe80008000200 */
[----:B------:R-:W1:Y:S04]  /*6aab0*/  LDSM.16.M88.4 R8, [R19+UR4+0x5080] ;  /* 0x005080041308783b */ /* 0x000e680008000200 */
[----:B0-----:R-:W-:Y:S04]  /*6aac0*/  STL [R1+0x2ef4], R26 ;  /* 0x002ef41a01007387 */ /* 0x001fe80000100800 */
[----:B-1----:R-:W-:Y:S04]  /*6aad0*/  STL.64 [R1], R8 ;  /* 0x0000000801007387 */ /* 0x002fe80000100a00 */
[----:B------:R-:W-:Y:S04]  /*6aae0*/  STL.64 [R1+0x8], R10 ;  /* 0x0000080a01007387 */ /* 0x000fe80000100a00 */
[----:B------:R-:W0:Y:S04]  /*6aaf0*/  LDSM.16.M88.4 R8, [R19+UR4+0x7080] ;  /* 0x007080041308783b */ /* 0x000e280008000200 */
[----:B------:R-:W-:Y:S04]  /*6ab00*/  STL [R1+0x2ef0], R27 ;  /* 0x002ef01b01007387 */ /* 0x000fe80000100800 */
[----:B------:R-:W-:Y:S04]  /*6ab10*/  STL.64 [R1+0x37b8], R24 ;  /* 0x0037b81801007387 */ /* 0x000fe80000100a00 */
[----:B------:R-:W1:Y:S04]  /*6ab20*/  LDSM.16.M88.4 R24, [R19+UR4+0x8080] ;  /* 0x008080041318783b */ /* 0x000e680008000200 */
[----:B0-----:R-:W-:Y:S04]  /*6ab30*/  STL [R1+0x2eac], R10 ;  /* 0x002eac0a01007387 */ /* 0x001fe80000100800 */
[----:B------:R-:W-:Y:S04]  /*6ab40*/  STL [R1+0x2ea8], R11 ;  /* 0x002ea80b01007387 */ /* 0x000fe80000100800 */
[----:B------:R-:W-:Y:S04]  /*6ab50*/  STL.64 [R1+0x37a0], R8 ;  /* 0x0037a00801007387 */ /* 0x000fe80000100a00 */
[----:B------:R-:W0:Y:S04]  /*6ab60*/  LDSM.16.M88.4 R8, [R19+UR4+0xa080] ;  /* 0x00a080041308783b */ /* 0x000e280008000200 */
[----:B-1----:R-:W-:Y:S04]  /*6ab70*/  STL.64 [R1+0x70], R24 ;  /* 0x0000701801007387 */ /* 0x002fe80000100a00 */
[----:B------:R-:W-:Y:S04]  /*6ab80*/  STL.64 [R1+0x78], R26 ;  /* 0x0000781a01007387 */ /* 0x000fe80000100a00 */
[----:B------:R-:W-:Y:S04]  /*6ab90*/  STL.64 [R1+0x210], R12 ;  /* 0x0002100c01007387 */ /* 0x000fe80000100a00 */
[----:B------:R-:W-:Y:S04]  /*6aba0*/  STL.64 [R1+0x218], R14 ;  /* 0x0002180e01007387 */ /* 0x000fe80000100a00 */
[----:B------:R-:W1:Y:S04]  /*6abb0*/  LDSM.16.M88.4 R24, [R19+UR4+0xb080] ;  /* 0x00b080041318783b */ /* 0x000e680008000200 */
[----:B------:R-:W-:Y:S04]  /*6abc0*/  LDSM.16.M88.4 R12, [R19+UR4+0xc080] ;  /* 0x00c08004130c783b */ /* 0x000fe80008000200 */
[----:B0-----:R-:W-:Y:S04]  /*6abd0*/  STL.64 [R1+0x200], R8 ;  /* 0x0002000801007387 */ /* 0x001fe80000100a00 */
[----:B------:R-:W-:Y:S04]  /*6abe0*/  STL.64 [R1+0x208], R10 ;  /* 0x0002080a01007387 */ /* 0x000fe80000100a00 */
[----:B------:R-:W0:Y:S04]  /*6abf0*/  LDSM.16.M88.4 R8, [R19+UR4+0xd080] ;  /* 0x00d080041308783b */ /* 0x000e280008000200 */
[----:B-1----:R1:W-:Y:S04]  /*6ac00*/  STL.64 [R1+0x1f0], R24 ;  /* 0x0001f01801007387 */ /* 0x0023e80000100a00 */
[----:B------:R-:W-:Y:S04]  /*6ac10*/  STL.64 [R1+0x1f8], R26 ;  /* 0x0001f81a01007387 */ /* 0x000fe80000100a00 */
[----:B0-----:R-:W-:Y:S04]  /*6ac20*/  STL.64 [R1+0x1d0], R8 ;  /* 0x0001d00801007387 */ /* 0x001fe80000100a00 */
[----:B------:R-:W-:Y:S04]  /*6ac30*/  STL.64 [R1+0x1e0], R12 ;  /* 0x0001e00c01007387 */ /* 0x000fe80000100a00 */
[----:B------:R-:W-:Y:S04]  /*6ac40*/  STL.64 [R1+0x1e8], R14 ;  /* 0x0001e80e01007387 */ /* 0x000fe80000100a00 */
[----:B------:R-:W-:Y:S01]  /*6ac50*/  STL.64 [R1+0x1d8], R10 ;  /* 0x0001d80a01007387 */ /* 0x000fe20000100a00 */
[----:B------:R-:W-:-:S03]  /*6ac60*/  IMAD.MOV.U32 R29, RZ, RZ, R9 ;  /* 0x000000ffff1d7224 */ /* 0x000fc600078e0009 */
[----:B------:R-:W0:Y:S01]  /*6ac70*/  LDSM.16.M88.4 R8, [R19+UR4+0xe080] ;  /* 0x00e080041308783b */ /* 0x000e220008000200 */
[----:B-1----:R-:W-:Y:S02]  /*6ac80*/  IMAD.MOV.U32 R24, RZ, RZ, R7 ;  /* 0x000000ffff187224 */ /* 0x002fe400078e0007 */
[----:B------:R-:W-:Y:S01]  /*6ac90*/  IMAD.MOV.U32 R25, RZ, RZ, R6 ;  /* 0x000000ffff197224 */ /* 0x000fe200078e0006 */
[----:B------:R-:W1:Y:S04]  /*6aca0*/  LDSM.16.M88.4 R16, [R19+UR4+0xf080] ;  /* 0x00f080041310783b */ /* 0x000e680008000200 */
[----:B0-----:R-:W-:Y:S04]  /*6acb0*/  STL.64 [R1+0x1c0], R8 ;  /* 0x0001c00801007387 */ /* 0x001fe80000100a00 */
[----:B------:R-:W-:Y:S04]  /*6acc0*/  STL.64 [R1+0x1c8], R10 ;  /* 0x0001c80a01007387 */ /* 0x000fe80000100a00 */
[----:B------:R0:W-:Y:S04]  /*6acd0*/  STL.64 [R1+0x37d8], R24 ;  /* 0x0037d81801007387 */ /* 0x0001e80000100a00 */
[----:B------:R-:W2:Y:S04]  /*6ace0*/  LDL.LU R26, [R1+0xf8] ;  /* 0x0000f800011a7983 */ /* 0x000ea80000300800 */
[----:B------:R-:W2:Y:S04]  /*6acf0*/  LDL.LU R27, [R1+0xfc] ;  /* 0x0000fc00011b7983 */ /* 0x000ea80000300800 */
[----:B--2---:R2:W-:Y:S04]  /*6ad00*/  STL.64 [R1+0x37f0], R26 ;  /* 0x0037f01a01007387 */ /* 0x0045e80000100a00 */
[----:B------:R-:W3:Y:S04]  /*6ad10*/  LDL.LU R12, [R1+0xab0] ;  /* 0x000ab000010c7983 */ /* 0x000ee80000300800 */
[----:B------:R-:W3:Y:S04]  /*6ad20*/  LDL.LU R13, [R1+0xab4] ;  /* 0x000ab400010d7983 */ /* 0x000ee80000300800 */
[----:B------:R-:W4:Y:S04]  /*6ad30*/  LDL.LU R14, [R1+0xab8] ;  /* 0x000ab800010e7983 */ /* 0x000f280000300800 */
[----:B------:R-:W4:Y:S04]  /*6ad40*/  LDL.LU R15, [R1+0xabc] ;  /* 0x000abc00010f7983 */ /* 0x000f280000300800 */
[----:B0-----:R-:W3:Y:S04]  /*6ad50*/  LDL.LU R24, [R1+0xb20] ;  /* 0x000b200001187983 */ /* 0x001ee80000300800 */
[----:B------:R-:W3:Y:S04]  /*6ad60*/  LDL.LU R25, [R1+0xb24] ;  /* 0x000b240001197983 */ /* 0x000ee80000300800 */
[----:B--2---:R-:W2:Y:S04]  /*6ad70*/  LDL.LU R26, [R1+0xb28] ;  /* 0x000b2800011a7983 */ /* 0x004ea80000300800 */
[----:B------:R-:W2:Y:S04]  /*6ad80*/  LDL.LU R27, [R1+0xb2c] ;  /* 0x000b2c00011b7983 */ /* 0x000ea80000300800 */
[----:B--2---:R0:W-:Y:S04]  /*6ad90*/  STL.64 [R1+0x3800], R26 ;  /* 0x0038001a01007387 */ /* 0x0041e80000100a00 */
[----:B---3--:R-:W-:Y:S04]  /*6ada0*/  STL.64 [R1+0x37f8], R24 ;  /* 0x0037f81801007387 */ /* 0x008fe80000100a00 */
[----:B0-----:R-:W2:Y:S04]  /*6adb0*/  LDL.LU R26, [R1+0x118] ;  /* 0x00011800011a7983 */ /* 0x001ea80000300800 */
[----:B------:R-:W2:Y:S04]  /*6adc0*/  LDL.LU R27, [R1+0x11c] ;  /* 0x00011c00011b7983 */ /* 0x000ea80000300800 */
[----:B--2---:R0:W-:Y:S04]  /*6add0*/  STL.64 [R1+0x3818], R26 ;  /* 0x0038181a01007387 */ /* 0x0041e80000100a00 */
[----:B0-----:R-:W2:Y:S04]  /*6ade0*/  LDL.LU R26, [R1+0x128] ;  /* 0x00012800011a7983 */ /* 0x001ea80000300800 */
[----:B------:R-:W2:Y:S04]  /*6adf0*/  LDL.LU R27, [R1+0x12c] ;  /* 0x00012c00011b7983 */ /* 0x000ea80000300800 */
[----:B--2---:R-:W-:Y:S04]  /*6ae00*/  STL.64 [R1+0x3830], R26 ;  /* 0x0038301a01007387 */ /* 0x004fe80000100a00 */
[----:B----4-:R-:W-:Y:S04]  /*6ae10*/  STL.64 [R1+0x37e8], R14 ;  /* 0x0037e80e01007387 */ /* 0x010fe80000100a00 */
        /* <DEDUP_REMOVED lines=88> */
[----:B------:R-:W2:Y:S04]  /*6b3a0*/  LDL.LU R8, [R1+0xaa0] ;  /* 0x000aa00001087983 */ /* 0x000ea80000300800 */
[----:B------:R-:W2:Y:S04]  /*6b3b0*/  LDL.LU R9, [R1+0xaa4] ;  /* 0x000aa40001097983 */ /* 0x000ea80000300800 */
[----:B------:R-:W2:Y:S04]  /*6b3c0*/  LDL.LU R10, [R1+0xaa8] ;  /* 0x000aa800010a7983 */ /* 0x000ea80000300800 */
[----:B------:R-:W2:Y:S04]  /*6b3d0*/  LDL.LU R11, [R1+0xaac] ;  /* 0x000aac00010b7983 */ /* 0x000ea80000300800 */
[----:B-1----:R-:W-:Y:S04]  /*6b3e0*/  STL.64 [R1+0x1b0], R16 ;  /* 0x0001b01001007387 */ /* 0x002fe80000100a00 */
[----:B------:R0:W-:Y:S02]  /*6b3f0*/  STL.64 [R1+0x1b8], R18 ;  /* 0x0001b81201007387 */ /* 0x0001e40000100a00 */
[----:B0-----:R-:W-:-:S02]  /*6b400*/  IMAD.MOV.U32 R19, RZ, RZ, R17 ;  /* 0x000000ffff137224 */ /* 0x001fc400078e0011 */
[----:B------:R-:W-:-:S03]  /*6b410*/  IMAD.MOV.U32 R18, RZ, RZ, R5 ;  /* 0x000000ffff127224 */ /* 0x000fc600078e0005 */
[----:B------:R0:W-:Y:S02]  /*6b420*/  STL [R1+0x3748], R19 ;  /* 0x0037481301007387 */ /* 0x0001e40000100800 */
[----:B0-----:R-:W-:Y:S02]  /*6b430*/  IMAD.MOV.U32 R19, RZ, RZ, R4 ;  /* 0x000000ffff137224 */ /* 0x001fe400078e0004 */
[----:B------:R-:W0:Y:S04]  /*6b440*/  LDSM.16.MT88.4 R4, [R3+UR4+0x14080] ;  /* 0x014080040304783b */ /* 0x000e280008004200 */
[----:B0-----:R-:W-:Y:S04]  /*6b450*/  STL [R1+0x36d4], R7 ;  /* 0x0036d40701007387 */ /* 0x001fe80000100800 */
[----:B------:R-:W-:Y:S04]  /*6b460*/  STL [R1+0x37b0], R6 ;  /* 0x0037b00601007387 */ /* 0x000fe80000100800 */
[----:B------:R-:W-:Y:S01]  /*6b470*/  STL.64 [R1+0x37a8], R4 ;  /* 0x0037a80401007387 */ /* 0x000fe20000100a00 */
[----:B----4-:R-:W-:Y:S03]  /*6b480*/  HMMA.16816.F32.BF16 R24, R20, R26, R12 ;  /* 0x0000001a1418723c */ /* 0x010fe6000004180c */
        /* <DEDUP_REMOVED lines=62> */
[----:B------:R-:W-:Y:S02]  /*6b870*/  IMAD.MOV.U32 R6, RZ, RZ, R2 ;  /* 0x000000ffff067224 */ /* 0x000fe400078e0002 */
[----:B------:R-:W-:Y:S01]  /*6b880*/  IMAD.MOV.U32 R7, RZ, RZ, R0 ;  /* 0x000000ffff077224 */ /* 0x000fe200078e0000 */
[----:B---3--:R-:W-:Y:S01]  /*6b890*/  HMMA.16816.F32.BF16 R24, R20, R26, R12 ;  /* 0x0000001a1418723c */ /* 0x008fe2000004180c */
[----:B------:R-:W3:Y:S04]  /*6b8a0*/  LDL.LU.64 R14, [R1+0x3810] ;  /* 0x00381000010e7983 */ /* 0x000ee80000300a00 */
[----:B------:R-:W3:-:S15]  /*6b8b0*/  LDL.LU.64 R12, [R1+0x3808] ;  /* 0x00380800010c7983 */ /* 0x000ede0000300a00 */
[----:B------:R-:W-:-:S03]  /*6b8c0*/  NOP ;  /* 0x0000000000007918 */ /* 0x000fc60000000000 */
[----:B------:R0:W-:Y:S01]  /*6b8d0*/  STL.64 [R1+0x720], R24 ;  /* 0x0007201801007387 */ /* 0x0001e20000100a00 */
[----:B------:R-:W-:Y:S01]  /*6b8e0*/  MOV R2, R26 ;  /* 0x0000001a00027202 */ /* 0x000fe20000000f00 */
[----:B------:R-:W-:Y:S02]  /*6b8f0*/  IMAD.MOV.U32 R0, RZ, RZ, R27 ;  /* 0x000000ffff007224 */ /* 0x000fe400078e001b */
[----:B------:R-:W4:Y:S04]  /*6b900*/  LDL.LU.64 R26, [R1+0x3800] ;  /* 0x00380000011a7983 */ /* 0x000f280000300a00 */
[----:B0-----:R-:W4:Y:S04]  /*6b910*/  LDL.LU.64 R24, [R1+0x37f8] ;  /* 0x0037f80001187983 */ /* 0x001f280000300a00 */
[----:B------:R-:W-:Y:S04]  /*6b920*/  STL [R1+0x2f9c], R0 ;  /* 0x002f9c0001007387 */ /* 0x000fe80000100800 */
[----:B------:R-:W-:Y:S01]  /*6b930*/  STL [R1+0x2f98], R2 ;  /* 0x002f980201007387 */ /* 0x000fe20000100800 */
[----:B----4-:R-:W-:Y:S03]  /*6b940*/  HMMA.16816.F32.BF16 R16, R20, R18, R24 ;  /* 0x000000121410723c */ /* 0x010fe60000041818 */
[----:B------:R-:W3:-:S15]  /*6b950*/  LDL.LU.64 R26, [R1+0x37f0] ;  /* 0x0037f000011a7983 */ /* 0x000ede0000300a00 */
[----:B------:R-:W-:-:S05]  /*6b960*/  NOP ;  /* 0x0000000000007918 */ /* 0x000fca0000000000 */
[----:B------:R-:W-:Y:S04]  /*6b970*/  STL.64 [R1+0x700], R16 ;  /* 0x0007001001007387 */ /* 0x000fe80000100a00 */
[----:B------:R-:W-:Y:S01]  /*6b980*/  STL.64 [R1+0x708], R18 ;  /* 0x0007081201007387 */ /* 0x000fe20000100a00 */
[----:B---3--:R-:W-:Y:S03]  /*6b990*/  HMMA.16816.F32.BF16 R24, R20, R26, R12 ;  /* 0x0000001a1418723c */ /* 0x008fe6000004180c */
[----:B------:R-:W3:Y:S04]  /*6b9a0*/  LDL.LU.64 R14, [R1+0x37e8] ;  /* 0x0037e800010e7983 */ /* 0x000ee80000300a00 */
[----:B------:R-:W3:-:S15]  /*6b9b0*/  LDL.LU.64 R12, [R1+0x37e0] ;  /* 0x0037e000010c7983 */ /* 0x000ede0000300a00 */
[----:B------:R-:W-:-:S01]  /*6b9c0*/  NOP ;  /* 0x0000000000007918 */ /* 0x000fc20000000000 */
[----:B------:R0:W-:Y:S04]  /*6b9d0*/  STL.64 [R1+0x6e0], R24 ;  /* 0x0006e01801007387 */ /* 0x0001e80000100a00 */
[----:B------:R-:W-:Y:S04]  /*6b9e0*/  STL.64 [R1+0x6e8], R26 ;  /* 0x0006e81a01007387 */ /* 0x000fe80000100a00 */
[----:B0-----:R-:W2:Y:S01]  /*6b9f0*/  LDL.LU.64 R24, [R1+0x37d8] ;  /* 0x0037d80001187983 */ /* 0x001ea20000300a00 */
[----:B---3--:R-:W-:Y:S03]  /*6ba00*/  HMMA.16816.F32.BF16 R4, R20, R6, R12 ;  /* 0x000000061404723c */ /* 0x008fe6000004180c */
[----:B------:R-:W2:Y:S04]  /*6ba10*/  LDL.LU.64 R14, [R1+0x37d0] ;  /* 0x0037d000010e7983 */ /* 0x000ea80000300a00 */
[----:B------:R-:W2:Y:S01]  /*6ba20*/  LDL.LU.64 R12, [R1+0x37c8] ;  /* 0x0037c800010c7983 */ /* 0x000ea20000300a00 */
[----:B------:R-:W0:-:S15]  /*6ba30*/  S2R R18, SR_TID.X ;  /* 0x0000000000127919 */ /* 0x000e1e0000002100 */
[----:B------:R-:W-:Y:S04]  /*6ba40*/  STL.64 [R1+0x6b0], R4 ;  /* 0x0006b00401007387 */ /* 0x000fe80000100a00 */
[----:B------:R2:W-:Y:S01]  /*6ba50*/  STL [R1+0x6b8], R6 ;  /* 0x0006b80601007387 */ /* 0x0005e20000100800 */
[----:B------:R-:W-:Y:S01]  /*6ba60*/  IMAD.MOV.U32 R3, RZ, RZ, R7 ;  /* 0x000000ffff037224 */ /* 0x000fe200078e0007 */
[C---:B0-----:R-:W-:Y:S01]  /*6ba70*/  LOP3.LUT R17, R18.reuse, 0x7, RZ, 0xc0, !PT ;  /* 0x0000000712117812 */ /* 0x041fe200078ec0ff */
[----:B------:R-:W-:-:S03]  /*6ba80*/  IMAD.SHL.U32 R16, R18, 0x2, RZ ;  /* 0x0000000212107824 */ /* 0x000fc600078e00ff */
[----:B------:R-:W-:Y:S04]  /*6ba90*/  STL [R1+0x2f40], R3 ;  /* 0x002f400301007387 */ /* 0x000fe80000100800 */
[----:B------:R-:W3:Y:S01]  /*6baa0*/  LDL.LU R20, [R1+0xa90] ;  /* 0x000a900001147983 */ /* 0x000ee20000300800 */
[----:B------:R-:W-:Y:S02]  /*6bab0*/  IMAD R17, R17, 0x110, RZ ;  /* 0x0000011011117824 */ /* 0x000fe400078e02ff */
[----:B------:R-:W-:-:S03]  /*6bac0*/  IMAD.SHL.U32 R18, R18, 0x80, RZ ;  /* 0x0000008012127824 */ /* 0x000fc600078e00ff */
[----:B------:R-:W-:-:S04]  /*6bad0*/  LOP3.LUT R0, R17, 0x10, R16, 0x78, !PT ;  /* 0x0000001011007812 */ /* 0x000fc800078e7810 */
[----:B------:R-:W-:Y:S01]  /*6bae0*/  LOP3.LUT R0, R0, 0x800, R18, 0xf8, !PT ;  /* 0x0000080000007812 */ /* 0x000fe200078ef812 */
[----:B--2---:R-:W-:-:S15]  /*6baf0*/  HMMA.16816.F32.BF16 R4, R12, R24, R8 ;  /* 0x000000180c04723c */ /* 0x004fde0000041808 */
[----:B------:R-:W-:-:S08]  /*6bb00*/  NOP ;  /* 0x0000000000007918 */ /* 0x000fd00000000000 */
[----:B------:R0:W-:Y:S04]  /*6bb10*/  STL.64 [R1+0x6a0], R4 ;  /* 0x0006a00401007387 */ /* 0x0001e80000100a00 */
[----:B------:R-:W-:Y:S04]  /*6bb20*/  STL.64 [R1+0x6a8], R6 ;  /* 0x0006a80601007387 */ /* 0x000fe80000100a00 */
[----:B------:R-:W3:Y:S04]  /*6bb30*/  LDL.LU R21, [R1+0xa94] ;  /* 0x000a940001157983 */ /* 0x000ee80000300800 */
[----:B------:R-:W3:Y:S04]  /*6bb40*/  LDL.LU R22, [R1+0xa98] ;  /* 0x000a980001167983 */ /* 0x000ee80000300800 */
[----:B------:R-:W3:Y:S04]  /*6bb50*/  LDL.LU R23, [R1+0xa9c] ;  /* 0x000a9c0001177983 */ /* 0x000ee80000300800 */
[----:B------:R-:W2:Y:S04]  /*6bb60*/  LDL.LU R16, [R1+0xa80] ;  /* 0x000a800001107983 */ /* 0x000ea80000300800 */
[----:B------:R-:W2:Y:S04]  /*6bb70*/  LDL.LU R17, [R1+0xa84] ;  /* 0x000a840001117983 */ /* 0x000ea80000300800 */
[----:B------:R-:W4:Y:S04]  /*6bb80*/  LDL.LU R18, [R1+0xa88] ;  /* 0x000a880001127983 */ /* 0x000f280000300800 */
[----:B------:R-:W4:Y:S04]  /*6bb90*/  LDL.LU R19, [R1+0xa8c] ;  /* 0x000a8c0001137983 */ /* 0x000f280000300800 */
[----:B0-----:R-:W3:Y:S04]  /*6bba0*/  LDL R4, [R1+0x30] ;  /* 0x0000300001047983 */ /* 0x001ee80000100800 */
[----:B------:R-:W3:Y:S04]  /*6bbb0*/  LDL R5, [R1+0x34] ;  /* 0x0000340001057983 */ /* 0x000ee80000100800 */
[----:B---3--:R0:W-:Y:S04]  /*6bbc0*/  STL.64 [R1+0x37c0], R4 ;  /* 0x0037c00401007387 */ /* 0x0081e80000100a00 */
[----:B0-----:R-:W3:Y:S04]  /*6bbd0*/  LDL.64 R4, [R1+0x40] ;  /* 0x0000400001047983 */ /* 0x001ee80000100a00 */
[----:B------:R-:W3:Y:S04]  /*6bbe0*/  LDL.LU R24, [R1+0xb00] ;  /* 0x000b000001187983 */ /* 0x000ee80000300800 */
[----:B------:R-:W3:Y:S04]  /*6bbf0*/  LDL.LU R25, [R1+0xb04] ;  /* 0x000b040001197983 */ /* 0x000ee80000300800 */
[----:B------:R-:W3:Y:S04]  /*6bc00*/  LDL.LU R26, [R1+0xb08] ;  /* 0x000b0800011a7983 */ /* 0x000ee80000300800 */
[----:B------:R-:W3:Y:S04]  /*6bc10*/  LDL.LU R27, [R1+0xb0c] ;  /* 0x000b0c00011b7983 */ /* 0x000ee80000300800 */
[----:B------:R-:W3:Y:S04]  /*6bc20*/  LDL.64 R8, [R1+0x20] ;  /* 0x0000200001087983 */ /* 0x000ee80000100a00 */
        /* <DEDUP_REMOVED lines=8> */
[----:B0-----:R-:W2:Y:S01]  /*6bcb0*/  LDL R16, [R1+0x10] ;  /* 0x0000100001107983 */ /* 0x001ea20000100800 */
[----:B---3--:R-:W-:Y:S01]  /*6bcc0*/  HMMA.16816.F32.BF16 R20, R12, R4, R20 ;  /* 0x000000040c14723c */ /* 0x008fe20000041814 */
[----:B------:R-:W-:Y:S01]  /*6bcd0*/  IMAD.MOV.U32 R17, RZ, RZ, R28 ;  /* 0x000000ffff117224 */ /* 0x000fe200078e001c */
[----:B------:R-:W-:-:S04]  /*6bce0*/  LOP3.LUT R0, R0, 0x20, RZ, 0x3c, !PT ;  /* 0x0000002000007812 */ /* 0x000fc800078e3cff */
[----:B------:R-:W-:Y:S02]  /*6bcf0*/  IMAD.MOV.U32 R28, RZ, RZ, R4 ;  /* 0x000000ffff1c7224 */ /* 0x000fe400078e0004 */
[----:B------:R-:W-:-:S15]  /*6bd00*/  IMAD.MOV.U32 R2, RZ, RZ, R5 ;  /* 0x000000ffff027224 */ /* 0x000fde00078e0005 */
[----:B------:R-:W-:-:S01]  /*6bd10*/  NOP ;  /* 0x0000000000007918 */ /* 0x000fc20000000000 */
[----:B------:R-:W-:Y:S01]  /*6bd20*/  IMAD.MOV.U32 R3, RZ, RZ, R23 ;  /* 0x000000ffff037224 */ /* 0x000fe200078e0017 */
[----:B--2---:R0:W-:Y:S04]  /*6bd30*/  STL.64 [R1+0x3798], R16 ;  /* 0x0037981001007387 */ /* 0x0041e80000100a00 */
[----:B0-----:R-:W2:Y:S04]  /*6bd40*/  LDL.LU R16, [R1+0xaf0] ;  /* 0x000af00001107983 */ /* 0x001ea80000300800 */
[----:B------:R-:W2:Y:S04]  /*6bd50*/  LDL.LU R17, [R1+0xaf4] ;  /* 0x000af40001117983 */ /* 0x000ea80000300800 */
[----:B------:R-:W2:Y:S04]  /*6bd60*/  LDL.LU R18, [R1+0xaf8] ;  /* 0x000af80001127983 */ /* 0x000ea80000300800 */
[----:B------:R-:W2:Y:S04]  /*6bd70*/  LDL.LU R19, [R1+0xafc] ;  /* 0x000afc0001137983 */ /* 0x000ea80000300800 */
[----:B------:R-:W3:Y:S04]  /*6bd80*/  LDL.LU.64 R4, [R1+0x37c0] ;  /* 0x0037c00001047983 */ /* 0x000ee80000300a00 */
[----:B------:R-:W-:Y:S04]  /*6bd90*/  STL.64 [R1+0x830], R20 ;  /* 0x0008301401007387 */ /* 0x000fe80000100a00 */
[----:B------:R-:W-:Y:S04]  /*6bda0*/  STL [R1+0x838], R22 ;  /* 0x0008381601007387 */ /* 0x000fe80000100800 */
[----:B------:R-:W0:Y:S04]  /*6bdb0*/  LDSM.16.MT88.4 R20, [R0+UR4+0x14000] ;  /* 0x014000040014783b */ /* 0x000e280008004200 */
[----:B------:R-:W-:Y:S04]  /*6bdc0*/  STL [R1+0x2fa0], R3 ;  /* 0x002fa00301007387 */ /* 0x000fe80000100800 */
[----:B0-----:R-:W-:Y:S04]  /*6bdd0*/  STL.64 [R1+0x35a8], R22 ;  /* 0x0035a81601007387 */ /* 0x001fe80000100a00 */
[----:B------:R0:W-:Y:S04]  /*6bde0*/  STL.64 [R1+0x35a0], R20 ;  /* 0x0035a01401007387 */ /* 0x0001e80000100a00 */
[----:B0-----:R-:W4:Y:S04]  /*6bdf0*/  LDL.LU R20, [R1+0xac0] ;  /* 0x000ac00001147983 */ /* 0x001f280000300800 */
[----:B------:R-:W4:Y:S04]  /*6be00*/  LDL.LU R21, [R1+0xac4] ;  /* 0x000ac40001157983 */ /* 0x000f280000300800 */
[----:B------:R-:W4:Y:S04]  /*6be10*/  LDL.LU R22, [R1+0xac8] ;  /* 0x000ac80001167983 */ /* 0x000f280000300800 */
[----:B------:R-:W4:Y:S01]  /*6be20*/  LDL.LU R23, [R1+0xacc] ;  /* 0x000acc0001177983 */ /* 0x000f220000300800 */
[----:B------:R-:W-:Y:S01]  /*6be30*/  IMAD.MOV.U32 R3, RZ, RZ, R9 ;  /* 0x000000ffff037224 */ /* 0x000fe200078e0009 */
[C---:B---3--:R-:W-:Y:S06]  /*6be40*/  HMMA.16816.F32.BF16 R4, R12.reuse, R4, R24 ;  /* 0x000000040c04723c */ /* 0x048fec0000041818 */
[----:B--2---:R-:W-:-:S15]  /*6be50*/  HMMA.16816.F32.BF16 R16, R12, R8, R16 ;  /* 0x000000080c10723c */ /* 0x004fde0000041810 */
[----:B------:R-:W-:-:S03]  /*6be60*/  NOP ;  /* 0x0000000000007918 */ /* 0x000fc60000000000 */
[----:B------:R-:W-:Y:S02]  /*6be70*/  IMAD.MOV.U32 R26, RZ, RZ, R6 ;  /* 0x000000ffff1a7224 */ /* 0x000fe400078e0006 */
[----:B------:R-:W-:Y:S01]  /*6be80*/  IMAD.MOV.U32 R27, RZ, RZ, R7 ;  /* 0x000000ffff1b7224 */ /* 0x000fe200078e0007 */
[----:B------:R-:W-:Y:S01]  /*6be90*/  MOV R7, R8 ;  /* 0x0000000800077202 */ /* 0x000fe20000000f00 */
[----:B----4-:R-:W-:Y:S04]  /*6bea0*/  STL.64 [R1+0x3790], R22 ;  /* 0x0037901601007387 */ /* 0x010fe80000100a00 */
[----:B------:R0:W-:Y:S04]  /*6beb0*/  STL.64 [R1+0x3788], R20 ;  /* 0x0037881401007387 */ /* 0x0001e80000100a00 */
[----:B0-----:R-:W2:Y:S04]  /*6bec0*/  LDL.LU R20, [R1+0xae0] ;  /* 0x000ae00001147983 */ /* 0x001ea80000300800 */
[----:B------:R-:W2:Y:S04]  /*6bed0*/  LDL.LU R21, [R1+0xae4] ;  /* 0x000ae40001157983 */ /* 0x000ea80000300800 */
[----:B------:R-:W2:Y:S04]  /*6bee0*/  LDL.LU R22, [R1+0xae8] ;  /* 0x000ae80001167983 */ /* 0x000ea80000300800 */
[----:B------:R-:W2:Y:S04]  /*6bef0*/  LDL.LU R23, [R1+0xaec] ;  /* 0x000aec0001177983 */ /* 0x000ea80000300800 */
[----:B------:R-:W3:Y:S04]  /*6bf00*/  LDL.LU.64 R24, [R1+0x37b8] ;  /* 0x0037b80001187983 */ /* 0x000ee80000300a00 */
[----:B------:R0:W-:Y:S04]  /*6bf10*/  STL.64 [R1+0x860], R4 ;  /* 0x0008600401007387 */ /* 0x0001e80000100a00 */
[----:B------:R-:W4:Y:S04]  /*6bf20*/  LDL.LU R6, [R1+0x37b0] ;  /* 0x0037b00001067983 */ /* 0x000f280000300800 */
[----:B0-----:R-:W3:Y:S04]  /*6bf30*/  LDL.LU.64 R4, [R1+0x37a8] ;  /* 0x0037a80001047983 */ /* 0x001ee80000300a00 */
[----:B------:R-:W-:Y:S04]  /*6bf40*/  STL [R1+0x2efc], R26 ;  /* 0x002efc1a01007387 */ /* 0x000fe80000100800 */
[----:B------:R-:W-:Y:S04]  /*6bf50*/  STL [R1+0x2ef8], R27 ;  /* 0x002ef81b01007387 */ /* 0x000fe80000100800 */
[----:B------:R-:W3:Y:S04]  /*6bf60*/  LDL.LU.64 R8, [R1+0x37a0] ;  /* 0x0037a00001087983 */ /* 0x000ee80000300a00 */
[----:B------:R0:W-:Y:S04]  /*6bf70*/  STL.64 [R1+0x880], R16 ;  /* 0x0008801001007387 */ /* 0x0001e80000100a00 */
[----:B0-----:R-:W2:Y:S01]  /*6bf80*/  LDL.LU.64 R16, [R1+0x3798] ;  /* 0x0037980001107983 */ /* 0x001ea20000300a00 */
[----:B------:R-:W-:-:S02]  /*6bf90*/  IMAD.MOV.U32 R10, RZ, RZ, R18 ;  /* 0x000000ffff0a7224 */ /* 0x000fc400078e0012 */
[----:B------:R-:W-:Y:S01]  /*6bfa0*/  IMAD.MOV.U32 R11, RZ, RZ, R19 ;  /* 0x000000ffff0b7224 */ /* 0x000fe200078e0013 */
[----:B----4-:R-:W-:Y:S01]  /*6bfb0*/  STL.64 [R1+0x36e0], R6 ;  /* 0x0036e00601007387 */ /* 0x010fe20000100a00 */
[----:B--2---:R-:W-:Y:S03]  /*6bfc0*/  HMMA.16816.F32.BF16 R16, R12, R16, R20 ;  /* 0x000000100c10723c */ /* 0x004fe60000041814 */
[----:B---3--:R0:W-:Y:S04]  /*6bfd0*/  STL.64 [R1+0x36d8], R4 ;  /* 0x0036d80401007387 */ /* 0x0081e80000100a00 */
[----:B0-----:R-:W2:Y:S04]  /*6bfe0*/  LDL R4, [R1] ;  /* 0x0000000001047983 */ /* 0x001ea80000100800 */
[----:B------:R-:W2:Y:S04]  /*6bff0*/  LDL R5, [R1+0x4] ;  /* 0x0000040001057983 */ /* 0x000ea80000100800 */
[----:B------:R-:W-:Y:S04]  /*6c000*/  STL [R1+0x2fa8], R11 ;  /* 0x002fa80b01007387 */ /* 0x000fe80000100800 */
[----:B------:R-:W-:Y:S04]  /*6c010*/  STL [R1+0x2fa4], R10 ;  /* 0x002fa40a01007387 */ /* 0x000fe80000100800 */
[----:B------:R-:W3:Y:S04]  /*6c020*/  LDL.LU.64 R22, [R1+0x3790] ;  /* 0x0037900001167983 */ /* 0x000ee80000300a00 */
[----:B------:R-:W3:Y:S04]  /*6c030*/  LDL.LU.64 R20, [R1+0x3788] ;  /* 0x0037880001147983 */ /* 0x000ee80000300a00 */
[----:B------:R-:W-:Y:S04]  /*6c040*/  STL [R1+0x8a0], R16 ;  /* 0x0008a01001007387 */ /* 0x000fe80000100800 */
[----:B------:R0:W-:Y:S01]  /*6c050*/  STL [R1+0x8ac], R19 ;  /* 0x0008ac1301007387 */ /* 0x0001e20000100800 */
[----:B------:R-:W-:-:S02]  /*6c060*/  IMAD.MOV.U32 R27, RZ, RZ, R18 ;  /* 0x000000ffff1b7224 */ /* 0x000fc400078e0012 */
[----:B------:R-:W-:Y:S01]  /*6c070*/  IMAD.MOV.U32 R26, RZ, RZ, R17 ;  /* 0x000000ffff1a7224 */ /* 0x000fe200078e0011 */
[----:B0-----:R-:W2:Y:S04]  /*6c080*/  LDL.LU.64 R18, [R1+0x3780] ;  /* 0x0037800001127983 */ /* 0x001ea80000300a00 */
[----:B------:R-:W2:Y:S04]  /*6c090*/  LDL.LU.64 R16, [R1+0x3778] ;  /* 0x0037780001107983 */ /* 0x000ea80000300a00 */
[----:B------:R-:W-:Y:S04]  /*6c0a0*/  STL [R1+0x31ec], R27 ;  /* 0x0031ec1b01007387 */ /* 0x000fe80000100800 */
[----:B------:R-:W-:Y:S01]  /*6c0b0*/  STL [R1+0x31e8], R26 ;  /* 0x0031e81a01007387 */ /* 0x000fe20000100800 */
[C---:B--2---:R-:W-:Y:S03]  /*6c0c0*/  HMMA.16816.F32.BF16 R4, R12.reuse, R4, R16 ;  /* 0x000000040c04723c */ /* 0x044fe60000041810 */
[----:B------:R-:W2:Y:S04]  /*6c0d0*/  LDL.LU.64 R18, [R1+0x3770] ;  /* 0x0037700001127983 */ /* 0x000ea80000300a00 */
[----:B------:R-:W2:Y:S01]  /*6c0e0*/  LDL.LU.64 R16, [R1+0x3768] ;  /* 0x0037680001107983 */ /* 0x000ea20000300a00 */
[C---:B---3--:R-:W-:Y:S06]  /*6c0f0*/  HMMA.16816.F32.BF16 R20, R12.reuse, R24, R20 ;  /* 0x000000180c14723c */ /* 0x048fec0000041814 */
[----:B------:R0:W-:Y:S09]  /*6c100*/  STL.64 [R1+0x3750], R24 ;  /* 0x0037501801007387 */ /* 0x0001f20000100a00 */
[----:B------:R-:W-:Y:S04]  /*6c110*/  STL.64 [R1+0x8d0], R4 ;  /* 0x0008d00401007387 */ /* 0x000fe80000100a00 */
[----:B------:R2:W-:Y:S04]  /*6c120*/  STL.64 [R1+0x8d8], R6 ;  /* 0x0008d80601007387 */ /* 0x0005e80000100a00 */
[----:B------:R-:W-:Y:S04]  /*6c130*/  STL.64 [R1+0xb70], R20 ;  /* 0x000b701401007387 */ /* 0x000fe80000100a00 */
[----:B------:R-:W-:Y:S04]  /*6c140*/  STL.64 [R1+0xb78], R22 ;  /* 0x000b781601007387 */ /* 0x000fe80000100a00 */
[----:B0-----:R-:W3:Y:S04]  /*6c150*/  LDL.64 R24, [R1+0x70] ;  /* 0x0000700001187983 */ /* 0x001ee80000100a00 */
[----:B------:R0:W-:Y:S01]  /*6c160*/  STL.64 [R1+0x3710], R8 ;  /* 0x0037100801007387 */ /* 0x0001e20000100a00 */
[----:B--2---:R-:W-:-:S15]  /*6c170*/  HMMA.16816.F32.BF16 R4, R12, R8, R16 ;  /* 0x000000080c04723c */ /* 0x004fde0000041810 */
[----:B------:R-:W-:-:S08]  /*6c180*/  NOP ;  /* 0x0000000000007918 */ /* 0x000fd00000000000 */
[----:B------:R-:W-:Y:S04]  /*6c190*/  STL.64 [R1+0xb60], R4 ;  /* 0x000b600401007387 */ /* 0x000fe80000100a00 */
[----:B------:R-:W-:Y:S04]  /*6c1a0*/  STL.64 [R1+0xb68], R6 ;  /* 0x000b680601007387 */ /* 0x000fe80000100a00 */
[----:B0-----:R-:W2:Y:S04]  /*6c1b0*/  LDL.64 R8, [R1+0x1f0] ;  /* 0x0001f00001087983 */ /* 0x001ea80000100a00 */
[----:B--2---:R0:W-:Y:S04]  /*6c1c0*/  STL.64 [R1+0x3728], R8 ;  /* 0x0037280801007387 */ /* 0x0041e80000100a00 */
[----:B0-----:R-:W2:Y:S04]  /*6c1d0*/  LDL.64 R8, [R1+0x200] ;  /* 0x0002000001087983 */ /* 0x001ea80000100a00 */
[----:B--2---:R-:W-:Y:S04]  /*6c1e0*/  STL.64 [R1+0x3740], R8 ;  /* 0x0037400801007387 */ /* 0x004fe80000100a00 */
[----:B------:R-:W2:Y:S04]  /*6c1f0*/  LDL.LU R20, [R1+0xa30] ;  /* 0x000a300001147983 */ /* 0x000ea80000300800 */
[----:B------:R-:W2:Y:S04]  /*6c200*/  LDL.LU R21, [R1+0xa34] ;  /* 0x000a340001157983 */ /* 0x000ea80000300800 */
[----:B------:R-:W4:Y:S04]  /*6c210*/  LDL.LU R22, [R1+0xa38] ;  /* 0x000a380001167983 */ /* 0x000f280000300800 */
[----:B------:R-:W4:Y:S04]  /*6c220*/  LDL.LU R23, [R1+0xa3c] ;  /* 0x000a3c0001177983 */ /* 0x000f280000300800 */
[----:B------:R-:W3:Y:S04]  /*6c230*/  LDL.LU R16, [R1+0xa60] ;  /* 0x000a600001107983 */ /* 0x000ee80000300800 */
[----:B------:R-:W3:Y:S04]  /*6c240*/  LDL.LU R17, [R1+0xa64] ;  /* 0x000a640001117983 */ /* 0x000ee80000300800 */
[----:B------:R-:W2:Y:S04]  /*6c250*/  LDL.LU R18, [R1+0xa68] ;  /* 0x000a680001127983 */ /* 0x000ea80000300800 */
[----:B------:R-:W2:Y:S04]  /*6c260*/  LDL.LU R19, [R1+0xa6c] ;  /* 0x000a6c0001137983 */ /* 0x000ea80000300800 */
[----:B--2---:R-:W-:Y:S04]  /*6c270*/  STL.64 [R1+0x3760], R18 ;  /* 0x0037601201007387 */ /* 0x004fe80000100a00 */
[----:B---3--:R0:W-:Y:S04]  /*6c280*/  STL.64 [R1+0x3758], R16 ;  /* 0x0037581001007387 */ /* 0x0081e80000100a00 */
[----:B0-----:R-:W2:Y:S04]  /*6c290*/  LDL.LU R16, [R1+0xa70] ;  /* 0x000a700001107983 */ /* 0x001ea80000300800 */
[----:B------:R-:W2:Y:S04]  /*6c2a0*/  LDL.LU R17, [R1+0xa74] ;  /* 0x000a740001117983 */ /* 0x000ea80000300800 */
[----:B------:R-:W2:Y:S04]  /*6c2b0*/  LDL.LU R18, [R1+0xa78] ;  /* 0x000a780001127983 */ /* 0x000ea80000300800 */
[----:B------:R-:W2:Y:S04]  /*6c2c0*/  LDL.LU R19, [R1+0xa7c] ;  /* 0x000a7c0001137983 */ /* 0x000ea80000300800 */
[----:B------:R-:W3:Y:S04]  /*6c2d0*/  LDL.64 R8, [R1+0x210] ;  /* 0x0002100001087983 */ /* 0x000ee80000100a00 */
[----:B----4-:R-:W-:Y:S04]  /*6c2e0*/  STL.64 [R1+0x3720], R22 ;  /* 0x0037201601007387 */ /* 0x010fe80000100a00 */
        /* <DEDUP_REMOVED lines=13> */
[----:B------:R-:W3:Y:S04]  /*6c3c0*/  LDL.LU R6, [R1+0xa18] ;  /* 0x000a180001067983 */ /* 0x000ee80000300800 */
[----:B------:R-:W3:Y:S01]  /*6c3d0*/  LDL.LU R7, [R1+0xa1c] ;  /* 0x000a1c0001077983 */ /* 0x000ee20000300800 */
[----:B------:R-:W-:Y:S03]  /*6c3e0*/  HMMA.16816.F32.BF16 R16, R12, R24, R16 ;  /* 0x000000180c10723c */ /* 0x000fe60000041810 */
[----:B---3--:R-:W-:Y:S04]  /*6c3f0*/  STL.64 [R1+0x36f0], R6 ;  /* 0x0036f00601007387 */ /* 0x008fe80000100a00 */
[----:B----4-:R0:W-:Y:S04]  /*6c400*/  STL.64 [R1+0x36e8], R4 ;  /* 0x0036e80401007387 */ /* 0x0101e80000100a00 */
[----:B0-----:R-:W3:Y:S01]  /*6c410*/  LDL R4, [R1+0x1d0] ;  /* 0x0001d00001047983 */ /* 0x001ee20000100800 */
[----:B------:R-:W-:-:S02]  /*6c420*/  IMAD.MOV.U32 R5, RZ, RZ, R29 ;  /* 0x000000ffff057224 */ /* 0x000fc400078e001d */
[----:B------:R-:W-:-:S03]  /*6c430*/  IMAD.MOV.U32 R27, RZ, RZ, R25 ;  /* 0x000000ffff1b7224 */ /* 0x000fc600078e0019 */
[----:B---3--:R0:W-:Y:S04]  /*6c440*/  STL.64 [R1+0x3708], R4 ;  /* 0x0037080401007387 */ /* 0x0081e80000100a00 */
[----:B0-----:R-:W3:Y:S04]  /*6c450*/  LDL.64 R4, [R1+0x1e0] ;  /* 0x0001e00001047983 */ /* 0x001ee80000100a00 */
[----:B------:R-:W-:Y:S04]  /*6c460*/  STL.64 [R1+0xb50], R16 ;  /* 0x000b501001007387 */ /* 0x000fe80000100a00 */
[----:B------:R0:W-:Y:S04]  /*6c470*/  STL.64 [R1+0xb58], R18 ;  /* 0x000b581201007387 */ /* 0x0001e80000100a00 */
[----:B0-----:R-:W4:Y:S04]  /*6c480*/  LDL.LU.64 R18, [R1+0x3760] ;  /* 0x0037600001127983 */ /* 0x001f280000300a00 */
[----:B------:R-:W4:Y:S04]  /*6c490*/  LDL.LU.64 R16, [R1+0x3758] ;  /* 0x0037580001107983 */ /* 0x000f280000300a00 */
[----:B------:R-:W2:Y:S04]  /*6c4a0*/  LDL.LU.64 R24, [R1+0x3750] ;  /* 0x0037500001187983 */ /* 0x000ea80000300a00 */
[----:B------:R-:W-:Y:S01]  /*6c4b0*/  STL [R1+0x3700], R27 ;  /* 0x0037001b01007387 */ /* 0x000fe20000100800 */
[----:B----4-:R-:W-:Y:S03]  /*6c4c0*/  HMMA.16816.F32.BF16 R16, R12, R8, R16 ;  /* 0x000000080c10723c */ /* 0x010fe60000041810 */
        /* <DEDUP_REMOVED lines=8> */
[----:B-1----:R-:W4:Y:S01]  /*6c550*/  LDL.LU R19, [R1+0x3748] ;  /* 0x0037480001137983 */ /* 0x002f220000300800 */
[----:B------:R-:W-:-:S03]  /*6c560*/  IMAD.MOV.U32 R16, RZ, RZ, R9 ;  /* 0x000000ffff107224 */ /* 0x000fc600078e0009 */
[----:B------:R-:W3:Y:S02]  /*6c570*/  LDL.LU.64 R8, [R1+0x3740] ;  /* 0x0037400001087983 */ /* 0x000ee40000300a00 */
[----:B---3--:R-:W-:Y:S06]  /*6c580*/  HMMA.16816.F32.BF16 R20, R12, R8, R20 ;  /* 0x000000080c14723c */ /* 0x008fec0000041814 */
[----:B------:R-:W-:-:S15]  /*6c590*/  IMAD.MOV.U32 R29, RZ, RZ, R9 ;  /* 0x000000ffff1d7224 */ /* 0x000fde00078e0009 */
[----:B------:R-:W-:-:S02]  /*6c5a0*/  NOP ;  /* 0x0000000000007918 */ /* 0x000fc40000000000 */
[----:B------:R-:W-:Y:S04]  /*6c5b0*/  STL.64 [R1+0xb30], R20 ;  /* 0x000b301401007387 */ /* 0x000fe80000100a00 */
[----:B------:R0:W-:Y:S04]  /*6c5c0*/  STL.64 [R1+0xb38], R22 ;  /* 0x000b381601007387 */ /* 0x0001e80000100a00 */
[----:B0-----:R-:W3:Y:S04]  /*6c5d0*/  LDL.LU.64 R22, [R1+0x3738] ;  /* 0x0037380001167983 */ /* 0x001ee80000300a00 */
[----:B------:R-:W3:Y:S04]  /*6c5e0*/  LDL.LU.64 R20, [R1+0x3730] ;  /* 0x0037300001147983 */ /* 0x000ee80000300a00 */
[----:B------:R-:W3:Y:S02]  /*6c5f0*/  LDL.LU.64 R8, [R1+0x3728] ;  /* 0x0037280001087983 */ /* 0x000ee40000300a00 */
[----:B---3--:R-:W-:Y:S06]  /*6c600*/  HMMA.16816.F32.BF16 R20, R12, R8, R20 ;  /* 0x000000080c14723c */ /* 0x008fec0000041814 */
[----:B------:R-:W-:Y:S01]  /*6c610*/  MOV R18, R8 ;  /* 0x0000000800127202 */ /* 0x000fe20000000f00 */
[----:B------:R-:W-:-:S15]  /*6c620*/  IMAD.MOV.U32 R11, RZ, RZ, R9 ;  /* 0x000000ffff0b7224 */ /* 0x000fde00078e0009 */
[----:B------:R-:W-:-:S01]  /*6c630*/  NOP ;  /* 0x0000000000007918 */ /* 0x000fc20000000000 */
[----:B------:R-:W-:Y:S04]  /*6c640*/  STL.64 [R1+0xb20], R20 ;  /* 0x000b201401007387 */ /* 0x000fe80000100a00 */
[----:B------:R0:W-:Y:S04]  /*6c650*/  STL.64 [R1+0xb28], R22 ;  /* 0x000b281601007387 */ /* 0x0001e80000100a00 */
[----:B0-----:R-:W3:Y:S04]  /*6c660*/  LDL.LU.64 R22, [R1+0x3720] ;  /* 0x0037200001167983 */ /* 0x001ee80000300a00 */
[----:B------:R-:W3:Y:S04]  /*6c670*/  LDL.LU.64 R20, [R1+0x3718] ;  /* 0x0037180001147983 */ /* 0x000ee80000300a00 */
[----:B------:R-:W2:Y:S04]  /*6c680*/  LDL.LU.64 R8, [R1+0x3710] ;  /* 0x0037100001087983 */ /* 0x000ea80000300a00 */
[----:B------:R-:W-:Y:S01]  /*6c690*/  STL [R1+0x3698], R11 ;  /* 0x0036980b01007387 */ /* 0x000fe20000100800 */
[----:B---3--:R-:W-:Y:S03]  /*6c6a0*/  HMMA.16816.F32.BF16 R20, R12, R4, R20 ;  /* 0x000000040c14723c */ /* 0x008fe60000041814 */
[----:B--2---:R4:W-:Y:S02]  /*6c6b0*/  STL.64 [R1+0x3690], R8 ;  /* 0x0036900801007387 */ /* 0x0049e40000100a00 */
[----:B----4-:R-:W-:-:S02]  /*6c6c0*/  IMAD.MOV.U32 R9, RZ, RZ, R19 ;  /* 0x000000ffff097224 */ /* 0x010fc400078e0013 */
[----:B------:R-:W-:Y:S01]  /*6c6d0*/  IMAD.MOV.U32 R19, RZ, RZ, R5 ;  /* 0x000000ffff137224 */ /* 0x000fe200078e0005 */
[----:B------:R-:W2:-:S15]  /*6c6e0*/  LDL R8, [R1+0x1b0] ;  /* 0x0001b00001087983 */ /* 0x000e9e0000100800 */
[----:B------:R0:W-:Y:S04]  /*6c6f0*/  STL.64 [R1+0xb10], R20 ;  /* 0x000b101401007387 */ /* 0x0001e80000100a00 */
[----:B------:R-:W-:Y:S01]  /*6c700*/  STL.64 [R1+0xb18], R22 ;  /* 0x000b181601007387 */ /* 0x000fe20000100a00 */
[----:B0-----:R-:W-:-:S03]  /*6c710*/  IMAD.MOV.U32 R20, RZ, RZ, R4 ;  /* 0x000000ffff147224 */ /* 0x001fc600078e0004 */
[----:B------:R-:W3:Y:S04]  /*6c720*/  LDL.LU.64 R4, [R1+0x3708] ;  /* 0x0037080001047983 */ /* 0x000ee80000300a00 */
[----:B------:R-:W-:Y:S04]  /*6c730*/  STL.64 [R1+0x3640], R18 ;  /* 0x0036401201007387 */ /* 0x000fe80000100a00 */
[----:B------:R0:W-:Y:S04]  /*6c740*/  STL.64 [R1+0x3638], R16 ;  /* 0x0036381001007387 */ /* 0x0001e80000100a00 */
[----:B0-----:R-:W4:Y:S04]  /*6c750*/  LDL.64 R16, [R1] ;  /* 0x0000000001107983 */ /* 0x001f280000100a00 */
[----:B----4-:R0:W-:Y:S04]  /*6c760*/  STL.64 [R1+0x3658], R16 ;  /* 0x0036581001007387 */ /* 0x0101e80000100a00 */
[----:B0-----:R-:W4:Y:S01]  /*6c770*/  LDL.64 R16, [R1+0x10] ;  /* 0x0000100001107983 */ /* 0x001f220000100a00 */
[C---:B---3--:R-:W-:Y:S03]  /*6c780*/  HMMA.16816.F32.BF16 R4, R12.reuse, R4, R24 ;  /* 0x000000040c04723c */ /* 0x048fe60000041818 */
[----:B----4-:R0:W-:Y:S04]  /*6c790*/  STL.64 [R1+0x3670], R16 ;  /* 0x0036701001007387 */ /* 0x0101e80000100a00 */
[----:B0-----:R-:W3:Y:S04]  /*6c7a0*/  LDL R16, [R1+0x1c0] ;  /* 0x0001c00001107983 */ /* 0x001ee80000100800 */
[----:B------:R-:W3:Y:S04]  /*6c7b0*/  LDL R17, [R1+0x1c4] ;  /* 0x0001c40001117983 */ /* 0x000ee80000100800 */
[----:B------:R0:W-:Y:S04]  /*6c7c0*/  STL [R1+0x3634], R20 ;  /* 0x0036341401007387 */ /* 0x0001e80000100800 */
[----:B0-----:R-:W2:Y:S04]  /*6c7d0*/  LDL.LU R20, [R1+0xa00] ;  /* 0x000a000001147983 */ /* 0x001ea80000300800 */
[----:B------:R-:W2:Y:S04]  /*6c7e0*/  LDL.LU R21, [R1+0xa04] ;  /* 0x000a040001157983 */ /* 0x000ea80000300800 */
[----:B------:R-:W2:Y:S04]  /*6c7f0*/  LDL.LU R22, [R1+0xa08] ;  /* 0x000a080001167983 */ /* 0x000ea80000300800 */
[----:B------:R-:W2:Y:S04]  /*6c800*/  LDL.LU R23, [R1+0xa0c] ;  /* 0x000a0c0001177983 */ /* 0x000ea80000300800 */
[----:B------:R-:W4:Y:S04]  /*6c810*/  LDL.LU R27, [R1+0x3700] ;  /* 0x00370000011b7983 */ /* 0x000f280000300800 */
[----:B------:R-:W4:Y:S04]  /*6c820*/  LDL.LU.64 R24, [R1+0x36f8] ;  /* 0x0036f80001187983 */ /* 0x000f280000300a00 */
[----:B------:R-:W-:Y:S04]  /*6c830*/  STL.64 [R1+0xb00], R4 ;  /* 0x000b000401007387 */ /* 0x000fe80000100a00 */
[----:B------:R0:W-:Y:S04]  /*6c840*/  STL.64 [R1+0xb08], R6 ;  /* 0x000b080601007387 */ /* 0x0001e80000100a00 */
[----:B0-----:R-:W3:Y:S04]  /*6c850*/  LDL.LU.64 R6, [R1+0x36f0] ;  /* 0x0036f00001067983 */ /* 0x001ee80000300a00 */
[----:B------:R-:W3:Y:S02]  /*6c860*/  LDL.LU.64 R4, [R1+0x36e8] ;  /* 0x0036e80001047983 */ /* 0x000ee40000300a00 */
[C---:B---3--:R-:W-:Y:S02]  /*6c870*/  HMMA.16816.F32.BF16 R16, R12.reuse, R16, R4 ;  /* 0x000000100c10723c */ /* 0x048fe40000041804 */
[----:B------:R-:W3:Y:S04]  /*6c880*/  LDL.LU.64 R6, [R1+0x36e0] ;  /* 0x0036e00001067983 */ /* 0x000ee80000300a00 */
[----:B--2---:R-:W-:Y:S01]  /*6c890*/  HMMA.16816.F32.BF16 R8, R12, R8, R20 ;  /* 0x000000080c08723c */ /* 0x004fe20000041814 */
[----:B------:R-:W2:Y:S06]  /*6c8a0*/  LDL.LU.64 R4, [R1+0x36d8] ;  /* 0x0036d80001047983 */ /* 0x000eac0000300a00 */
[----:B------:R-:W-:-:S02]  /*6c8b0*/  IMAD.MOV.U32 R12, RZ, RZ, R28 ;  /* 0x000000ffff0c7224 */ /* 0x000fc400078e001c */
[----:B------:R-:W-:-:S08]  /*6c8c0*/  IMAD.MOV.U32 R13, RZ, RZ, R2 ;  /* 0x000000ffff0d7224 */ /* 0x000fd000078e0002 */
[----:B------:R0:W-:Y:S04]  /*6c8d0*/  STL.64 [R1+0xaf0], R16 ;  /* 0x000af01001007387 */ /* 0x0001e80000100a00 */
[----:B------:R-:W-:Y:S01]  /*6c8e0*/  STL.64 [R1+0xaf8], R18 ;  /* 0x000af81201007387 */ /* 0x000fe20000100a00 */
[----:B0-----:R-:W-:Y:S02]  /*6c8f0*/  IMAD.MOV.U32 R17, RZ, RZ, R3 ;  /* 0x000000ffff117224 */ /* 0x001fe400078e0003 */
[----:B---3--:R-:W-:Y:S02]  /*6c900*/  IMAD.MOV.U32 R16, RZ, RZ, R7 ;  /* 0x000000ffff107224 */ /* 0x008fe400078e0007 */
[----:B------:R-:W2:Y:S04]  /*6c910*/  LDL.LU R7, [R1+0x36d4] ;  /* 0x0036d40001077983 */ /* 0x000ea80000300800 */
[----:B------:R-:W-:Y:S04]  /*6c920*/  STL.64 [R1+0x3688], R16 ;  /* 0x0036881001007387 */ /* 0x000fe80000100a00 */
[----:B------:R-:W3:Y:S04]  /*6c930*/  LDL.LU R28, [R1+0x36d0] ;  /* 0x0036d000011c7983 */ /* 0x000ee80000300800 */
[----:B------:R0:W-:Y:S04]  /*6c940*/  STL.64 [R1+0xae0], R8 ;  /* 0x000ae00801007387 */ /* 0x0001e80000100a00 */
[----:B------:R1:W-:Y:S04]  /*6c950*/  STL.64 [R1+0xae8], R10 ;  /* 0x000ae80a01007387 */ /* 0x0003e80000100a00 */
[----:B------:R4:W-:Y:S04]  /*6c960*/  STL.64 [R1+0x36b0], R12 ;  /* 0x0036b00c01007387 */ /* 0x0009e80000100a00 */
[----:B0-----:R-:W2:Y:S04]  /*6c970*/  LDL.LU R8, [R1+0x9d0] ;  /* 0x0009d00001087983 */ /* 0x001ea80000300800 */
[----:B------:R-:W2:Y:S04]  /*6c980*/  LDL.LU R9, [R1+0x9d4] ;  /* 0x0009d40001097983 */ /* 0x000ea80000300800 */
[----:B-1----:R-:W3:Y:S04]  /*6c990*/  LDL.LU R10, [R1+0x9d8] ;  /* 0x0009d800010a7983 */ /* 0x002ee80000300800 */
[----:B------:R-:W3:Y:S04]  /*6c9a0*/  LDL.LU R11, [R1+0x9dc] ;  /* 0x0009dc00010b7983 */ /* 0x000ee80000300800 */
[----:B----4-:R-:W4:Y:S04]  /*6c9b0*/  LDL.LU R12, [R1+0x9f0] ;  /* 0x0009f000010c7983 */ /* 0x010f280000300800 */
        /* <DEDUP_REMOVED lines=12> */
[----:B------:R-:W2:Y:S04]  /*6ca80*/  LDL.64 R16, [R1+0x30] ;  /* 0x0000300001107983 */ /* 0x000ea80000100a00 */
[----:B0-----:R-:W4:Y:S04]  /*6ca90*/  LDL.64 R8, [R1+0x50] ;  /* 0x0000500001087983 */ /* 0x001f280000100a00 */
[----:B------:R-:W3:Y:S04]  /*6caa0*/  LDL.LU R20, [R1+0x960] ;  /* 0x0009600001147983 */ /* 0x000ee80000300800 */
[----:B------:R-:W3:Y:S04]  /*6cab0*/  LDL.LU R21, [R1+0x964] ;  /* 0x0009640001157983 */ /* 0x000ee80000300800 */
[----:B------:R-:W2:Y:S04]  /*6cac0*/  LDL.LU R28, [R1+0x36cc] ;  /* 0x0036cc00011c7983 */ /* 0x000ea80000300800 */
[----:B------:R-:W4:Y:S04]  /*6cad0*/  LDL.LU R23, [R1+0x96c] ;  /* 0x00096c0001177983 */ /* 0x000f280000300800 */
[----:B----4-:R-:W-:Y:S04]  /*6cae0*/  STL.64 [R1+0x3650], R22 ;  /* 0x0036501601007387 */ /* 0x010fe80000100a00 */
[----:B---3--:R0:W-:Y:S04]  /*6caf0*/  STL.64 [R1+0x3648], R20 ;  /* 0x0036481401007387 */ /* 0x0081e80000100a00 */
[----:B0-----:R-:W3:Y:S04]  /*6cb00*/  LDL.LU R20, [R1+0x990] ;  /* 0x0009900001147983 */ /* 0x001ee80000300800 */
[----:B------:R-:W3:Y:S04]  /*6cb10*/  LDL.LU R21, [R1+0x994] ;  /* 0x0009940001157983 */ /* 0x000ee80000300800 */
[----:B------:R-:W4:Y:S01]  /*6cb20*/  LDL.LU R22, [R1+0x998] ;  /* 0x0009980001167983 */ /* 0x000f220000300800 */
[----:B--2---:R-:W-:-:S03]  /*6cb30*/  IMAD.MOV.U32 R23, RZ, RZ, R28 ;  /* 0x000000ffff177224 */ /* 0x004fc600078e001c */
[----:B------:R-:W2:Y:S01]  /*6cb40*/  LDL.LU R28, [R1+0x36c8] ;  /* 0x0036c800011c7983 */ /* 0x000ea20000300800 */
[----:B------:R-:W-:Y:S03]  /*6cb50*/  HMMA.16816.F32.BF16 R12, R4, R8, R12 ;  /* 0x00000008040c723c */ /* 0x000fe6000004180c */
[----:B----4-:R-:W-:Y:S04]  /*6cb60*/  STL.64 [R1+0x3668], R22 ;  /* 0x0036681601007387 */ /* 0x010fe80000100a00 */
[----:B---3--:R0:W-:Y:S04]  /*6cb70*/  STL.64 [R1+0x3660], R20 ;  /* 0x0036601401007387 */ /* 0x0081e80000100a00 */
        /* <DEDUP_REMOVED lines=11> */
[----:B------:R-:W4:Y:S04]  /*6cc30*/  LDL.LU.64 R10, [R1+0x36c0] ;  /* 0x0036c000010a7983 */ /* 0x000f280000300a00 */
[----:B------:R-:W4:Y:S04]  /*6cc40*/  LDL.LU.64 R8, [R1+0x36b8] ;  /* 0x0036b80001087983 */ /* 0x000f280000300a00 */
[----:B------:R0:W-:Y:S04]  /*6cc50*/  STL.64 [R1+0xad0], R12 ;  /* 0x000ad00c01007387 */ /* 0x0001e80000100a00 */
[----:B------:R4:W-:Y:S04]  /*6cc60*/  STL [R1+0xad8], R14 ;  /* 0x000ad80e01007387 */ /* 0x0009e80000100800 */
[----:B0-----:R-:W4:Y:S01]  /*6cc70*/  LDL.LU.64 R12, [R1+0x36b0] ;  /* 0x0036b000010c7983 */ /* 0x001f220000300a00 */
[----:B--2---:R-:W-:Y:S01]  /*6cc80*/  MOV R23, R28 ;  /* 0x0000001c00177202 */ /* 0x004fe20000000f00 */
[----:B------:R-:W-:-:S05]  /*6cc90*/  IMAD.MOV.U32 R28, RZ, RZ, R15 ;  /* 0x000000ffff1c7224 */ /* 0x000fca00078e000f */
[----:B------:R-:W-:Y:S01]  /*6cca0*/  STL [R1+0x2fac], R28 ;  /* 0x002fac1c01007387 */ /* 0x000fe20000100800 */
[----:B----4-:R-:W-:Y:S03]  /*6ccb0*/  HMMA.16816.F32.BF16 R12, R4, R12, R8 ;  /* 0x0000000c040c723c */ /* 0x010fe60000041808 */
[----:B------:R-:W2:Y:S04]  /*6ccc0*/  LDL.LU.64 R10, [R1+0x36a8] ;  /* 0x0036a800010a7983 */ /* 0x000ea80000300a00 */
[----:B------:R-:W2:-:S15]  /*6ccd0*/  LDL.LU.64 R8, [R1+0x36a0] ;  /* 0x0036a00001087983 */ /* 0x000e9e0000300a00 */
[----:B------:R-:W-:-:S01]  /*6cce0*/  NOP ;  /* 0x0000000000007918 */ /* 0x000fc20000000000 */
[----:B------:R-:W-:Y:S04]  /*6ccf0*/  STL.64 [R1+0xac0], R12 ;  /* 0x000ac00c01007387 */ /* 0x000fe80000100a00 */
[----:B------:R-:W-:Y:S04]  /*6cd00*/  STL.64 [R1+0xac8], R14 ;  /* 0x000ac80e01007387 */ /* 0x000fe80000100a00 */
[----:B------:R-:W0:Y:S01]  /*6cd10*/  LDSM.16.MT88.4 R12, [R0+UR4+0x14080] ;  /* 0x01408004000c783b */ /* 0x000e220008004200 */
[----:B------:R-:W-:-:S03]  /*6cd20*/  IMAD.MOV.U32 R2, RZ, RZ, R17 ;  /* 0x000000ffff027224 */ /* 0x000fc600078e0011 */
[----:B0-----:R-:W-:Y:S04]  /*6cd30*/  STL.64 [R1+0x3488], R14 ;  /* 0x0034880e01007387 */ /* 0x001fe80000100a00 */
[----:B------:R0:W-:Y:S04]  /*6cd40*/  STL.64 [R1+0x3480], R12 ;  /* 0x0034800c01007387 */ /* 0x0001e80000100a00 */
[----:B0-----:R-:W4:Y:S01]  /*6cd50*/  LDL.64 R12, [R1+0x1b0] ;  /* 0x0001b000010c7983 */ /* 0x001f220000100a00 */
[----:B--2---:R-:W-:-:S15]  /*6cd60*/  HMMA.16816.F32.BF16 R8, R4, R16, R8 ;  /* 0x000000100408723c */ /* 0x004fde0000041808 */
[----:B------:R-:W-:-:S08]  /*6cd70*/  NOP ;  /* 0x0000000000007918 */ /* 0x000fd00000000000 */
[----:B------:R-:W-:Y:S04]  /*6cd80*/  STL.64 [R1+0xab0], R8 ;  /* 0x000ab00801007387 */ /* 0x000fe80000100a00 */
[----:B------:R0:W-:Y:S04]  /*6cd90*/  STL.64 [R1+0xab8], R10 ;  /* 0x000ab80a01007387 */ /* 0x0001e80000100a00 */
[----:B0-----:R-:W2:Y:S04]  /*6cda0*/  LDL.LU R11, [R1+0x3698] ;  /* 0x00369800010b7983 */ /* 0x001ea80000300800 */
[----:B------:R-:W2:Y:S01]  /*6cdb0*/  LDL.LU.64 R8, [R1+0x3690] ;  /* 0x0036900001087983 */ /* 0x000ea20000300a00 */
[----:B------:R-:W-:-:S03]  /*6cdc0*/  IMAD.MOV.U32 R10, RZ, RZ, R16 ;  /* 0x000000ffff0a7224 */ /* 0x000fc600078e0010 */
[----:B------:R-:W3:Y:S02]  /*6cdd0*/  LDL.LU.64 R16, [R1+0x3688] ;  /* 0x0036880001107983 */ /* 0x000ee40000300a00 */
[----:B---3--:R-:W-:Y:S02]  /*6cde0*/  HMMA.16816.F32.BF16 R16, R4, R16, R20 ;  /* 0x000000100410723c */ /* 0x008fe40000041814 */
[----:B------:R-:W3:Y:S04]  /*6cdf0*/  LDL.LU.64 R22, [R1+0x3680] ;  /* 0x0036800001167983 */ /* 0x000ee80000300a00 */
[----:B------:R-:W3:-:S15]  /*6ce00*/  LDL.LU.64 R20, [R1+0x3678] ;  /* 0x0036780001147983 */ /* 0x000ede0000300a00 */
[----:B------:R-:W-:-:S02]  /*6ce10*/  NOP ;  /* 0x0000000000007918 */ /* 0x000fc40000000000 */
[----:B------:R0:W-:Y:S04]  /*6ce20*/  STL.64 [R1+0xaa0], R16 ;  /* 0x000aa01001007387 */ /* 0x0001e80000100a00 */
[----:B------:R-:W-:Y:S04]  /*6ce30*/  STL.64 [R1+0xaa8], R18 ;  /* 0x000aa81201007387 */ /* 0x000fe80000100a00 */
[----:B0-----:R-:W3:Y:S02]  /*6ce40*/  LDL.LU.64 R16, [R1+0x3670] ;  /* 0x0036700001107983 */ /* 0x001ee40000300a00 */
        /* <DEDUP_REMOVED lines=17> */
[----:B------:R-:W-:Y:S04]  /*6cf60*/  STL.64 [R1+0x35b8], R14 ;  /* 0x0035b80e01007387 */ /* 0x000fe80000100a00 */
[----:B----4-:R0:W-:Y:S04]  /*6cf70*/  STL.64 [R1+0x35b0], R12 ;  /* 0x0035b00c01007387 */ /* 0x0101e80000100a00 */
[----:B0-----:R-:W4:Y:S04]  /*6cf80*/  LDL.LU R12, [R1+0x980] ;  /* 0x00098000010c7983 */ /* 0x001f280000300800 */
[----:B------:R-:W4:Y:S04]  /*6cf90*/  LDL.LU R13, [R1+0x984] ;  /* 0x00098400010d7983 */ /* 0x000f280000300800 */
[----:B------:R-:W4:Y:S04]  /*6cfa0*/  LDL.LU R14, [R1+0x988] ;  /* 0x00098800010e7983 */ /* 0x000f280000300800 */
[----:B------:R-:W4:Y:S02]  /*6cfb0*/  LDL.LU R15, [R1+0x98c] ;  /* 0x00098c00010f7983 */ /* 0x000f240000300800 */
[----:B----4-:R-:W-:-:S15]  /*6cfc0*/  HMMA.16816.F32.BF16 R12, R4, R24, R12 ;  /* 0x00000018040c723c */ /* 0x010fde000004180c */
[----:B------:R-:W-:-:S08]  /*6cfd0*/  NOP ;  /* 0x0000000000007918 */ /* 0x000fd00000000000 */
[----:B------:R0:W-:Y:S04]  /*6cfe0*/  STL.64 [R1+0xa70], R12 ;  /* 0x000a700c01007387 */ /* 0x0001e80000100a00 */
[----:B------:R-:W-:Y:S04]  /*6cff0*/  STL.64 [R1+0xa78], R14 ;  /* 0x000a780e01007387 */ /* 0x000fe80000100a00 */
[----:B0-----:R-:W4:Y:S01]  /*6d000*/  LDL.64 R12, [R1+0x1c0] ;  /* 0x0001c000010c7983 */ /* 0x001f220000100a00 */
[----:B--2---:R-:W-:Y:S03]  /*6d010*/  HMMA.16816.F32.BF16 R20, R4, R8, R20 ;  /* 0x000000080414723c */ /* 0x004fe60000041814 */
[----:B----4-:R0:W-:Y:S04]  /*6d020*/  STL.64 [R1+0x35d0], R12 ;  /* 0x0035d00c01007387 */ /* 0x0101e80000100a00 */
[----:B0-----:R-:W2:Y:S04]  /*6d030*/  LDL R12, [R1+0x70] ;  /* 0x00007000010c7983 */ /* 0x001ea80000100800 */
[----:B------:R0:W-:Y:S04]  /*6d040*/  STL.64 [R1+0x3570], R24 ;  /* 0x0035701801007387 */ /* 0x0001e80000100a00 */
[----:B------:R1:W-:Y:S01]  /*6d050*/  STL [R1+0x35e8], R26 ;  /* 0x0035e81a01007387 */ /* 0x0003e20000100800 */
[----:B------:R-:W-:-:S03]  /*6d060*/  IMAD.MOV.U32 R13, RZ, RZ, R27 ;  /* 0x000000ffff0d7224 */ /* 0x000fc600078e001b */
[----:B0-----:R-:W2:Y:S04]  /*6d070*/  LDL.LU R24, [R1+0x910] ;  /* 0x0009100001187983 */ /* 0x001ea80000300800 */
[----:B------:R-:W2:Y:S04]  /*6d080*/  LDL.LU R25, [R1+0x914] ;  /* 0x0009140001197983 */ /* 0x000ea80000300800 */
[----:B-1----:R-:W2:Y:S04]  /*6d090*/  LDL.LU R26, [R1+0x918] ;  /* 0x00091800011a7983 */ /* 0x002ea80000300800 */
[----:B------:R-:W2:Y:S04]  /*6d0a0*/  LDL.LU R27, [R1+0x91c] ;  /* 0x00091c00011b7983 */ /* 0x000ea80000300800 */
[----:B------:R0:W-:Y:S04]  /*6d0b0*/  STL.64 [R1+0xa60], R20 ;  /* 0x000a601401007387 */ /* 0x0001e80000100a00 */
[----:B------:R-:W-:Y:S04]  /*6d0c0*/  STL.64 [R1+0xa68], R22 ;  /* 0x000a681601007387 */ /* 0x000fe80000100a00 */
[----:B0-----:R-:W4:Y:S04]  /*6d0d0*/  LDL.LU R20, [R1+0x3634] ;  /* 0x0036340001147983 */ /* 0x001f280000300800 */
[----:B------:R-:W-:Y:S04]  /*6d0e0*/  STL.64 [R1+0x3530], R8 ;  /* 0x0035300801007387 */ /* 0x000fe80000100a00 */
[----:B------:R-:W-:Y:S01]  /*6d0f0*/  STL [R1+0x35ec], R10 ;  /* 0x0035ec0a01007387 */ /* 0x000fe20000100800 */
[----:B--2---:R-:W-:Y:S07]  /*6d100*/  HMMA.16816.F32.BF16 R12, R4, R12, R24 ;  /* 0x0000000c040c723c */ /* 0x004fee0000041818 */
[----:B---3--:R-:W-:Y:S01]  /*6d110*/  IMAD.MOV.U32 R25, RZ, RZ, R19 ;  /* 0x000000ffff197224 */ /* 0x008fe200078e0013 */
[----:B----4-:R-:W-:-:S15]  /*6d120*/  MOV R24, R20 ;  /* 0x0000001400187202 */ /* 0x010fde0000000f00 */
[----:B------:R-:W-:Y:S04]  /*6d130*/  STL.64 [R1+0xa50], R12 ;  /* 0x000a500c01007387 */ /* 0x000fe80000100a00 */
[----:B------:R-:W-:Y:S04]  /*6d140*/  STL.64 [R1+0xa58], R14 ;  /* 0x000a580e01007387 */ /* 0x000fe80000100a00 */
[----:B------:R0:W-:Y:S02]  /*6d150*/  STL.64 [R1+0x35f0], R24 ;  /* 0x0035f01801007387 */ /* 0x0001e40000100a00 */
[----:B0-----:R-:W-:-:S02]  /*6d160*/  IMAD.MOV.U32 R24, RZ, RZ, R18 ;  /* 0x000000ffff187224 */ /* 0x001fc400078e0012 */
[----:B------:R-:W-:-:S05]  /*6d170*/  IMAD.MOV.U32 R25, RZ, RZ, R11 ;  /* 0x000000ffff197224 */ /* 0x000fca00078e000b */
[----:B------:R0:W-:Y:S04]  /*6d180*/  STL.64 [R1+0x3608], R24 ;  /* 0x0036081801007387 */ /* 0x0001e80000100a00 */
[----:B------:R-:W2:Y:S04]  /*6d190*/  LDL.LU R8, [R1+0x890] ;  /* 0x0008900001087983 */ /* 0x000ea80000300800 */
[----:B------:R-:W2:Y:S04]  /*6d1a0*/  LDL.LU R9, [R1+0x894] ;  /* 0x0008940001097983 */ /* 0x000ea80000300800 */
[----:B------:R-:W3:Y:S04]  /*6d1b0*/  LDL.LU R10, [R1+0x898] ;  /* 0x00089800010a7983 */ /* 0x000ee80000300800 */
[----:B------:R-:W3:Y:S04]  /*6d1c0*/  LDL.LU R11, [R1+0x89c] ;  /* 0x00089c00010b7983 */ /* 0x000ee80000300800 */
[----:B0-----:R-:W4:Y:S04]  /*6d1d0*/  LDL.LU R24, [R1+0x8e0] ;  /* 0x0008e00001187983 */ /* 0x001f280000300800 */
[----:B------:R-:W4:Y:S04]  /*6d1e0*/  LDL.LU R25, [R1+0x8e4] ;  /* 0x0008e40001197983 */ /* 0x000f280000300800 */
[----:B------:R-:W2:Y:S04]  /*6d1f0*/  LDL.LU R26, [R1+0x8e8] ;  /* 0x0008e800011a7983 */ /* 0x000ea80000300800 */
[----:B------:R-:W2:Y:S04]  /*6d200*/  LDL.LU R27, [R1+0x8ec] ;  /* 0x0008ec00011b7983 */ /* 0x000ea80000300800 */
[----:B--2---:R-:W-:Y:S04]  /*6d210*/  STL.64 [R1+0x3618], R26 ;  /* 0x0036181a01007387 */ /* 0x004fe80000100a00 */
[----:B----4-:R-:W-:Y:S04]  /*6d220*/  STL.64 [R1+0x3610], R24 ;  /* 0x0036101801007387 */ /* 0x010fe80000100a00 */
[----:B---3--:R-:W-:Y:S04]  /*6d230*/  STL.64 [R1+0x3600], R10 ;  /* 0x0036000a01007387 */ /* 0x008fe80000100a00 */
        /* <DEDUP_REMOVED lines=25> */
[----:B------:R-:W-:-:S02]  /*6d3d0*/  IMAD.MOV.U32 R25, RZ, RZ, R16 ;  /* 0x000000ffff197224 */ /* 0x000fc400078e0010 */
[----:B------:R-:W-:-:S07]  /*6d3e0*/  IMAD.MOV.U32 R24, RZ, RZ, R17 ;  /* 0x000000ffff187224 */ /* 0x000fce00078e0011 */
[----:B------:R-:W-:Y:S01]  /*6d3f0*/  HMMA.16816.F32.BF16 R24, R4, R24, R8 ;  /* 0x000000180418723c */ /* 0x000fe20000041808 */
[----:B----4-:R-:W-:Y:S04]  /*6d400*/  STL.64 [R1+0x35e0], R22 ;  /* 0x0035e01601007387 */ /* 0x010fe80000100a00 */
[----:B--2---:R0:W-:Y:S04]  /*6d410*/  STL.64 [R1+0x35d8], R20 ;  /* 0x0035d81401007387 */ /* 0x0041e80000100a00 */
[----:B0-----:R-:W3:Y:S04]  /*6d420*/  LDL.64 R20, [R1+0x1d0] ;  /* 0x0001d00001147983 */ /* 0x001ee80000100a00 */
[----:B------:R-:W2:Y:S04]  /*6d430*/  LDL.LU R16, [R1+0x3e0] ;  /* 0x0003e00001107983 */ /* 0x000ea80000300800 */
[----:B------:R-:W2:Y:S04]  /*6d440*/  LDL.LU R17, [R1+0x3e4] ;  /* 0x0003e40001117983 */ /* 0x000ea80000300800 */
[----:B------:R-:W4:Y:S04]  /*6d450*/  LDL.LU R18, [R1+0x3e8] ;  /* 0x0003e80001127983 */ /* 0x000f280000300800 */
[----:B------:R-:W4:Y:S04]  /*6d460*/  LDL.LU R19, [R1+0x3ec] ;  /* 0x0003ec0001137983 */ /* 0x000f280000300800 */
[----:B----4-:R-:W-:Y:S04]  /*6d470*/  STL.64 [R1+0x3598], R18 ;  /* 0x0035981201007387 */ /* 0x010fe80000100a00 */
[----:B--2---:R0:W-:Y:S04]  /*6d480*/  STL.64 [R1+0x3590], R16 ;  /* 0x0035901001007387 */ /* 0x0041e80000100a00 */
[----:B0-----:R-:W2:Y:S01]  /*6d490*/  LDL R16, [R1+0x200] ;  /* 0x0002000001107983 */ /* 0x001ea20000100800 */
[----:B------:R-:W-:-:S03]  /*6d4a0*/  IMAD.MOV.U32 R17, RZ, RZ, R29 ;  /* 0x000000ffff117224 */ /* 0x000fc600078e001d */
[----:B------:R-:W4:Y:S04]  /*6d4b0*/  LDL.LU R29, [R1+0x3630] ;  /* 0x00363000011d7983 */ /* 0x000f280000300800 */
[----:B------:R-:W3:Y:S04]  /*6d4c0*/  LDL.LU.64 R10, [R1+0x3628] ;  /* 0x00362800010a7983 */ /* 0x000ee80000300a00 */
[----:B------:R-:W3:Y:S04]  /*6d4d0*/  LDL.LU.64 R8, [R1+0x3620] ;  /* 0x0036200001087983 */ /* 0x000ee80000300a00 */
[----:B------:R-:W-:Y:S04]  /*6d4e0*/  STL.64 [R1+0xa40], R24 ;  /* 0x000a401801007387 */ /* 0x000fe80000100a00 */
[----:B------:R0:W-:Y:S04]  /*6d4f0*/  STL.64 [R1+0xa48], R26 ;  /* 0x000a481a01007387 */ /* 0x0001e80000100a00 */
[----:B0-----:R-:W2:Y:S04]  /*6d500*/  LDL.LU.64 R26, [R1+0x3618] ;  /* 0x00361800011a7983 */ /* 0x001ea80000300a00 */
[----:B------:R-:W2:Y:S02]  /*6d510*/  LDL.LU.64 R24, [R1+0x3610] ;  /* 0x0036100001187983 */ /* 0x000ea40000300a00 */
[----:B--2---:R-:W-:Y:S02]  /*6d520*/  HMMA.16816.F32.BF16 R16, R4, R16, R24 ;  /* 0x000000100410723c */ /* 0x004fe40000041818 */
[----:B------:R-:W3:-:S15]  /*6d530*/  LDL.LU.64 R24, [R1+0x3608] ;  /* 0x0036080001187983 */ /* 0x000ede0000300a00 */
[----:B------:R-:W-:-:S06]  /*6d540*/  NOP ;  /* 0x0000000000007918 */ /* 0x000fcc0000000000 */
[----:B------:R0:W-:Y:S04]  /*6d550*/  STL.64 [R1+0xa30], R16 ;  /* 0x000a301001007387 */ /* 0x0001e80000100a00 */
[----:B------:R1:W-:Y:S04]  /*6d560*/  STL.64 [R1+0xa38], R18 ;  /* 0x000a381201007387 */ /* 0x0003e80000100a00 */
[----:B0-----:R-:W2:Y:S04]  /*6d570*/  LDL.LU R16, [R1+0x410] ;  /* 0x0004100001107983 */ /* 0x001ea80000300800 */
[----:B------:R-:W2:Y:S04]  /*6d580*/  LDL.LU R17, [R1+0x414] ;  /* 0x0004140001117983 */ /* 0x000ea80000300800 */
[----:B-1----:R-:W2:Y:S01]  /*6d590*/  LDL.LU R18, [R1+0x418] ;  /* 0x0004180001127983 */ /* 0x002ea20000300800 */
[----:B---3--:R-:W-:Y:S03]  /*6d5a0*/  HMMA.16816.F32.BF16 R24, R4, R24, R8 ;  /* 0x000000180418723c */ /* 0x008fe60000041808 */
[----:B------:R-:W3:Y:S04]  /*6d5b0*/  LDL.LU.64 R10, [R1+0x3600] ;  /* 0x00360000010a7983 */ /* 0x000ee80000300a00 */
[----:B------:R-:W3:-:S15]  /*6d5c0*/  LDL.LU.64 R8, [R1+0x35f8] ;  /* 0x0035f80001087983 */ /* 0x000ede0000300a00 */
[----:B------:R-:W-:-:S01]  /*6d5d0*/  NOP ;  /* 0x0000000000007918 */ /* 0x000fc20000000000 */
[----:B------:R0:W-:Y:S04]  /*6d5e0*/  STL.64 [R1+0xa20], R24 ;  /* 0x000a201801007387 */ /* 0x0001e80000100a00 */
[----:B------:R3:W-:Y:S04]  /*6d5f0*/  STL.64 [R1+0xa28], R26 ;  /* 0x000a281a01007387 */ /* 0x0007e80000100a00 */
[----:B0-----:R-:W3:Y:S01]  /*6d600*/  LDL.LU.64 R24, [R1+0x35f0] ;  /* 0x0035f00001187983 */ /* 0x001ee20000300a00 */
[C---:B------:R-:W-:Y:S06]  /*6d610*/  HMMA.16816.F32.BF16 R12, R4.reuse, R20, R12 ;  /* 0x00000014040c723c */ /* 0x040fec000004180c */
[----:B---3--:R-:W-:Y:S01]  /*6d620*/  HMMA.16816.F32.BF16 R24, R4, R24, R8 ;  /* 0x000000180418723c */ /* 0x008fe20000041808 */
[----:B------:R-:W3:Y:S06]  /*6d630*/  LDL.LU R10, [R1+0x35ec] ;  /* 0x0035ec00010a7983 */ /* 0x000eec0000300800 */
[----:B------:R-:W-:Y:S01]  /*6d640*/  IMAD.MOV.U32 R9, RZ, RZ, R20 ;  /* 0x000000ffff097224 */ /* 0x000fe200078e0014 */
[----:B------:R-:W-:-:S15]  /*6d650*/  MOV R8, R21 ;  /* 0x0000001500087202 */ /* 0x000fde0000000f00 */
[----:B------:R0:W-:Y:S04]  /*6d660*/  STL.64 [R1+0xa10], R24 ;  /* 0x000a101801007387 */ /* 0x0001e80000100a00 */
[----:B------:R1:W-:Y:S01]  /*6d670*/  STL.64 [R1+0xa18], R26 ;  /* 0x000a181a01007387 */ /* 0x0003e20000100a00 */
[----:B0-----:R-:W-:-:S03]  /*6d680*/  IMAD.MOV.U32 R25, RZ, RZ, R2 ;  /* 0x000000ffff197224 */ /* 0x001fc600078e0002 */
[----:B-1----:R-:W2:Y:S01]  /*6d690*/  LDL.LU R26, [R1+0x35e8] ;  /* 0x0035e800011a7983 */ /* 0x002ea20000300800 */
[----:B---3--:R-:W-:-:S05]  /*6d6a0*/  IMAD.MOV.U32 R24, RZ, RZ, R10 ;  /* 0x000000ffff187224 */ /* 0x008fca00078e000a */
[----:B------:R0:W-:Y:S04]  /*6d6b0*/  STL.64 [R1+0x3588], R24 ;  /* 0x0035881801007387 */ /* 0x0001e80000100a00 */
[----:B0-----:R-:W3:Y:S04]  /*6d6c0*/  LDL.64 R24, [R1+0x40] ;  /* 0x0000400001187983 */ /* 0x001ee80000100a00 */
[----:B------:R-:W2:Y:S04]  /*6d6d0*/  LDL.LU.64 R22, [R1+0x35e0] ;  /* 0x0035e00001167983 */ /* 0x000ea80000300a00 */
[----:B------:R-:W2:Y:S04]  /*6d6e0*/  LDL.LU.64 R20, [R1+0x35d8] ;  /* 0x0035d80001147983 */ /* 0x000ea80000300a00 */
[----:B------:R0:W-:Y:S04]  /*6d6f0*/  STL.64 [R1+0xa00], R12 ;  /* 0x000a000c01007387 */ /* 0x0001e80000100a00 */
[----:B------:R-:W-:Y:S04]  /*6d700*/  STL [R1+0xa08], R14 ;  /* 0x000a080e01007387 */ /* 0x000fe80000100800 */
[----:B0-----:R-:W2:Y:S01]  /*6d710*/  LDL.LU.64 R12, [R1+0x35d0] ;  /* 0x0035d000010c7983 */ /* 0x001ea20000300a00 */
[----:B----4-:R-:W-:-:S02]  /*6d720*/  IMAD.MOV.U32 R19, RZ, RZ, R29 ;  /* 0x000000ffff137224 */ /* 0x010fc400078e001d */
[----:B------:R-:W-:-:S05]  /*6d730*/  IMAD.MOV.U32 R29, RZ, RZ, R15 ;  /* 0x000000ffff1d7224 */ /* 0x000fca00078e000f */
[----:B------:R-:W-:Y:S01]  /*6d740*/  STL [R1+0x2d80], R29 ;  /* 0x002d801d01007387 */ /* 0x000fe20000100800 */
[----:B--2---:R-:W-:Y:S06]  /*6d750*/  HMMA.16816.F32.BF16 R20, R4, R12, R20 ;  /* 0x0000000c0414723c */ /* 0x004fec0000041814 */
[----:B------:R-:W-:Y:S02]  /*6d760*/  IMAD.MOV.U32 R11, RZ, RZ, R12 ;  /* 0x000000ffff0b7224 */ /* 0x000fe400078e000c */
[----:B------:R-:W-:-:S15]  /*6d770*/  IMAD.MOV.U32 R10, RZ, RZ, R13 ;  /* 0x000000ffff0a7224 */ /* 0x000fde00078e000d */
[----:B------:R-:W-:Y:S04]  /*6d780*/  STL.64 [R1+0x9f0], R20 ;  /* 0x0009f01401007387 */ /* 0x000fe80000100a00 */
[----:B------:R0:W-:Y:S04]  /*6d790*/  STL.64 [R1+0x9f8], R22 ;  /* 0x0009f81601007387 */ /* 0x0001e80000100a00 */
[----:B0-----:R-:W2:Y:S04]  /*6d7a0*/  LDL.LU.64 R22, [R1+0x35c8] ;  /* 0x0035c80001167983 */ /* 0x001ea80000300a00 */
[----:B------:R-:W2:Y:S04]  /*6d7b0*/  LDL.LU.64 R20, [R1+0x35c0] ;  /* 0x0035c00001147983 */ /* 0x000ea80000300a00 */
[----:B------:R-:W4:Y:S04]  /*6d7c0*/  LDL.LU.64 R14, [R1+0x35b8] ;  /* 0x0035b800010e7983 */ /* 0x000f280000300a00 */
[----:B------:R-:W2:Y:S04]  /*6d7d0*/  LDL.LU.64 R12, [R1+0x35b0] ;  /* 0x0035b000010c7983 */ /* 0x000ea80000300a00 */
[----:B------:R-:W-:Y:S04]  /*6d7e0*/  STL.64 [R1+0x3580], R10 ;  /* 0x0035800a01007387 */ /* 0x000fe80000100a00 */
        /* <DEDUP_REMOVED lines=9> */
[----:B------:R0:W-:Y:S01]  /*6d880*/  STL.64 [R1+0x970], R4 ;  /* 0x0009700401007387 */ /* 0x0001e20000100a00 */
[----:B------:R-:W-:-:S03]  /*6d890*/  IMAD.MOV.U32 R29, RZ, RZ, R6 ;  /* 0x000000ffff1d7224 */ /* 0x000fc600078e0006 */
[----:B------:R2:W-:Y:S04]  /*6d8a0*/  STL [R1+0x97c], R7 ;  /* 0x00097c0701007387 */ /* 0x0005e80000100800 */
[----:B------:R-:W-:Y:S01]  /*6d8b0*/  STL.64 [R1+0x3490], R12 ;  /* 0x0034900c01007387 */ /* 0x000fe20000100a00 */
[----:B0-----:R-:W-:Y:S02]  /*6d8c0*/  IMAD.MOV.U32 R4, RZ, RZ, R26 ;  /* 0x000000ffff047224 */ /* 0x001fe400078e001a */
[----:B------:R-:W-:Y:S01]  /*6d8d0*/  IMAD.MOV.U32 R5, RZ, RZ, R3 ;  /* 0x000000ffff057224 */ /* 0x000fe200078e0003 */
[----:B------:R-:W-:Y:S01]  /*6d8e0*/  STL [R1+0x2d84], R29 ;  /* 0x002d841d01007387 */ /* 0x000fe20000100800 */
[----:B------:R-:W0:Y:S05]  /*6d8f0*/  S2R R2, SR_TID.X ;  /* 0x0000000000027919 */ /* 0x000e2a0000002100 */
[----:B--2---:R-:W-:Y:S01]  /*6d900*/  HMMA.16816.F32.BF16 R4, R20, R4, R16 ;  /* 0x000000041404723c */ /* 0x004fe20000041810 */
[----:B------:R-:W2:Y:S04]  /*6d910*/  LDL.LU.64 R18, [R1+0x3598] ;  /* 0x0035980001127983 */ /* 0x000ea80000300a00 */
[----:B------:R-:W2:Y:S01]  /*6d920*/  LDL.LU.64 R16, [R1+0x3590] ;  /* 0x0035900001107983 */ /* 0x000ea20000300a00 */
[C---:B0-----:R-:W-:Y:S01]  /*6d930*/  LOP3.LUT R3, R2.reuse, 0x7, RZ, 0xc0, !PT ;  /* 0x0000000702037812 */ /* 0x041fe200078ec0ff */
[----:B------:R-:W-:-:S04]  /*6d940*/  IMAD.SHL.U32 R27, R2, 0x2, RZ ;  /* 0x00000002021b7824 */ /* 0x000fc800078e00ff */
[----:B------:R-:W-:Y:S02]  /*6d950*/  IMAD R3, R3, 0x110, RZ ;  /* 0x0000011003037824 */ /* 0x000fe400078e02ff */
[----:B------:R-:W-:-:S10]  /*6d960*/  IMAD.SHL.U32 R2, R2, 0x80, RZ ;  /* 0x0000008002027824 */ /* 0x000fd400078e00ff */
[----:B------:R-:W-:Y:S04]  /*6d970*/  STL.64 [R1+0x960], R4 ;  /* 0x0009600401007387 */ /* 0x000fe80000100a00 */
[----:B------:R0:W-:Y:S02]  /*6d980*/  STL.64 [R1+0x968], R6 ;  /* 0x0009680601007387 */ /* 0x0001e40000100a00 */
[----:B0-----:R-:W-:Y:S01]  /*6d990*/  LOP3.LUT R7, R3, 0x10, R27, 0x78, !PT ;  /* 0x0000001003077812 */ /* 0x001fe200078e781b */
[----:B---3--:R-:W-:-:S03]  /*6d9a0*/  IMAD.MOV.U32 R3, RZ, RZ, R24 ;  /* 0x000000ffff037224 */ /* 0x008fc600078e0018 */
[----:B------:R-:W-:Y:S01]  /*6d9b0*/  LOP3.LUT R7, R7, 0x800, R2, 0xf8, !PT ;  /* 0x0000080007077812 */ /* 0x000fe200078ef802 */
[----:B------:R-:W-:-:S03]  /*6d9c0*/  IMAD.MOV.U32 R2, RZ, RZ, R25 ;  /* 0x000000ffff027224 */ /* 0x000fc600078e0019 */
[----:B------:R-:W-:Y:S01]  /*6d9d0*/  LOP3.LUT R7, R7, 0x40, RZ, 0x3c, !PT ;  /* 0x0000004007077812 */ /* 0x000fe200078e3cff */
[----:B--2---:R-:W-:Y:S01]  /*6d9e0*/  HMMA.16816.F32.BF16 R16, R20, R24, R16 ;  /* 0x000000181410723c */ /* 0x004fe20000041810 */
[----:B------:R-:W4:-:S15]  /*6d9f0*/  LDL.LU.64 R24, [R1+0x3588] ;  /* 0x0035880001187983 */ /* 0x000f1e0000300a00 */
[----:B------:R-:W-:-:S07]  /*6da00*/  NOP ;  /* 0x0000000000007918 */ /* 0x000fce0000000000 */
[----:B------:R-:W-:Y:S04]  /*6da10*/  STL [R1+0x950], R16 ;  /* 0x0009501001007387 */ /* 0x000fe80000100800 */
[----:B------:R-:W-:Y:S01]  /*6da20*/  STL.64 [R1+0x958], R18 ;  /* 0x0009581201007387 */ /* 0x000fe20000100a00 */
[----:B------:R-:W-:-:S03]  /*6da30*/  MOV R29, R17 ;  /* 0x00000011001d7202 */ /* 0x000fc60000000f00 */
[----:B------:R-:W0:Y:S04]  /*6da40*/  LDSM.16.MT88.4 R16, [R7+UR4+0x14000] ;  /* 0x014000040710783b */ /* 0x000e280008004200 */
[----:B------:R-:W-:Y:S04]  /*6da50*/  STL [R1+0x2d88], R29 ;  /* 0x002d881d01007387 */ /* 0x000fe80000100800 */
[----:B------:R-:W-:Y:S04]  /*6da60*/  STL [R1+0x3458], R7 ;  /* 0x0034580701007387 */ /* 0x000fe80000100800 */
[----:B------:R-:W2:Y:S04]  /*6da70*/  LDL.64 R4, [R1+0x20] ;  /* 0x0000200001047983 */ /* 0x000ea80000100a00 */
[----:B0-----:R-:W-:Y:S04]  /*6da80*/  STL.64 [R1+0x3360], R18 ;  /* 0x0033601201007387 */ /* 0x001fe80000100a00 */
[----:B------:R0:W-:Y:S04]  /*6da90*/  STL.64 [R1+0x3358], R16 ;  /* 0x0033581001007387 */ /* 0x0001e80000100a00 */
[----:B0-----:R-:W3:Y:S04]  /*6daa0*/  LDL.LU R16, [R1+0x3c0] ;  /* 0x0003c00001107983 */ /* 0x001ee80000300800 */
[----:B------:R-:W3:Y:S04]  /*6dab0*/  LDL.LU R17, [R1+0x3c4] ;  /* 0x0003c40001117983 */ /* 0x000ee80000300800 */
[----:B------:R-:W3:Y:S04]  /*6dac0*/  LDL.LU R18, [R1+0x3c8] ;  /* 0x0003c80001127983 */ /* 0x000ee80000300800 */
[----:B------:R-:W3:Y:S01]  /*6dad0*/  LDL.LU R19, [R1+0x3cc] ;  /* 0x0003cc0001137983 */ /* 0x000ee20000300800 */
[----:B----4-:R-:W-:Y:S03]  /*6dae0*/  HMMA.16816.F32.BF16 R24, R20, R24, R8 ;  /* 0x000000181418723c */ /* 0x010fe60000041808 */
[----:B------:R-:W4:Y:S04]  /*6daf0*/  LDL.LU.64 R10, [R1+0x3580] ;  /* 0x00358000010a7983 */ /* 0x000f280000300a00 */
[----:B------:R-:W4:-:S15]  /*6db00*/  LDL.LU.64 R8, [R1+0x3578] ;  /* 0x0035780001087983 */ /* 0x000f1e0000300a00 */
[----:B------:R-:W-:-:S01]  /*6db10*/  NOP ;  /* 0x0000000000007918 */ /* 0x000fc20000000000 */
[----:B------:R0:W-:Y:S04]  /*6db20*/  STL.64 [R1+0x9e0], R24 ;  /* 0x0009e01801007387 */ /* 0x0001e80000100a00 */
[----:B------:R2:W-:Y:S04]  /*6db30*/  STL.64 [R1+0x9e8], R26 ;  /* 0x0009e81a01007387 */ /* 0x0005e80000100a00 */
[----:B0-----:R-:W4:Y:S01]  /*6db40*/  LDL.LU.64 R24, [R1+0x3570] ;  /* 0x0035700001187983 */ /* 0x001f220000300a00 */
[----:B--2---:R-:W-:Y:S02]  /*6db50*/  IMAD.MOV.U32 R27, RZ, RZ, R4 ;  /* 0x000000ffff1b7224 */ /* 0x004fe400078e0004 */
[----:B------:R-:W-:Y:S01]  /*6db60*/  IMAD.MOV.U32 R26, RZ, RZ, R5 ;  /* 0x000000ffff1a7224 */ /* 0x000fe200078e0005 */
[----:B---3--:R-:W-:-:S15]  /*6db70*/  HMMA.16816.F32.BF16 R16, R20, R4, R16 ;  /* 0x000000041410723c */ /* 0x008fde0000041810 */
[----:B------:R-:W-:-:S08]  /*6db80*/  NOP ;  /* 0x0000000000007918 */ /* 0x000fd00000000000 */
[----:B------:R0:W-:Y:S04]  /*6db90*/  STL.64 [R1+0x9d0], R16 ;  /* 0x0009d01001007387 */ /* 0x0001e80000100a00 */
[----:B------:R1:W-:Y:S04]  /*6dba0*/  STL.64 [R1+0x9d8], R18 ;  /* 0x0009d81201007387 */ /* 0x0003e80000100a00 */
[----:B------:R-:W-:Y:S04]  /*6dbb0*/  STL.64 [R1+0x3540], R26 ;  /* 0x0035401a01007387 */ /* 0x000fe80000100a00 */
[----:B----4-:R-:W-:Y:S04]  /*6dbc0*/  STL.64 [R1+0x3538], R24 ;  /* 0x0035381801007387 */ /* 0x010fe80000100a00 */
[----:B------:R-:W2:Y:S04]  /*6dbd0*/  LDL.LU R4, [R1+0x60] ;  /* 0x0000600001047983 */ /* 0x000ea80000300800 */
[----:B------:R-:W2:Y:S04]  /*6dbe0*/  LDL.LU R5, [R1+0x64] ;  /* 0x0000640001057983 */ /* 0x000ea80000300800 */
[----:B------:R-:W3:Y:S04]  /*6dbf0*/  LDL.LU R6, [R1+0x68] ;  /* 0x0000680001067983 */ /* 0x000ee80000300800 */
[----:B------:R-:W3:Y:S04]  /*6dc00*/  LDL.LU R7, [R1+0x6c] ;  /* 0x00006c0001077983 */ /* 0x000ee80000300800 */
[----:B0-----:R-:W4:Y:S04]  /*6dc10*/  LDL.LU R16, [R1+0x90] ;  /* 0x0000900001107983 */ /* 0x001f280000300800 */
[----:B------:R-:W4:Y:S04]  /*6dc20*/  LDL.LU R17, [R1+0x94] ;  /* 0x0000940001117983 */ /* 0x000f280000300800 */
[----:B-1----:R-:W2:Y:S04]  /*6dc30*/  LDL.LU R18, [R1+0x98] ;  /* 0x0000980001127983 */ /* 0x002ea80000300800 */
[----:B------:R-:W2:Y:S01]  /*6dc40*/  LDL.LU R19, [R1+0x9c] ;  /* 0x00009c0001137983 */ /* 0x000ea20000300800 */
[----:B------:R-:W-:-:S02]  /*6dc50*/  IMAD.MOV.U32 R12, RZ, RZ, R11 ;  /* 0x000000ffff0c7224 */ /* 0x000fc400078e000b */
[----:B------:R-:W-:Y:S01]  /*6dc60*/  IMAD.MOV.U32 R13, RZ, RZ, R10 ;  /* 0x000000ffff0d7224 */ /* 0x000fe200078e000a */
[----:B--2---:R-:W-:Y:S04]  /*6dc70*/  STL.64 [R1+0x34a0], R18 ;  /* 0x0034a01201007387 */ /* 0x004fe80000100a00 */
[----:B----4-:R-:W-:Y:S04]  /*6dc80*/  STL.64 [R1+0x3498], R16 ;  /* 0x0034981001007387 */ /* 0x010fe80000100a00 */
[----:B------:R0:W-:Y:S02]  /*6dc90*/  STL.64 [R1+0x34a8], R12 ;  /* 0x0034a80c01007387 */ /* 0x0001e40000100a00 */
[----:B0-----:R-:W-:-:S02]  /*6dca0*/  IMAD.MOV.U32 R12, RZ, RZ, R9 ;  /* 0x000000ffff0c7224 */ /* 0x001fc400078e0009 */
[----:B------:R-:W-:-:S05]  /*6dcb0*/  IMAD.MOV.U32 R13, RZ, RZ, R8 ;  /* 0x000000ffff0d7224 */ /* 0x000fca00078e0008 */
[----:B------:R0:W-:Y:S04]  /*6dcc0*/  STL.64 [R1+0x34c0], R12 ;  /* 0x0034c00c01007387 */ /* 0x0001e80000100a00 */
[----:B------:R-:W2:Y:S04]  /*6dcd0*/  LDL.LU R16, [R1+0x2a0] ;  /* 0x0002a00001107983 */ /* 0x000ea80000300800 */
[----:B------:R-:W2:Y:S04]  /*6dce0*/  LDL.LU R17, [R1+0x2a4] ;  /* 0x0002a40001117983 */ /* 0x000ea80000300800 */
[----:B------:R-:W4:Y:S04]  /*6dcf0*/  LDL.LU R18, [R1+0x2a8] ;  /* 0x0002a80001127983 */ /* 0x000f280000300800 */
[----:B------:R-:W4:Y:S04]  /*6dd00*/  LDL.LU R19, [R1+0x2ac] ;  /* 0x0002ac0001137983 */ /* 0x000f280000300800 */
[----:B0-----:R-:W3:Y:S04]  /*6dd10*/  LDL.64 R12, [R1+0x1e0] ;  /* 0x0001e000010c7983 */ /* 0x001ee80000100a00 */
[----:B---3--:R-:W-:Y:S04]  /*6dd20*/  STL.64 [R1+0x34d8], R12 ;  /* 0x0034d80c01007387 */ /* 0x008fe80000100a00 */
[----:B----4-:R-:W-:Y:S04]  /*6dd30*/  STL.64 [R1+0x34b8], R18 ;  /* 0x0034b81201007387 */ /* 0x010fe80000100a00 */
        /* <DEDUP_REMOVED lines=8> */
[----:B------:R-:W2:Y:S01]  /*6ddc0*/  LDL.LU R11, [R1+0x34c] ;  /* 0x00034c00010b7983 */ /* 0x000ea20000300800 */
[----:B------:R-:W-:-:S02]  /*6ddd0*/  IMAD.MOV.U32 R24, RZ, RZ, R28 ;  /* 0x000000ffff187224 */ /* 0x000fc400078e001c */
[----:B------:R-:W-:Y:S01]  /*6dde0*/  IMAD.MOV.U32 R25, RZ, RZ, R15 ;  /* 0x000000ffff197224 */ /* 0x000fe200078e000f */
[----:B--2---:R-:W-:Y:S04]  /*6ddf0*/  STL.64 [R1+0x3550], R10 ;  /* 0x0035500a01007387 */ /* 0x004fe80000100a00 */
[----:B----4-:R0:W-:Y:S04]  /*6de00*/  STL.64 [R1+0x3548], R8 ;  /* 0x0035480801007387 */ /* 0x0101e80000100a00 */
[----:B------:R-:W-:Y:S04]  /*6de10*/  STL.64 [R1+0x3558], R24 ;  /* 0x0035581801007387 */ /* 0x000fe80000100a00 */
        /* <DEDUP_REMOVED lines=10> */
[----:B------:R-:W4:Y:S04]  /*6dec0*/  LDL.64 R12, [R1+0x1f0] ;  /* 0x0001f000010c7983 */ /* 0x000f280000100a00 */
[----:B----4-:R0:W-:Y:S04]  /*6ded0*/  STL.64 [R1+0x34f0], R12 ;  /* 0x0034f00c01007387 */ /* 0x0101e80000100a00 */
[----:B0-----:R-:W4:Y:S04]  /*6dee0*/  LDL.64 R12, [R1+0x200] ;  /* 0x00020000010c7983 */ /* 0x001f280000100a00 */
[----:B----4-:R0:W-:Y:S04]  /*6def0*/  STL.64 [R1+0x3508], R12 ;  /* 0x0035080c01007387 */ /* 0x0101e80000100a00 */
[----:B0-----:R-:W4:Y:S04]  /*6df00*/  LDL.64 R12, [R1+0x210] ;  /* 0x00021000010c7983 */ /* 0x001f280000100a00 */
[----:B----4-:R0:W-:Y:S04]  /*6df10*/  STL.64 [R1+0x3520], R12 ;  /* 0x0035200c01007387 */ /* 0x0101e80000100a00 */
[----:B0-----:R-:W4:Y:S01]  /*6df20*/  LDL.64 R12, [R1+0x70] ;  /* 0x00007000010c7983 */ /* 0x001f220000100a00 */
[----:B------:R-:W-:-:S03]  /*6df30*/  IMAD.MOV.U32 R24, RZ, RZ, R14 ;  /* 0x000000ffff187224 */ /* 0x000fc600078e000e */
[----:B----4-:R0:W-:Y:S04]  /*6df40*/  STL.64 [R1+0x3528], R12 ;  /* 0x0035280c01007387 */ /* 0x0101e80000100a00 */
[----:B0-----:R-:W4:Y:S04]  /*6df50*/  LDL.LU R12, [R1+0x310] ;  /* 0x00031000010c7983 */ /* 0x001f280000300800 */
        /* <DEDUP_REMOVED lines=20> */
[----:B------:R-:W3:Y:S04]  /*6e0a0*/  LDL.LU R18, [R1+0x2e8] ;  /* 0x0002e80001127983 */ /* 0x000ee80000300800 */
[----:B------:R-:W3:Y:S01]  /*6e0b0*/  LDL.LU R19, [R1+0x2ec] ;  /* 0x0002ec0001137983 */ /* 0x000ee20000300800 */
[C---:B------:R-:W-:Y:S03]  /*6e0c0*/  HMMA.16816.F32.BF16 R24, R20.reuse, R24, R8 ;  /* 0x000000181418723c */ /* 0x040fe60000041808 */
        /* <DEDUP_REMOVED lines=8> */
[----:B0-----:R-:W3:Y:S04]  /*6e150*/  LDL.64 R4, [R1+0x50] ;  /* 0x0000500001047983 */ /* 0x001ee80000100a00 */
[----:B------:R-:W4:Y:S04]  /*6e160*/  LDL.LU.64 R10, [R1+0x3568] ;  /* 0x00356800010a7983 */ /* 0x000f280000300a00 */
[----:B------:R-:W4:Y:S04]  /*6e170*/  LDL.LU.64 R8, [R1+0x3560] ;  /* 0x0035600001087983 */ /* 0x000f280000300a00 */
[----:B------:R0:W-:Y:S04]  /*6e180*/  STL.64 [R1+0x9c0], R24 ;  /* 0x0009c01801007387 */ /* 0x0001e80000100a00 */
        /* <DEDUP_REMOVED lines=8> */
[----:B0-----:R-:W3:Y:S04]  /*6e210*/  LDL.LU.64 R26, [R1+0x3540] ;  /* 0x00354000011a7983 */ /* 0x001ee80000300a00 */
[----:B------:R-:W4:Y:S02]  /*6e220*/  LDL.LU.64 R24, [R1+0x3538] ;  /* 0x0035380001187983 */ /* 0x000f240000300a00 */
[----:B----4-:R-:W-:-:S15]  /*6e230*/  HMMA.16816.F32.BF16 R8, R20, R24, R8 ;  /* 0x000000181408723c */ /* 0x010fde0000041808 */
[----:B------:R-:W-:-:S08]  /*6e240*/  NOP ;  /* 0x0000000000007918 */ /* 0x000fd00000000000 */
[----:B------:R0:W-:Y:S04]  /*6e250*/  STL.64 [R1+0x9a0], R8 ;  /* 0x0009a00801007387 */ /* 0x0001e80000100a00 */
[----:B------:R-:W-:Y:S04]  /*6e260*/  STL.64 [R1+0x9a8], R10 ;  /* 0x0009a80a01007387 */ /* 0x000fe80000100a00 */
[----:B0-----:R-:W4:Y:S04]  /*6e270*/  LDL.LU.64 R8, [R1+0x3530] ;  /* 0x0035300001087983 */ /* 0x001f280000300a00 */
[----:B------:R-:W-:Y:S01]  /*6e280*/  STL.64 [R1+0x3450], R24 ;  /* 0x0034501801007387 */ /* 0x000fe20000100a00 */
[----:B----4-:R-:W-:-:S15]  /*6e290*/  HMMA.16816.F32.BF16 R12, R20, R8, R12 ;  /* 0x00000008140c723c */ /* 0x010fde000004180c */
[----:B------:R-:W-:-:S08]  /*6e2a0*/  NOP ;  /* 0x0000000000007918 */ /* 0x000fd00000000000 */
[----:B------:R0:W-:Y:S04]  /*6e2b0*/  STL.64 [R1+0x990], R12 ;  /* 0x0009900c01007387 */ /* 0x0001e80000100a00 */
[----:B------:R-:W-:Y:S04]  /*6e2c0*/  STL.64 [R1+0x998], R14 ;  /* 0x0009980e01007387 */ /* 0x000fe80000100a00 */
[----:B0-----:R-:W4:Y:S04]  /*6e2d0*/  LDL.LU.64 R12, [R1+0x3528] ;  /* 0x00352800010c7983 */ /* 0x001f280000300a00 */
        /* <DEDUP_REMOVED lines=19> */
[----:B------:R-:W2:Y:S04]  /*6e410*/  LDL.LU.64 R12, [R1+0x3508] ;  /* 0x00350800010c7983 */ /* 0x000ea80000300a00 */
[----:B------:R-:W-:Y:S04]  /*6e420*/  STL.64 [R1+0x3478], R10 ;  /* 0x0034780a01007387 */ /* 0x000fe80000100a00 */
[----:B------:R0:W-:Y:S04]  /*6e430*/  STL.64 [R1+0x3470], R8 ;  /* 0x0034700801007387 */ /* 0x0001e80000100a00 */
[----:B0-----:R-:W4:Y:S04]  /*6e440*/  LDL.LU R8, [R1+0x80] ;  /* 0x0000800001087983 */ /* 0x001f280000300800 */
[----:B------:R-:W4:Y:S04]  /*6e450*/  LDL.LU R9, [R1+0x84] ;  /* 0x0000840001097983 */ /* 0x000f280000300800 */
[----:B------:R-:W4:Y:S04]  /*6e460*/  LDL.LU R10, [R1+0x88] ;  /* 0x00008800010a7983 */ /* 0x000f280000300800 */
[----:B------:R-:W4:Y:S01]  /*6e470*/  LDL.LU R11, [R1+0x8c] ;  /* 0x00008c00010b7983 */ /* 0x000f220000300800 */
        /* <DEDUP_REMOVED lines=38> */
[----:B--2---:R-:W-:Y:S07]  /*6e6e0*/  HMMA.16816.F32.BF16 R20, R20, R12, R16 ;  /* 0x0000000c1414723c */ /* 0x004fee0000041810 */
[----:B------:R-:W-:-:S02]  /*6e6f0*/  IMAD.MOV.U32 R17, RZ, RZ, R12 ;  /* 0x000000ffff117224 */ /* 0x000fc400078e000c */
[----:B------:R-:W-:-:S14]  /*6e700*/  IMAD.MOV.U32 R16, RZ, RZ, R13 ;  /* 0x000000ffff107224 */ /* 0x000fdc00078e000d */
[----:B------:R0:W-:Y:S04]  /*6e710*/  STL.64 [R1+0x8e0], R20 ;  /* 0x0008e01401007387 */ /* 0x0001e80000100a00 */
[----:B------:R-:W-:Y:S04]  /*6e720*/  STL.64 [R1+0x8e8], R22 ;  /* 0x0008e81601007387 */ /* 0x000fe80000100a00 */
[----:B-1----:R-:W4:Y:S04]  /*6e730*/  LDL.LU.64 R14, [R1+0x3488] ;  /* 0x00348800010e7983 */ /* 0x002f280000300a00 */
[----:B------:R-:W4:Y:S01]  /*6e740*/  LDL.LU.64 R12, [R1+0x3480] ;  /* 0x00348000010c7983 */ /* 0x000f220000300a00 */
[----:B0-----:R-:W-:Y:S01]  /*6e750*/  MOV R20, R3 ;  /* 0x0000000300147202 */ /* 0x001fe20000000f00 */
[----:B------:R-:W-:-:S02]  /*6e760*/  IMAD.MOV.U32 R21, RZ, RZ, R2 ;  /* 0x000000ffff157224 */ /* 0x000fc400078e0002 */
[----:B---3--:R-:W-:Y:S02]  /*6e770*/  IMAD.MOV.U32 R3, RZ, RZ, R4 ;  /* 0x000000ffff037224 */ /* 0x008fe400078e0004 */
[----:B------:R-:W-:Y:S01]  /*6e780*/  IMAD.MOV.U32 R2, RZ, RZ, R5 ;  /* 0x000000ffff027224 */ /* 0x000fe200078e0005 */
[----:B----4-:R-:W-:-:S15]  /*6e790*/  HMMA.16816.F32.BF16 R8, R12, R4, R8 ;  /* 0x000000040c08723c */ /* 0x010fde0000041808 */
[----:B------:R-:W-:-:S08]  /*6e7a0*/  NOP ;  /* 0x0000000000007918 */ /* 0x000fd00000000000 */
[----:B------:R-:W-:Y:S04]  /*6e7b0*/  STL.64 [R1+0x8c0], R8 ;  /* 0x0008c00801007387 */ /* 0x000fe80000100a00 */
[----:B------:R0:W-:Y:S04]  /*6e7c0*/  STL.64 [R1+0x8c8], R10 ;  /* 0x0008c80a01007387 */ /* 0x0001e80000100a00 */
[----:B0-----:R-:W2:Y:S04]  /*6e7d0*/  LDL.LU.64 R10, [R1+0x3478] ;  /* 0x00347800010a7983 */ /* 0x001ea80000300a00 */
[----:B------:R-:W3:Y:S04]  /*6e7e0*/  LDL.LU.64 R8, [R1+0x3470] ;  /* 0x0034700001087983 */ /* 0x000ee80000300a00 */
[----:B------:R-:W4:Y:S04]  /*6e7f0*/  LDL.LU.64 R6, [R1+0x3468] ;  /* 0x0034680001067983 */ /* 0x000f280000300a00 */
[----:B------:R-:W4:Y:S02]  /*6e800*/  LDL.LU.64 R4, [R1+0x3460] ;  /* 0x0034600001047983 */ /* 0x000f240000300a00 */
[----:B----4-:R-:W-:Y:S02]  /*6e810*/  HMMA.16816.F32.BF16 R20, R12, R20, R4 ;  /* 0x000000140c14723c */ /* 0x010fe40000041804 */
[----:B------:R-:W4:-:S15]  /*6e820*/  LDL.LU R7, [R1+0x3458] ;  /* 0x0034580001077983 */ /* 0x000f1e0000300800 */
[----:B------:R-:W-:-:S06]  /*6e830*/  NOP ;  /* 0x0000000000007918 */ /* 0x000fcc0000000000 */
[----:B------:R0:W-:Y:S04]  /*6e840*/  STL.64 [R1+0x8b0], R20 ;  /* 0x0008b01401007387 */ /* 0x0001e80000100a00 */
[----:B------:R-:W-:Y:S01]  /*6e850*/  STL.64 [R1+0x8b8], R22 ;  /* 0x0008b81601007387 */ /* 0x000fe20000100a00 */
[----:B0-----:R-:W-:Y:S02]  /*6e860*/  IMAD.MOV.U32 R20, RZ, RZ, R17 ;  /* 0x000000ffff147224 */ /* 0x001fe400078e0011 */
[----:B------:R-:W-:-:S05]  /*6e870*/  IMAD.MOV.U32 R21, RZ, RZ, R16 ;  /* 0x000000ffff157224 */ /* 0x000fca00078e0010 */
[----:B------:R-:W-:Y:S04]  /*6e880*/  STL.64 [R1+0x3368], R20 ;  /* 0x0033681401007387 */ /* 0x000fe80000100a00 */
[----:B------:R-:W2:Y:S04]  /*6e890*/  LDL.LU R16, [R1+0x320] ;  /* 0x0003200001107983 */ /* 0x000ea80000300800 */
[----:B------:R-:W2:Y:S04]  /*6e8a0*/  LDL.LU R17, [R1+0x324] ;  /* 0x0003240001117983 */ /* 0x000ea80000300800 */
[----:B------:R-:W3:Y:S04]  /*6e8b0*/  LDL.LU R18, [R1+0x328] ;  /* 0x0003280001127983 */ /* 0x000ee80000300800 */
[----:B------:R-:W3:Y:S04]  /*6e8c0*/  LDL.LU R19, [R1+0x32c] ;  /* 0x00032c0001137983 */ /* 0x000ee80000300800 */
[----:B----4-:R-:W0:Y:S04]  /*6e8d0*/  LDSM.16.MT88.4 R4, [R7+UR4+0x14080] ;  /* 0x014080040704783b */ /* 0x010e280008004200 */
[----:B---3--:R-:W-:Y:S04]  /*6e8e0*/  STL.64 [R1+0x3378], R18 ;  /* 0x0033781201007387 */ /* 0x008fe80000100a00 */
[----:B--2---:R1:W-:Y:S04]  /*6e8f0*/  STL.64 [R1+0x3370], R16 ;  /* 0x0033701001007387 */ /* 0x0043e80000100a00 */
[----:B-1----:R-:W2:Y:S04]  /*6e900*/  LDL.64 R16, [R1+0x1d0] ;  /* 0x0001d00001107983 */ /* 0x002ea80000100a00 */
[----:B--2---:R1:W-:Y:S04]  /*6e910*/  STL.64 [R1+0x3380], R16 ;  /* 0x0033801001007387 */ /* 0x0043e80000100a00 */
[----:B-1----:R-:W2:Y:S04]  /*6e920*/  LDL.LU R16, [R1+0xb0] ;  /* 0x0000b00001107983 */ /* 0x002ea80000300800 */
[----:B------:R-:W2:Y:S04]  /*6e930*/  LDL.LU R17, [R1+0xb4] ;  /* 0x0000b40001117983 */ /* 0x000ea80000300800 */
[----:B------:R-:W3:Y:S04]  /*6e940*/  LDL.LU R18, [R1+0xb8] ;  /* 0x0000b80001127983 */ /* 0x000ee80000300800 */
[----:B------:R-:W3:Y:S04]  /*6e950*/  LDL.LU R19, [R1+0xbc] ;  /* 0x0000bc0001137983 */ /* 0x000ee80000300800 */
[----:B---3--:R-:W-:Y:S04]  /*6e960*/  STL.64 [R1+0x3390], R18 ;  /* 0x0033901201007387 */ /* 0x008fe80000100a00 */
[----:B--2---:R1:W-:Y:S02]  /*6e970*/  STL.64 [R1+0x3388], R16 ;  /* 0x0033881001007387 */ /* 0x0043e40000100a00 */
[----:B-1----:R-:W-:-:S02]  /*6e980*/  IMAD.MOV.U32 R16, RZ, RZ, R29 ;  /* 0x000000ffff107224 */ /* 0x002fc400078e001d */
[----:B------:R-:W-:-:S05]  /*6e990*/  IMAD.MOV.U32 R17, RZ, RZ, R28 ;  /* 0x000000ffff117224 */ /* 0x000fca00078e001c */
[----:B------:R1:W-:Y:S02]  /*6e9a0*/  STL.64 [R1+0x33a0], R16 ;  /* 0x0033a01001007387 */ /* 0x0003e40000100a00 */
[----:B-1----:R-:W-:Y:S02]  /*6e9b0*/  IMAD.MOV.U32 R16, RZ, RZ, R25 ;  /* 0x000000ffff107224 */ /* 0x002fe400078e0019 */
[----:B------:R-:W-:-:S05]  /*6e9c0*/  IMAD.MOV.U32 R17, RZ, RZ, R24 ;  /* 0x000000ffff117224 */ /* 0x000fca00078e0018 */
[----:B------:R-:W-:Y:S04]  /*6e9d0*/  STL.64 [R1+0x33b8], R16 ;  /* 0x0033b81001007387 */ /* 0x000fe80000100a00 */
[----:B------:R-:W2:Y:S04]  /*6e9e0*/  LDL.LU.64 R20, [R1+0x1c0] ;  /* 0x0001c00001147983 */ /* 0x000ea80000300a00 */
[----:B--2---:R1:W-:Y:S04]  /*6e9f0*/  STL.64 [R1+0x3398], R20 ;  /* 0x0033981401007387 */ /* 0x0043e80000100a00 */
[----:B-1----:R-:W2:Y:S04]  /*6ea00*/  LDL.LU R20, [R1+0xc0] ;  /* 0x0000c00001147983 */ /* 0x002ea80000300800 */
[----:B------:R-:W2:Y:S04]  /*6ea10*/  LDL.LU R21, [R1+0xc4] ;  /* 0x0000c40001157983 */ /* 0x000ea80000300800 */
[----:B------:R-:W3:Y:S04]  /*6ea20*/  LDL.LU R22, [R1+0xc8] ;  /* 0x0000c80001167983 */ /* 0x000ee80000300800 */
[----:B------:R-:W3:Y:S01]  /*6ea30*/  LDL.LU R23, [R1+0xcc] ;  /* 0x0000cc0001177983 */ /* 0x000ee20000300800 */
[----:B------:R-:W-:Y:S01]  /*6ea40*/  IMAD.MOV.U32 R16, RZ, RZ, R11 ;  /* 0x000000ffff107224 */ /* 0x000fe200078e000b */
[----:B------:R-:W-:-:S05]  /*6ea50*/  MOV R17, R10 ;  /* 0x0000000a00117202 */ /* 0x000fca0000000f00 */
[----:B------:R1:W-:Y:S02]  /*6ea60*/  STL.64 [R1+0x33d0], R16 ;  /* 0x0033d01001007387 */ /* 0x0003e40000100a00 */
[----:B-1----:R-:W-:Y:S02]  /*6ea70*/  IMAD.MOV.U32 R16, RZ, RZ, R9 ;  /* 0x000000ffff107224 */ /* 0x002fe400078e0009 */
[----:B------:R-:W-:-:S05]  /*6ea80*/  IMAD.MOV.U32 R17, RZ, RZ, R8 ;  /* 0x000000ffff117224 */ /* 0x000fca00078e0008 */
[----:B------:R-:W-:Y:S04]  /*6ea90*/  STL.64 [R1+0x33e8], R16 ;  /* 0x0033e81001007387 */ /* 0x000fe80000100a00 */
[----:B---3--:R-:W-:Y:S04]  /*6eaa0*/  STL.64 [R1+0x33b0], R22 ;  /* 0x0033b01601007387 */ /* 0x008fe80000100a00 */
[----:B--2---:R1:W-:Y:S04]  /*6eab0*/  STL.64 [R1+0x33a8], R20 ;  /* 0x0033a81401007387 */ /* 0x0043e80000100a00 */
[----:B-1----:R-:W2:Y:S04]  /*6eac0*/  LDL.LU R20, [R1+0xd0] ;  /* 0x0000d00001147983 */ /* 0x002ea80000300800 */
        /* <DEDUP_REMOVED lines=11> */
[----:B----4-:R-:W-:Y:S04]  /*6eb80*/  STL.64 [R1+0x3420], R10 ;  /* 0x0034200a01007387 */ /* 0x010fe80000100a00 */
[----:B---3--:R1:W-:Y:S04]  /*6eb90*/  STL.64 [R1+0x3418], R8 ;  /* 0x0034180801007387 */ /* 0x0083e80000100a00 */
[----:B-1----:R-:W3:Y:S04]  /*6eba0*/  LDL.64 R8, [R1+0x10] ;  /* 0x0000100001087983 */ /* 0x002ee80000100a00 */
[----:B---3--:R1:W-:Y:S02]  /*6ebb0*/  STL.64 [R1+0x3430], R8 ;  /* 0x0034300801007387 */ /* 0x0083e40000100a00 */
[----:B-1----:R-:W-:-:S02]  /*6ebc0*/  IMAD.MOV.U32 R8, RZ, RZ, R27 ;  /* 0x000000ffff087224 */ /* 0x002fc400078e001b */
[----:B------:R-:W-:-:S05]  /*6ebd0*/  IMAD.MOV.U32 R9, RZ, RZ, R26 ;  /* 0x000000ffff097224 */ /* 0x000fca00078e001a */
[----:B------:R-:W-:Y:S04]  /*6ebe0*/  STL.64 [R1+0x3448], R8 ;  /* 0x0034480801007387 */ /* 0x000fe80000100a00 */
[----:B--2---:R-:W-:Y:S04]  /*6ebf0*/  STL.64 [R1+0x33f8], R18 ;  /* 0x0033f81201007387 */ /* 0x004fe80000100a00 */
[----:B------:R1:W-:Y:S04]  /*6ec00*/  STL.64 [R1+0x33f0], R16 ;  /* 0x0033f01001007387 */ /* 0x0003e80000100a00 */
[----:B-1----:R-:W2:Y:S04]  /*6ec10*/  LDL.LU R16, [R1+0x250] ;  /* 0x0002500001107983 */ /* 0x002ea80000300800 */
        /* <DEDUP_REMOVED lines=10> */
[----:B-1----:R-:W2:Y:S04]  /*6ecc0*/  LDL.64 R16, [R1] ;  /* 0x0000000001107983 */ /* 0x002ea80000100a00 */
[----:B--2---:R1:W-:Y:S04]  /*6ecd0*/  STL.64 [R1+0x3428], R16 ;  /* 0x0034281001007387 */ /* 0x0043e80000100a00 */
[----:B-1----:R-:W2:Y:S04]  /*6ece0*/  LDL.LU R16, [R1+0x270] ;  /* 0x0002700001107983 */ /* 0x002ea80000300800 */
[----:B------:R-:W2:Y:S04]  /*6ecf0*/  LDL.LU R17, [R1+0x274] ;  /* 0x0002740001117983 */ /* 0x000ea80000300800 */
[----:B------:R-:W3:Y:S04]  /*6ed00*/  LDL.LU R18, [R1+0x278] ;  /* 0x0002780001127983 */ /* 0x000ee80000300800 */
[----:B------:R-:W3:Y:S04]  /*6ed10*/  LDL.LU R19, [R1+0x27c] ;  /* 0x00027c0001137983 */ /* 0x000ee80000300800 */
        /* <DEDUP_REMOVED lines=8> */
[----:B-1----:R-:W3:Y:S04]  /*6eda0*/  LDL.LU R20, [R1+0x220] ;  /* 0x0002200001147983 */ /* 0x002ee80000300800 */
[----:B------:R-:W3:Y:S04]  /*6edb0*/  LDL.LU R21, [R1+0x224] ;  /* 0x0002240001157983 */ /* 0x000ee80000300800 */
[----:B------:R-:W2:Y:S04]  /*6edc0*/  LDL.LU R22, [R1+0x228] ;  /* 0x0002280001167983 */ /* 0x000ea80000300800 */
[----:B------:R-:W2:Y:S01]  /*6edd0*/  LDL.LU R23, [R1+0x22c] ;  /* 0x00022c0001177983 */ /* 0x000ea20000300800 */
[----:B----4-:R-:W-:Y:S03]  /*6ede0*/  HMMA.16816.F32.BF16 R24, R12, R8, R24 ;  /* 0x000000080c18723c */ /* 0x010fe60000041818 */
[----:B--2---:R-:W-:Y:S04]  /*6edf0*/  STL.64 [R1+0x33e0], R22 ;  /* 0x0033e01601007387 */ /* 0x004fe80000100a00 */
[----:B---3--:R1:W-:Y:S04]  /*6ee00*/  STL.64 [R1+0x33d8], R20 ;  /* 0x0033d81401007387 */ /* 0x0083e80000100a00 */
[----:B-1----:R-:W2:Y:S04]  /*6ee10*/  LDL.LU R20, [R1+0x230] ;  /* 0x0002300001147983 */ /* 0x002ea80000300800 */
[----:B------:R-:W2:Y:S04]  /*6ee20*/  LDL.LU R21, [R1+0x234] ;  /* 0x0002340001157983 */ /* 0x000ea80000300800 */
[----:B------:R-:W2:Y:S04]  /*6ee30*/  LDL.LU R22, [R1+0x238] ;  /* 0x0002380001167983 */ /* 0x000ea80000300800 */
[----:B------:R-:W2:Y:S04]  /*6ee40*/  LDL.LU R23, [R1+0x23c] ;  /* 0x00023c0001177983 */ /* 0x000ea80000300800 */
[----:B0-----:R-:W-:Y:S04]  /*6ee50*/  STL.64 [R1+0x3298], R6 ;  /* 0x0032980601007387 */ /* 0x001fe80000100a00 */
[----:B------:R0:W-:Y:S04]  /*6ee60*/  STL.64 [R1+0x3290], R4 ;  /* 0x0032900401007387 */ /* 0x0001e80000100a00 */
[----:B0-----:R-:W3:Y:S04]  /*6ee70*/  LDL.LU R4, [R1+0xa0] ;  /* 0x0000a00001047983 */ /* 0x001ee80000300800 */
[----:B------:R-:W3:Y:S04]  /*6ee80*/  LDL.LU R5, [R1+0xa4] ;  /* 0x0000a40001057983 */ /* 0x000ee80000300800 */
[----:B------:R-:W3:Y:S04]  /*6ee90*/  LDL.LU R6, [R1+0xa8] ;  /* 0x0000a80001067983 */ /* 0x000ee80000300800 */
[----:B------:R-:W3:Y:S04]  /*6eea0*/  LDL.LU R7, [R1+0xac] ;  /* 0x0000ac0001077983 */ /* 0x000ee80000300800 */
[----:B------:R0:W-:Y:S04]  /*6eeb0*/  STL.64 [R1+0x890], R24 ;  /* 0x0008901801007387 */ /* 0x0001e80000100a00 */
[----:B------:R1:W-:Y:S04]  /*6eec0*/  STL.64 [R1+0x898], R26 ;  /* 0x0008981a01007387 */ /* 0x0003e80000100a00 */
[----:B0-----:R-:W4:Y:S01]  /*6eed0*/  LDL.LU.64 R24, [R1+0x3450] ;  /* 0x0034500001187983 */ /* 0x001f220000300a00 */
[----:B-1----:R-:W-:-:S02]  /*6eee0*/  IMAD.MOV.U32 R27, RZ, RZ, R8 ;  /* 0x000000ffff1b7224 */ /* 0x002fc400078e0008 */
[----:B------:R-:W-:Y:S02]  /*6eef0*/  IMAD.MOV.U32 R26, RZ, RZ, R9 ;  /* 0x000000ffff1a7224 */ /* 0x000fe400078e0009 */
[----:B------:R-:W2:Y:S02]  /*6ef00*/  LDL.LU.64 R8, [R1+0x3448] ;  /* 0x0034480001087983 */ /* 0x000ea40000300a00 */
        /* <DEDUP_REMOVED lines=15> */
[----:B--2---:R-:W-:-:S15]  /*6f000*/  HMMA.16816.F32.BF16 R8, R12, R16, R8 ;  /* 0x000000100c08723c */ /* 0x004fde0000041808 */
[----:B------:R-:W-:-:S08]  /*6f010*/  NOP ;  /* 0x0000000000007918 */ /* 0x000fd00000000000 */
[----:B------:R0:W-:Y:S04]  /*6f020*/  STL.64 [R1+0x840], R8 ;  /* 0x0008400801007387 */ /* 0x0001e80000100a00 */
[----:B------:R1:W-:Y:S04]  /*6f030*/  STL.64 [R1+0x848], R10 ;  /* 0x0008480a01007387 */ /* 0x0003e80000100a00 */
[----:B0-----:R-:W2:Y:S01]  /*6f040*/  LDL.LU.64 R8, [R1+0x3410] ;  /* 0x0034100001087983 */ /* 0x001ea20000300a00 */
[----:B-1----:R-:W-:Y:S02]  /*6f050*/  IMAD.MOV.U32 R11, RZ, RZ, R16 ;  /* 0x000000ffff0b7224 */ /* 0x002fe400078e0010 */
[----:B------:R-:W-:Y:S01]  /*6f060*/  IMAD.MOV.U32 R10, RZ, RZ, R17 ;  /* 0x000000ffff0a7224 */ /* 0x000fe200078e0011 */
[----:B------:R-:W4:Y:S04]  /*6f070*/  LDL.LU.64 R18, [R1+0x3408] ;  /* 0x0034080001127983 */ /* 0x000f280000300a00 */
[----:B------:R-:W4:Y:S02]  /*6f080*/  LDL.LU.64 R16, [R1+0x3400] ;  /* 0x0034000001107983 */ /* 0x000f240000300a00 */
[----:B----4-:R-:W-:-:S15]  /*6f090*/  HMMA.16816.F32.BF16 R16, R12, R24, R16 ;  /* 0x000000180c10723c */ /* 0x010fde0000041810 */
[----:B------:R-:W-:-:S08]  /*6f0a0*/  NOP ;  /* 0x0000000000007918 */ /* 0x000fd00000000000 */
[----:B------:R-:W-:Y:S04]  /*6f0b0*/  STL.64 [R1+0x520], R16 ;  /* 0x0005201001007387 */ /* 0x000fe80000100a00 */
[----:B------:R0:W-:Y:S04]  /*6f0c0*/  STL.64 [R1+0x528], R18 ;  /* 0x0005281201007387 */ /* 0x0001e80000100a00 */
[----:B0-----:R-:W2:Y:S04]  /*6f0d0*/  LDL.LU.64 R18, [R1+0x33f8] ;  /* 0x0033f80001127983 */ /* 0x001ea80000300a00 */
[----:B------:R-:W2:Y:S04]  /*6f0e0*/  LDL.LU.64 R16, [R1+0x33f0] ;  /* 0x0033f00001107983 */ /* 0x000ea80000300a00 */
[----:B------:R-:W-:Y:S01]  /*6f0f0*/  STL.64 [R1+0x3310], R24 ;  /* 0x0033101801007387 */ /* 0x000fe20000100a00 */
[----:B--2---:R-:W-:-:S15]  /*6f100*/  HMMA.16816.F32.BF16 R16, R12, R8, R16 ;  /* 0x000000080c10723c */ /* 0x004fde0000041810 */
[----:B------:R-:W-:-:S08]  /*6f110*/  NOP ;  /* 0x0000000000007918 */ /* 0x000fd00000000000 */
[----:B------:R0:W-:Y:S04]  /*6f120*/  STL.64 [R1+0x510], R16 ;  /* 0x0005101001007387 */ /* 0x0001e80000100a00 */
[----:B------:R-:W-:Y:S04]  /*6f130*/  STL.64 [R1+0x518], R18 ;  /* 0x0005181201007387 */ /* 0x000fe80000100a00 */
[----:B0-----:R-:W2:Y:S04]  /*6f140*/  LDL.LU.64 R16, [R1+0x33e8] ;  /* 0x0033e80001107983 */ /* 0x001ea80000300a00 */
[----:B------:R0:W-:Y:S04]  /*6f150*/  STL.64 [R1+0x3308], R8 ;  /* 0x0033080801007387 */ /* 0x0001e80000100a00 */
[----:B------:R-:W-:Y:S04]  /*6f160*/  STL.64 [R1+0x3350], R10 ;  /* 0x0033500a01007387 */ /* 0x000fe80000100a00 */
[----:B0-----:R-:W4:Y:S01]  /*6f170*/  LDL R8, [R1+0x1e0] ;  /* 0x0001e00001087983 */ /* 0x001f220000100800 */
        /* <DEDUP_REMOVED lines=13> */
[----:B0-----:R-:W2:Y:S04]  /*6f250*/  LDL.LU.64 R16, [R1+0x33b8] ;  /* 0x0033b80001107983 */ /* 0x001ea80000300a00 */
[----:B------:R-:W3:Y:S01]  /*6f260*/  LDL.64 R24, [R1+0x40] ;  /* 0x0000400001187983 */ /* 0x000ee20000100a00 */
        /* <DEDUP_REMOVED lines=8> */
[----:B------:R-:W2:-:S15]  /*6f2f0*/  LDL.LU.64 R20, [R1+0x3398] ;  /* 0x0033980001147983 */ /* 0x000e9e0000300a00 */
[----:B------:R-:W-:-:S06]  /*6f300*/  NOP ;  /* 0x0000000000007918 */ /* 0x000fcc0000000000 */
[----:B------:R-:W-:Y:S04]  /*6f310*/  STL.64 [R1+0x490], R16 ;  /* 0x0004901001007387 */ /* 0x000fe80000100a00 */
[----:B------:R0:W-:Y:S04]  /*6f320*/  STL.64 [R1+0x498], R18 ;  /* 0x0004981201007387 */ /* 0x0001e80000100a00 */
[----:B0-----:R-:W4:Y:S04]  /*6f330*/  LDL.LU.64 R18, [R1+0x3390] ;  /* 0x0033900001127983 */ /* 0x001f280000300a00 */
[----:B------:R-:W4:Y:S01]  /*6f340*/  LDL.LU.64 R16, [R1+0x3388] ;  /* 0x0033880001107983 */ /* 0x000f220000300a00 */
[----:B------:R-:W-:-:S07]  /*6f350*/  MOV R9, R0 ;  /* 0x0000000000097202 */ /* 0x000fce0000000f00 */
        /* <DEDUP_REMOVED lines=13> */
[----:B------:R-:W3:Y:S01]  /*6f430*/  LDL.LU.64 R18, [R1+0x3378] ;  /* 0x0033780001127983 */ /* 0x000ee20000300a00 */
[----:B0-----:R-:W-:Y:S02]  /*6f440*/  IMAD.MOV.U32 R7, RZ, RZ, R16 ;  /* 0x000000ffff077224 */ /* 0x001fe400078e0010 */
[----:B------:R-:W-:-:S02]  /*6f450*/  IMAD.MOV.U32 R6, RZ, RZ, R17 ;  /* 0x000000ffff067224 */ /* 0x000fc400078e0011 */
[----:B------:R-:W3:Y:S04]  /*6f460*/  LDL.LU.64 R16, [R1+0x3370] ;  /* 0x0033700001107983 */ /* 0x000ee80000300a00 */
[----:B------:R0:W-:Y:S04]  /*6f470*/  STL.64 [R1+0x3330], R6 ;  /* 0x0033300601007387 */ /* 0x0001e80000100a00 */
[----:B------:R-:W4:Y:S04]  /*6f480*/  LDL.LU R4, [R1+0x330] ;  /* 0x0003300001047983 */ /* 0x000f280000300800 */
[----:B------:R-:W4:Y:S04]  /*6f490*/  LDL.LU R5, [R1+0x334] ;  /* 0x0003340001057983 */ /* 0x000f280000300800 */
[----:B0-----:R-:W4:Y:S04]  /*6f4a0*/  LDL.LU R6, [R1+0x338] ;  /* 0x0003380001067983 */ /* 0x001f280000300800 */
[----:B------:R-:W4:Y:S01]  /*6f4b0*/  LDL.LU R7, [R1+0x33c] ;  /* 0x00033c0001077983 */ /* 0x000f220000300800 */
[----:B--2---:R-:W-:Y:S01]  /*6f4c0*/  IMAD.MOV.U32 R0, RZ, RZ, R21 ;  /* 0x000000ffff007224 */ /* 0x004fe200078e0015 */
[----:B----4-:R-:W-:-:S15]  /*6f4d0*/  HMMA.16816.F32.BF16 R4, R12, R20, R4 ;  /* 0x000000140c04723c */ /* 0x010fde0000041804 */
[----:B------:R-:W-:-:S08]  /*6f4e0*/  NOP ;  /* 0x0000000000007918 */ /* 0x000fd00000000000 */
[----:B------:R0:W-:Y:S04]  /*6f4f0*/  STL.64 [R1+0x240], R4 ;  /* 0x0002400401007387 */ /* 0x0001e80000100a00 */
[----:B------:R-:W-:Y:S01]  /*6f500*/  STL.64 [R1+0x248], R6 ;  /* 0x0002480601007387 */ /* 0x000fe20000100a00 */
[----:B0-----:R-:W-:-:S03]  /*6f510*/  IMAD.MOV.U32 R4, RZ, RZ, R20 ;  /* 0x000000ffff047224 */ /* 0x001fc600078e0014 */
[----:B------:R-:W3:Y:S01]  /*6f520*/  LDL.LU.64 R20, [R1+0x3368] ;  /* 0x0033680001147983 */ /* 0x000ee20000300a00 */
[----:B------:R-:W0:Y:S01]  /*6f530*/  S2R R5, SR_TID.X ;  /* 0x0000000000057919 */ /* 0x000e220000002100 */
[----:B---3--:R-:W-:Y:S02]  /*6f540*/  HMMA.16816.F32.BF16 R20, R12, R20, R16 ;  /* 0x000000140c14723c */ /* 0x008fe40000041810 */
[----:B------:R-:W2:Y:S04]  /*6f550*/  LDL.LU.64 R18, [R1+0x3360] ;  /* 0x0033600001127983 */ /* 0x000ea80000300a00 */
[----:B------:R-:W2:Y:S04]  /*6f560*/  LDL.LU.64 R16, [R1+0x3358] ;  /* 0x0033580001107983 */ /* 0x000ea80000300a00 */
[----:B------:R-:W2:Y:S04]  /*6f570*/  LDL.LU R12, [R1+0x360] ;  /* 0x00036000010c7983 */ /* 0x000ea80000300800 */
[----:B------:R-:W2:Y:S04]  /*6f580*/  LDL.LU R13, [R1+0x364] ;  /* 0x00036400010d7983 */ /* 0x000ea80000300800 */
[----:B------:R-:W2:Y:S04]  /*6f590*/  LDL.LU R14, [R1+0x368] ;  /* 0x00036800010e7983 */ /* 0x000ea80000300800 */
[----:B------:R-:W2:Y:S04]  /*6f5a0*/  LDL.LU R15, [R1+0x36c] ;  /* 0x00036c00010f7983 */ /* 0x000ea80000300800 */
[----:B------:R1:W-:Y:S04]  /*6f5b0*/  STL.64 [R1+0x2a10], R22 ;  /* 0x002a101601007387 */ /* 0x0003e80000100a00 */
[----:B------:R3:W-:Y:S04]  /*6f5c0*/  STL.64 [R1+0x2a08], R20 ;  /* 0x002a081401007387 */ /* 0x0007e80000100a00 */
[----:B-1----:R-:W4:Y:S01]  /*6f5d0*/  LDL R22, [R1+0x1c8] ;  /* 0x0001c80001167983 */ /* 0x002f220000100800 */
[----:B---3--:R-:W-:Y:S01]  /*6f5e0*/  IMAD.MOV.U32 R21, RZ, RZ, R0 ;  /* 0x000000ffff157224 */ /* 0x008fe200078e0000 */
[----:B0-----:R-:W-:Y:S01]  /*6f5f0*/  LOP3.LUT R0, R5, 0x7, RZ, 0xc0, !PT ;  /* 0x0000000705007812 */ /* 0x001fe200078ec0ff */
[----:B------:R-:W-:-:S02]  /*6f600*/  IMAD.MOV.U32 R20, RZ, RZ, R4 ;  /* 0x000000ffff147224 */ /* 0x000fc400078e0004 */
[C---:B------:R-:W-:Y:S02]  /*6f610*/  IMAD.SHL.U32 R4, R5.reuse, 0x2, RZ ;  /* 0x0000000205047824 */ /* 0x040fe400078e00ff */
[----:B------:R-:W-:Y:S02]  /*6f620*/  IMAD R0, R0, 0x110, RZ ;  /* 0x0000011000007824 */ /* 0x000fe400078e02ff */
[----:B------:R-:W-:-:S03]  /*6f630*/  IMAD.SHL.U32 R5, R5, 0x80, RZ ;  /* 0x0000008005057824 */ /* 0x000fc600078e00ff */
[----:B------:R-:W-:-:S04]  /*6f640*/  LOP3.LUT R0, R0, 0x10, R4, 0x78, !PT ;  /* 0x0000001000007812 */ /* 0x000fc800078e7804 */
[----:B------:R-:W-:Y:S01]  /*6f650*/  LOP3.LUT R0, R0, 0x800, R5, 0xf8, !PT ;  /* 0x0000080000007812 */ /* 0x000fe200078ef805 */
[----:B----4-:R-:W-:Y:S04]  /*6f660*/  STL [R1+0x3068], R22 ;  /* 0x0030681601007387 */ /* 0x010fe80000100800 */
[----:B------:R-:W3:Y:S04]  /*6f670*/  LDL R23, [R1+0x1cc] ;  /* 0x0001cc0001177983 */ /* 0x000ee80000100800 */
[----:B------:R-:W4:Y:S04]  /*6f680*/  LDL.LU R4, [R1+0x3a0] ;  /* 0x0003a00001047983 */ /* 0x000f280000300800 */
[----:B------:R-:W4:Y:S04]  /*6f690*/  LDL.LU R5, [R1+0x3a4] ;  /* 0x0003a40001057983 */ /* 0x000f280000300800 */
[----:B------:R-:W3:Y:S04]  /*6f6a0*/  LDL.LU R6, [R1+0x3a8] ;  /* 0x0003a80001067983 */ /* 0x000ee80000300800 */
[----:B------:R-:W3:Y:S01]  /*6f6b0*/  LDL.LU R7, [R1+0x3ac] ;  /* 0x0003ac0001077983 */ /* 0x000ee20000300800 */
[----:B--2---:R-:W-:Y:S03]  /*6f6c0*/  HMMA.16816.F32.BF16 R12, R16, R24, R12 ;  /* 0x00000018100c723c */ /* 0x004fe6000004180c */
[----:B---3--:R-:W-:Y:S04]  /*6f6d0*/  STL.64 [R1+0x3340], R6 ;  /* 0x0033400601007387 */ /* 0x008fe80000100a00 */
[----:B----4-:R-:W-:Y:S04]  /*6f6e0*/  STL.64 [R1+0x3338], R4 ;  /* 0x0033380401007387 */ /* 0x010fe80000100a00 */
[----:B------:R-:W-:Y:S04]  /*6f6f0*/  STL [R1+0x306c], R23 ;  /* 0x00306c1701007387 */ /* 0x000fe80000100800 */
[----:B------:R0:W-:Y:S02]  /*6f700*/  STL.64 [R1+0x32a0], R20 ;  /* 0x0032a01401007387 */ /* 0x0001e40000100a00 */
[----:B0-----:R-:W-:Y:S01]  /*6f710*/  MOV R20, R3 ;  /* 0x0000000300147202 */ /* 0x001fe20000000f00 */
[----:B------:R-:W-:-:S07]  /*6f720*/  IMAD.MOV.U32 R21, RZ, RZ, R2 ;  /* 0x000000ffff157224 */ /* 0x000fce00078e0002 */
[----:B------:R-:W-:Y:S01]  /*6f730*/  HMMA.16816.F32.BF16 R20, R16, R20, R8 ;  /* 0x000000141014723c */ /* 0x000fe20000041808 */
[----:B------:R-:W2:Y:S01]  /*6f740*/  LDL.LU.64 R10, [R1+0x3350] ;  /* 0x00335000010a7983 */ /* 0x000ea20000300a00 */
[----:B------:R-:W-:Y:S02]  /*6f750*/  IMAD.MOV.U32 R3, RZ, RZ, R24 ;  /* 0x000000ffff037224 */ /* 0x000fe400078e0018 */
[----:B------:R-:W-:-:S15]  /*6f760*/  IMAD.MOV.U32 R2, RZ, RZ, R25 ;  /* 0x000000ffff027224 */ /* 0x000fde00078e0019 */
[----:B------:R-:W-:-:S04]  /*6f770*/  NOP ;  /* 0x0000000000007918 */ /* 0x000fc80000000000 */
[----:B------:R-:W-:Y:S04]  /*6f780*/  STL.64 [R1+0xd0], R20 ;  /* 0x0000d01401007387 */ /* 0x000fe80000100a00 */
[----:B------:R-:W-:Y:S04]  /*6f790*/  STL.64 [R1+0xd8], R22 ;  /* 0x0000d81601007387 */ /* 0x000fe80000100a00 */
[----:B------:R-:W-:Y:S04]  /*6f7a0*/  STL.64 [R1+0xc0], R12 ;  /* 0x0000c00c01007387 */ /* 0x000fe80000100a00 */
[----:B------:R-:W-:Y:S01]  /*6f7b0*/  STL.64 [R1+0xc8], R14 ;  /* 0x0000c80e01007387 */ /* 0x000fe20000100a00 */
[----:B--2---:R-:W-:-:S02]  /*6f7c0*/  IMAD.MOV.U32 R24, RZ, RZ, R11 ;  /* 0x000000ffff187224 */ /* 0x004fc400078e000b */
[----:B------:R-:W-:-:S05]  /*6f7d0*/  IMAD.MOV.U32 R25, RZ, RZ, R10 ;  /* 0x000000ffff197224 */ /* 0x000fca00078e000a */
[----:B------:R0:W-:Y:S04]  /*6f7e0*/  STL.64 [R1+0x3328], R24 ;  /* 0x0033281801007387 */ /* 0x0001e80000100a00 */
[----:B0-----:R-:W2:Y:S01]  /*6f7f0*/  LDL.64 R24, [R1+0x20] ;  /* 0x0000200001187983 */ /* 0x001ea20000100a00 */
[----:B------:R-:W-:Y:S02]  /*6f800*/  IMAD.MOV.U32 R5, RZ, RZ, R26 ;  /* 0x000000ffff057224 */ /* 0x000fe400078e001a */
[----:B------:R-:W-:Y:S01]  /*6f810*/  IMAD.MOV.U32 R4, RZ, RZ, R27 ;  /* 0x000000ffff047224 */ /* 0x000fe200078e001b */
[----:B------:R-:W-:-:S05]  /*6f820*/  LOP3.LUT R0, R0, 0x60, RZ, 0x3c, !PT ;  /* 0x0000006000007812 */ /* 0x000fca00078e3cff */
[----:B------:R-:W0:Y:S04]  /*6f830*/  LDSM.16.MT88.4 R12, [R0+UR4+0x14000] ;  /* 0x01400004000c783b */ /* 0x000e280008004200 */
[----:B--2---:R1:W-:Y:S04]  /*6f840*/  STL.64 [R1+0x3348], R24 ;  /* 0x0033481801007387 */ /* 0x0043e80000100a00 */
[----:B-1----:R-:W2:Y:S04]  /*6f850*/  LDL.LU R24, [R1+0x370] ;  /* 0x0003700001187983 */ /* 0x002ea80000300800 */
[----:B------:R-:W2:Y:S04]  /*6f860*/  LDL.LU R25, [R1+0x374] ;  /* 0x0003740001197983 */ /* 0x000ea80000300800 */
        /* <DEDUP_REMOVED lines=8> */
[----:B-1----:R-:W3:Y:S04]  /*6f8f0*/  LDL.LU R8, [R1+0x3f0] ;  /* 0x0003f00001087983 */ /* 0x002ee80000300800 */
[----:B------:R-:W3:Y:S04]  /*6f900*/  LDL.LU R9, [R1+0x3f4] ;  /* 0x0003f40001097983 */ /* 0x000ee80000300800 */
[----:B------:R-:W3:Y:S04]  /*6f910*/  LDL.LU R10, [R1+0x3f8] ;  /* 0x0003f800010a7983 */ /* 0x000ee80000300800 */
[----:B------:R-:W3:Y:S04]  /*6f920*/  LDL.LU R11, [R1+0x3fc] ;  /* 0x0003fc00010b7983 */ /* 0x000ee80000300800 */
[----:B------:R-:W4:Y:S04]  /*6f930*/  LDL.LU R20, [R1+0x420] ;  /* 0x0004200001147983 */ /* 0x000f280000300800 */
[----:B------:R-:W4:Y:S04]  /*6f940*/  LDL.LU R21, [R1+0x424] ;  /* 0x0004240001157983 */ /* 0x000f280000300800 */
[----:B------:R-:W4:Y:S04]  /*6f950*/  LDL.LU R22, [R1+0x428] ;  /* 0x0004280001167983 */ /* 0x000f280000300800 */
[----:B------:R-:W4:Y:S04]  /*6f960*/  LDL.LU R23, [R1+0x42c] ;  /* 0x00042c0001177983 */ /* 0x000f280000300800 */
[----:B0-----:R-:W-:Y:S04]  /*6f970*/  STL.64 [R1+0x3140], R14 ;  /* 0x0031400e01007387 */ /* 0x001fe80000100a00 */
[----:B------:R0:W-:Y:S04]  /*6f980*/  STL.64 [R1+0x3138], R12 ;  /* 0x0031380c01007387 */ /* 0x0001e80000100a00 */
[----:B0-----:R-:W3:Y:S01]  /*6f990*/  LDL.LU.64 R12, [R1+0x1b0] ;  /* 0x0001b000010c7983 */ /* 0x001ee20000300a00 */
[----:B--2---:R-:W-:Y:S03]  /*6f9a0*/  HMMA.16816.F32.BF16 R4, R16, R4, R24 ;  /* 0x000000041004723c */ /* 0x004fe60000041818 */
[----:B---3--:R-:W-:Y:S04]  /*6f9b0*/  STL.64 [R1+0x3300], R12 ;  /* 0x0033000c01007387 */ /* 0x008fe80000100a00 */
[----:B------:R-:W2:-:S15]  /*6f9c0*/  LDL.LU.64 R24, [R1+0x3348] ;  /* 0x0033480001187983 */ /* 0x000e9e0000300a00 */
[----:B------:R-:W-:-:S01]  /*6f9d0*/  NOP ;  /* 0x0000000000007918 */ /* 0x000fc20000000000 */
        /* <DEDUP_REMOVED lines=8> */
[----:B0-----:R-:W2:Y:S01]  /*6fa60*/  LDL.LU.64 R6, [R1+0x3330] ;  /* 0x0033300001067983 */ /* 0x001ea20000300a00 */
[----:B------:R-:W-:Y:S02]  /*6fa70*/  IMAD.MOV.U32 R5, RZ, RZ, R24 ;  /* 0x000000ffff057224 */ /* 0x000fe400078e0018 */
[----:B------:R-:W-:-:S02]  /*6fa80*/  IMAD.MOV.U32 R4, RZ, RZ, R25 ;  /* 0x000000ffff047224 */ /* 0x000fc400078e0019 */
[----:B------:R-:W3:Y:S04]  /*6fa90*/  LDL.LU.64 R24, [R1+0x3328] ;  /* 0x0033280001187983 */ /* 0x000ee80000300a00 */
[----:B--2---:R-:W-:Y:S04]  /*6faa0*/  STL.64 [R1+0x32b0], R6 ;  /* 0x0032b00601007387 */ /* 0x004fe80000100a00 */
[----:B------:R0:W-:Y:S04]  /*6fab0*/  STL.64 [R1+0x32a8], R4 ;  /* 0x0032a80401007387 */ /* 0x0001e80000100a00 */
[----:B0-----:R-:W2:Y:S04]  /*6fac0*/  LDL.64 R4, [R1+0x1e0] ;  /* 0x0001e00001047983 */ /* 0x001ea80000100a00 */
[----:B--2---:R0:W-:Y:S04]  /*6fad0*/  STL.64 [R1+0x32c8], R4 ;  /* 0x0032c80401007387 */ /* 0x0041e80000100a00 */
[----:B0-----:R-:W2:Y:S01]  /*6fae0*/  LDL.64 R4, [R1+0x1f0] ;  /* 0x0001f00001047983 */ /* 0x001ea20000100a00 */
[----:B------:R-:W-:-:S02]  /*6faf0*/  IMAD.MOV.U32 R12, RZ, RZ, R29 ;  /* 0x000000ffff0c7224 */ /* 0x000fc400078e001d */
[----:B------:R-:W-:Y:S01]  /*6fb00*/  IMAD.MOV.U32 R13, RZ, RZ, R28 ;  /* 0x000000ffff0d7224 */ /* 0x000fe200078e001c */
[----:B--2---:R0:W-:Y:S04]  /*6fb10*/  STL.64 [R1+0x32e0], R4 ;  /* 0x0032e00401007387 */ /* 0x0041e80000100a00 */
[----:B0-----:R-:W2:Y:S04]  /*6fb20*/  LDL.LU R4, [R1+0x3b0] ;  /* 0x0003b00001047983 */ /* 0x001ea80000300800 */
[----:B------:R-:W2:Y:S04]  /*6fb30*/  LDL.LU R5, [R1+0x3b4] ;  /* 0x0003b40001057983 */ /* 0x000ea80000300800 */
[----:B------:R-:W2:Y:S04]  /*6fb40*/  LDL.LU R6, [R1+0x3b8] ;  /* 0x0003b80001067983 */ /* 0x000ea80000300800 */
[----:B------:R-:W2:Y:S02]  /*6fb50*/  LDL.LU R7, [R1+0x3bc] ;  /* 0x0003bc0001077983 */ /* 0x000ea40000300800 */
[----:B--2---:R-:W-:Y:S02]  /*6fb60*/  HMMA.16816.F32.BF16 R4, R16, R12, R4 ;  /* 0x0000000c1004723c */ /* 0x004fe40000041804 */
[----:B------:R-:W2:-:S15]  /*6fb70*/  LDL.LU R12, [R1+0x430] ;  /* 0x00043000010c7983 */ /* 0x000e9e0000300800 */
[----:B------:R-:W-:-:S06]  /*6fb80*/  NOP ;  /* 0x0000000000007918 */ /* 0x000fcc0000000000 */
[----:B------:R0:W-:Y:S04]  /*6fb90*/  STL.64 [R1+0x2f0], R4 ;  /* 0x0002f00401007387 */ /* 0x0001e80000100a00 */
[----:B------:R-:W-:Y:S04]  /*6fba0*/  STL.64 [R1+0x2f8], R6 ;  /* 0x0002f80601007387 */ /* 0x000fe80000100a00 */
[----:B------:R-:W2:Y:S04]  /*6fbb0*/  LDL.LU R13, [R1+0x434] ;  /* 0x00043400010d7983 */ /* 0x000ea80000300800 */
[----:B------:R-:W2:Y:S04]  /*6fbc0*/  LDL.LU R14, [R1+0x438] ;  /* 0x00043800010e7983 */ /* 0x000ea80000300800 */
[----:B------:R-:W2:Y:S04]  /*6fbd0*/  LDL.LU R15, [R1+0x43c] ;  /* 0x00043c00010f7983 */ /* 0x000ea80000300800 */
[----:B0-----:R-:W4:Y:S01]  /*6fbe0*/  LDL.64 R4, [R1+0x200] ;  /* 0x0002000001047983 */ /* 0x001f220000100a00 */
[C---:B---3--:R-:W-:Y:S03]  /*6fbf0*/  HMMA.16816.F32.BF16 R24, R16.reuse, R24, R8 ;  /* 0x000000181018723c */ /* 0x048fe60000041808 */
[----:B----4-:R0:W-:Y:S04]  /*6fc00*/  STL.64 [R1+0x32e8], R4 ;  /* 0x0032e80401007387 */ /* 0x0101e80000100a00 */
[----:B0-----:R-:W3:Y:S04]  /*6fc10*/  LDL.64 R4, [R1+0x210] ;  /* 0x0002100001047983 */ /* 0x001ee80000100a00 */
[----:B---3--:R0:W-:Y:S04]  /*6fc20*/  STL.64 [R1+0x32f8], R4 ;  /* 0x0032f80401007387 */ /* 0x0081e80000100a00 */
[----:B0-----:R-:W2:Y:S04]  /*6fc30*/  LDL.64 R4, [R1+0x70] ;  /* 0x0000700001047983 */ /* 0x001ea80000100a00 */
[----:B------:R-:W3:Y:S04]  /*6fc40*/  LDL.LU.64 R10, [R1+0x3320] ;  /* 0x00332000010a7983 */ /* 0x000ee80000300a00 */
[----:B------:R-:W3:Y:S04]  /*6fc50*/  LDL.LU.64 R8, [R1+0x3318] ;  /* 0x0033180001087983 */ /* 0x000ee80000300a00 */
[----:B------:R0:W-:Y:S04]  /*6fc60*/  STL.64 [R1+0x2e0], R24 ;  /* 0x0002e01801007387 */ /* 0x0001e80000100a00 */
[----:B------:R-:W-:Y:S04]  /*6fc70*/  STL.64 [R1+0x2e8], R26 ;  /* 0x0002e81a01007387 */ /* 0x000fe80000100a00 */
[----:B0-----:R-:W3:Y:S02]  /*6fc80*/  LDL.LU.64 R24, [R1+0x3310] ;  /* 0x0033100001187983 */ /* 0x001ee40000300a00 */
[----:B---3--:R-:W-:-:S15]  /*6fc90*/  HMMA.16816.F32.BF16 R8, R16, R24, R8 ;  /* 0x000000181008723c */ /* 0x008fde0000041808 */
[----:B------:R-:W-:-:S08]  /*6fca0*/  NOP ;  /* 0x0000000000007918 */ /* 0x000fd00000000000 */
[----:B------:R0:W-:Y:S04]  /*6fcb0*/  STL.64 [R1+0x2d0], R8 ;  /* 0x0002d00801007387 */ /* 0x0001e80000100a00 */
[----:B------:R-:W-:Y:S04]  /*6fcc0*/  STL.64 [R1+0x2d8], R10 ;  /* 0x0002d80a01007387 */ /* 0x000fe80000100a00 */
[----:B0-----:R-:W3:Y:S04]  /*6fcd0*/  LDL.LU.64 R8, [R1+0x3308] ;  /* 0x0033080001087983 */ /* 0x001ee80000300a00 */
[----:B------:R0:W-:Y:S04]  /*6fce0*/  STL.64 [R1+0x32f0], R24 ;  /* 0x0032f01801007387 */ /* 0x0001e80000100a00 */
[----:B0-----:R-:W4:Y:S04]  /*6fcf0*/  LDL.LU R24, [R1+0x440] ;  /* 0x0004400001187983 */ /* 0x001f280000300800 */
[----:B------:R-:W4:Y:S04]  /*6fd00*/  LDL.LU R25, [R1+0x444] ;  /* 0x0004440001197983 */ /* 0x000f280000300800 */
[----:B------:R-:W4:Y:S04]  /*6fd10*/  LDL.LU R26, [R1+0x448] ;  /* 0x00044800011a7983 */ /* 0x000f280000300800 */
[----:B------:R-:W4:Y:S01]  /*6fd20*/  LDL.LU R27, [R1+0x44c] ;  /* 0x00044c00011b7983 */ /* 0x000f220000300800 */
[----:B---3--:R-:W-:-:S15]  /*6fd30*/  HMMA.16816.F32.BF16 R20, R16, R8, R20 ;  /* 0x000000081014723c */ /* 0x008fde0000041814 */
[----:B------:R-:W-:-:S08]  /*6fd40*/  NOP ;  /* 0x0000000000007918 */ /* 0x000fd00000000000 */
[----:B------:R0:W-:Y:S04]  /*6fd50*/  STL.64 [R1+0x2c0], R20 ;  /* 0x0002c01401007387 */ /* 0x0001e80000100a00 */
[----:B------:R1:W-:Y:S04]  /*6fd60*/  STL.64 [R1+0x2c8], R22 ;  /* 0x0002c81601007387 */ /* 0x0003e80000100a00 */
[----:B0-----:R-:W3:Y:S04]  /*6fd70*/  LDL.LU R20, [R1+0x4b0] ;  /* 0x0004b00001147983 */ /* 0x001ee80000300800 */
[----:B------:R-:W3:Y:S04]  /*6fd80*/  LDL.LU R21, [R1+0x4b4] ;  /* 0x0004b40001157983 */ /* 0x000ee80000300800 */
[----:B-1----:R-:W4:Y:S04]  /*6fd90*/  LDL.LU R22, [R1+0x4b8] ;  /* 0x0004b80001167983 */ /* 0x002f280000300800 */
[----:B------:R-:W4:Y:S01]  /*6fda0*/  LDL.LU R23, [R1+0x4bc] ;  /* 0x0004bc0001177983 */ /* 0x000f220000300800 */
[----:B--2---:R-:W-:Y:S03]  /*6fdb0*/  HMMA.16816.F32.BF16 R12, R16, R4, R12 ;  /* 0x00000004100c723c */ /* 0x004fe6000004180c */
[----:B----4-:R-:W-:Y:S04]  /*6fdc0*/  STL.64 [R1+0x32c0], R22 ;  /* 0x0032c01601007387 */ /* 0x010fe80000100a00 */
        /* <DEDUP_REMOVED lines=11> */
[----:B------:R0:W-:Y:S04]  /*6fe80*/  STL [R1+0x31f4], R8 ;  /* 0x0031f40801007387 */ /* 0x0001e80000100800 */
[----:B------:R1:W-:Y:S04]  /*6fe90*/  STL [R1+0x31f0], R9 ;  /* 0x0031f00901007387 */ /* 0x0003e80000100800 */
[----:B0-----:R-:W3:Y:S04]  /*6fea0*/  LDL.LU R8, [R1+0x450] ;  /* 0x0004500001087983 */ /* 0x001ee80000300800 */
[----:B-1----:R-:W3:Y:S04]  /*6feb0*/  LDL.LU R9, [R1+0x454] ;  /* 0x0004540001097983 */ /* 0x002ee80000300800 */
[----:B------:R-:W3:Y:S04]  /*6fec0*/  LDL.LU R10, [R1+0x458] ;  /* 0x00045800010a7983 */ /* 0x000ee80000300800 */
[----:B------:R-:W3:Y:S04]  /*6fed0*/  LDL.LU R11, [R1+0x45c] ;  /* 0x00045c00010b7983 */ /* 0x000ee80000300800 */
[----:B------:R0:W-:Y:S04]  /*6fee0*/  STL.64 [R1+0x2b0], R12 ;  /* 0x0002b00c01007387 */ /* 0x0001e80000100a00 */
[----:B------:R1:W-:Y:S04]  /*6fef0*/  STL.64 [R1+0x2b8], R14 ;  /* 0x0002b80e01007387 */ /* 0x0003e80000100a00 */
[----:B0-----:R-:W4:Y:S01]  /*6ff00*/  LDL.LU.64 R12, [R1+0x3300] ;  /* 0x00330000010c7983 */ /* 0x001f220000300a00 */
[----:B-1----:R-:W-:Y:S01]  /*6ff10*/  IMAD.MOV.U32 R15, RZ, RZ, R4 ;  /* 0x000000ffff0f7224 */ /* 0x002fe200078e0004 */
[----:B------:R-:W-:-:S02]  /*6ff20*/  MOV R14, R5 ;  /* 0x00000005000e7202 */ /* 0x000fc40000000f00 */
[----:B------:R-:W2:Y:S04]  /*6ff30*/  LDL.LU.64 R4, [R1+0x32f8] ;  /* 0x0032f80001047983 */ /* 0x000ea80000300a00 */
[----:B------:R-:W-:Y:S04]  /*6ff40*/  STL [R1+0x31fc], R14 ;  /* 0x0031fc0e01007387 */ /* 0x000fe80000100800 */
[----:B------:R-:W-:Y:S01]  /*6ff50*/  STL [R1+0x31f8], R15 ;  /* 0x0031f80f01007387 */ /* 0x000fe20000100800 */
[----:B--2---:R-:W-:Y:S06]  /*6ff60*/  HMMA.16816.F32.BF16 R24, R16, R4, R24 ;  /* 0x000000041018723c */ /* 0x004fec0000041818 */
[----:B------:R-:W-:-:S15]  /*6ff70*/  IMAD.MOV.U32 R29, RZ, RZ, R5 ;  /* 0x000000ffff1d7224 */ /* 0x000fde00078e0005 */
[----:B------:R-:W-:-:S02]  /*6ff80*/  NOP ;  /* 0x0000000000007918 */ /* 0x000fc40000000000 */
[----:B------:R0:W-:Y:S04]  /*6ff90*/  STL.64 [R1+0x2a0], R24 ;  /* 0x0002a01801007387 */ /* 0x0001e80000100a00 */
[----:B------:R1:W-:Y:S04]  /*6ffa0*/  STL.64 [R1+0x2a8], R26 ;  /* 0x0002a81a01007387 */ /* 0x0003e80000100a00 */
[----:B0-----:R-:W2:Y:S01]  /*6ffb0*/  LDL.LU.64 R24, [R1+0x32f0] ;  /* 0x0032f00001187983 */ /* 0x001ea20000300a00 */
[----:B-1----:R-:W-:-:S03]  /*6ffc0*/  IMAD.MOV.U32 R26, RZ, RZ, R4 ;  /* 0x000000ffff1a7224 */ /* 0x002fc600078e0004 */
[----:B------:R-:W3:Y:S04]  /*6ffd0*/  LDL.LU.64 R4, [R1+0x32e8] ;  /* 0x0032e80001047983 */ /* 0x000ee80000300a00 */
[----:B------:R-:W-:Y:S01]  /*6ffe0*/  STL [R1+0x3200], R26 ;  /* 0x0032001a01007387 */ /* 0x000fe20000100800 */
[----:B---3--:R-:W-:Y:S06]  /*6fff0*/  HMMA.16816.F32.BF16 R8, R16, R4, R8 ;  /* 0x000000041008723c */ /* 0x008fec0000041808 */
[----:B------:R-:W-:-:S15]  /*70000*/  IMAD.MOV.U32 R27, RZ, RZ, R5 ;  /* 0x000000ffff1b7224 */ /* 0x000fde00078e0005 */
[----:B------:R-:W-:-:S02]  /*70010*/  NOP ;  /* 0x0000000000007918 */ /* 0x000fc40000000000 */
[----:B------:R0:W-:Y:S04]  /*70020*/  STL.64 [R1+0x290], R8 ;  /* 0x0002900801007387 */ /* 0x0001e80000100a00 */
[----:B------:R-:W-:Y:S01]  /*70030*/  STL.64 [R1+0x298], R10 ;  /* 0x0002980a01007387 */ /* 0x000fe20000100a00 */
[----:B0-----:R-:W-:-:S03]  /*70040*/  IMAD.MOV.U32 R9, RZ, RZ, R4 ;  /* 0x000000ffff097224 */ /* 0x001fc600078e0004 */
[----:B------:R-:W3:Y:S02]  /*70050*/  LDL.LU.64 R4, [R1+0x32e0] ;  /* 0x0032e00001047983 */ /* 0x000ee40000300a00 */
        /* <DEDUP_REMOVED lines=8> */
[----:B------:R0:W-:Y:S04]  /*700e0*/  STL.64 [R1+0x3278], R8 ;  /* 0x0032780801007387 */ /* 0x0001e80000100a00 */
[----:B0-----:R-:W4:Y:S04]  /*700f0*/  LDL.LU R8, [R1+0x4e0] ;  /* 0x0004e00001087983 */ /* 0x001f280000300800 */
[----:B------:R-:W4:Y:S04]  /*70100*/  LDL.LU R9, [R1+0x4e4] ;  /* 0x0004e40001097983 */ /* 0x000f280000300800 */
[----:B------:R-:W4:Y:S04]  /*70110*/  LDL.LU R10, [R1+0x4e8] ;  /* 0x0004e800010a7983 */ /* 0x000f280000300800 */
[----:B------:R-:W4:Y:S01]  /*70120*/  LDL.LU R11, [R1+0x4ec] ;  /* 0x0004ec00010b7983 */ /* 0x000f220000300800 */
[----:B---3--:R-:W-:Y:S06]  /*70130*/  HMMA.16816.F32.BF16 R20, R16, R4, R20 ;  /* 0x000000041014723c */ /* 0x008fec0000041814 */
[----:B------:R-:W-:-:S02]  /*70140*/  IMAD.MOV.U32 R26, RZ, RZ, R4 ;  /* 0x000000ffff1a7224 */ /* 0x000fc400078e0004 */
[----:B------:R-:W-:-:S15]  /*70150*/  IMAD.MOV.U32 R14, RZ, RZ, R5 ;  /* 0x000000ffff0e7224 */ /* 0x000fde00078e0005 */
[----:B------:R-:W-:Y:S04]  /*70160*/  STL.64 [R1+0x270], R20 ;  /* 0x0002701401007387 */ /* 0x000fe80000100a00 */
[----:B------:R0:W-:Y:S04]  /*70170*/  STL.64 [R1+0x278], R22 ;  /* 0x0002781601007387 */ /* 0x0001e80000100a00 */
[----:B0-----:R-:W3:Y:S04]  /*70180*/  LDL.LU.64 R22, [R1+0x32c0] ;  /* 0x0032c00001167983 */ /* 0x001ee80000300a00 */
[----:B------:R-:W3:Y:S04]  /*70190*/  LDL.LU.64 R20, [R1+0x32b8] ;  /* 0x0032b80001147983 */ /* 0x000ee80000300a00 */
[----:B------:R-:W4:Y:S04]  /*701a0*/  LDL.LU.64 R6, [R1+0x32b0] ;  /* 0x0032b00001067983 */ /* 0x000f280000300a00 */
[----:B------:R-:W3:Y:S04]  /*701b0*/  LDL.LU.64 R4, [R1+0x32a8] ;  /* 0x0032a80001047983 */ /* 0x000ee80000300a00 */
[----:B------:R-:W-:Y:S04]  /*701c0*/  STL.64 [R1+0x3210], R26 ;  /* 0x0032101a01007387 */ /* 0x000fe80000100a00 */
[----:B--2---:R0:W-:Y:S04]  /*701d0*/  STL.64 [R1+0x3208], R24 ;  /* 0x0032081801007387 */ /* 0x0041e80000100a00 */
[----:B0-----:R-:W2:Y:S04]  /*701e0*/  LDL.64 R24, [R1] ;  /* 0x0000000001187983 */ /* 0x001ea80000100a00 */
[----:B--2---:R0:W-:Y:S04]  /*701f0*/  STL.64 [R1+0x3228], R24 ;  /* 0x0032281801007387 */ /* 0x0041e80000100a00 */
[----:B0-----:R-:W2:Y:S04]  /*70200*/  LDL.64 R24, [R1+0x10] ;  /* 0x0000100001187983 */ /* 0x001ea80000100a00 */
[----:B--2---:R4:W-:Y:S02]  /*70210*/  STL.64 [R1+0x3240], R24 ;  /* 0x0032401801007387 */ /* 0x0049e40000100a00 */
[----:B----4-:R-:W-:-:S02]  /*70220*/  IMAD.MOV.U32 R24, RZ, RZ, R7 ;  /* 0x000000ffff187224 */ /* 0x010fc400078e0007 */
[----:B------:R-:W-:-:S07]  /*70230*/  IMAD.MOV.U32 R25, RZ, RZ, R6 ;  /* 0x000000ffff197224 */ /* 0x000fce00078e0006 */
[----:B---3--:R-:W-:Y:S01]  /*70240*/  HMMA.16816.F32.BF16 R24, R16, R24, R20 ;  /* 0x000000181018723c */ /* 0x008fe20000041814 */
[----:B------:R-:W2:-:S15]  /*70250*/  LDL.LU.64 R20, [R1+0x32a0] ;  /* 0x0032a00001147983 */ /* 0x000e9e0000300a00 */
[----:B------:R-:W-:-:S07]  /*70260*/  NOP ;  /* 0x0000000000007918 */ /* 0x000fce0000000000 */
[----:B------:R0:W-:Y:S04]  /*70270*/  STL.64 [R1+0x330], R24 ;  /* 0x0003301801007387 */ /* 0x0001e80000100a00 */
[----:B------:R-:W-:Y:S01]  /*70280*/  STL.64 [R1+0x338], R26 ;  /* 0x0003381a01007387 */ /* 0x000fe20000100a00 */
[----:B0-----:R-:W-:Y:S01]  /*70290*/  MOV R24, R5 ;  /* 0x0000000500187202 */ /* 0x001fe20000000f00 */
[----:B------:R-:W-:Y:S01]  /*702a0*/  IMAD.MOV.U32 R25, RZ, RZ, R4 ;  /* 0x000000ffff197224 */ /* 0x000fe200078e0004 */
[----:B--2---:R-:W-:-:S15]  /*702b0*/  HMMA.16816.F32.BF16 R8, R16, R20, R8 ;  /* 0x000000141008723c */ /* 0x004fde0000041808 */
[----:B------:R-:W-:-:S08]  /*702c0*/  NOP ;  /* 0x0000000000007918 */ /* 0x000fd00000000000 */
[----:B------:R-:W-:Y:S04]  /*702d0*/  STL.64 [R1+0x320], R8 ;  /* 0x0003200801007387 */ /* 0x000fe80000100a00 */
[----:B------:R-:W-:Y:S04]  /*702e0*/  STL.64 [R1+0x328], R10 ;  /* 0x0003280a01007387 */ /* 0x000fe80000100a00 */
[----:B------:R0:W-:Y:S04]  /*702f0*/  STL.64 [R1+0x3258], R24 ;  /* 0x0032581801007387 */ /* 0x0001e80000100a00 */
[----:B0-----:R-:W2:Y:S04]  /*70300*/  LDL.64 R24, [R1+0x30] ;  /* 0x0000300001187983 */ /* 0x001ea80000100a00 */
[----:B--2---:R-:W-:Y:S04]  /*70310*/  STL.64 [R1+0x3270], R24 ;  /* 0x0032701801007387 */ /* 0x004fe80000100a00 */
[----:B------:R0:W-:Y:S04]  /*70320*/  STL.64 [R1+0x3158], R20 ;  /* 0x0031581401007387 */ /* 0x0001e80000100a00 */
[----:B0-----:R-:W2:Y:S04]  /*70330*/  LDL.LU R20, [R1+0x580] ;  /* 0x0005800001147983 */ /* 0x001ea80000300800 */
[----:B------:R-:W2:Y:S04]  /*70340*/  LDL.LU R21, [R1+0x584] ;  /* 0x0005840001157983 */ /* 0x000ea80000300800 */
[----:B------:R-:W3:Y:S04]  /*70350*/  LDL.LU R22, [R1+0x588] ;  /* 0x0005880001167983 */ /* 0x000ee80000300800 */
[----:B------:R-:W3:Y:S04]  /*70360*/  LDL.LU R23, [R1+0x58c] ;  /* 0x00058c0001177983 */ /* 0x000ee80000300800 */
[----:B------:R-:W4:Y:S04]  /*70370*/  LDL.64 R8, [R1+0x50] ;  /* 0x0000500001087983 */ /* 0x000f280000100a00 */
        /* <DEDUP_REMOVED lines=35> */
[----:B0-----:R-:W3:Y:S04]  /*705b0*/  LDL.LU R20, [R1+0x540] ;  /* 0x0005400001147983 */ /* 0x001ee80000300800 */
[----:B------:R-:W3:Y:S04]  /*705c0*/  LDL.LU R21, [R1+0x544] ;  /* 0x0005440001157983 */ /* 0x000ee80000300800 */
[----:B------:R-:W3:Y:S04]  /*705d0*/  LDL.LU R22, [R1+0x548] ;  /* 0x0005480001167983 */ /* 0x000ee80000300800 */
[----:B------:R-:W3:Y:S04]  /*705e0*/  LDL.LU R23, [R1+0x54c] ;  /* 0x00054c0001177983 */ /* 0x000ee80000300800 */
[----:B------:R-:W2:Y:S04]  /*705f0*/  LDL.LU.64 R6, [R1+0x3298] ;  /* 0x0032980001067983 */ /* 0x000ea80000300a00 */
[----:B------:R-:W2:Y:S04]  /*70600*/  LDL.LU.64 R4, [R1+0x3290] ;  /* 0x0032900001047983 */ /* 0x000ea80000300a00 */
[----:B------:R-:W-:Y:S04]  /*70610*/  STL.64 [R1+0x260], R16 ;  /* 0x0002601001007387 */ /* 0x000fe80000100a00 */
[----:B------:R-:W-:Y:S04]  /*70620*/  STL.64 [R1+0x268], R18 ;  /* 0x0002681201007387 */ /* 0x000fe80000100a00 */
[----:B------:R-:W-:Y:S01]  /*70630*/  STL.64 [R1+0x3150], R12 ;  /* 0x0031500c01007387 */ /* 0x000fe20000100a00 */
        /* <DEDUP_REMOVED lines=8> */
[----:B------:R-:W-:Y:S02]  /*706c0*/  IMAD.MOV.U32 R28, RZ, RZ, R8 ;  /* 0x000000ffff1c7224 */ /* 0x000fe400078e0008 */
[----:B------:R-:W-:Y:S02]  /*706d0*/  IMAD.MOV.U32 R11, RZ, RZ, R9 ;  /* 0x000000ffff0b7224 */ /* 0x000fe400078e0009 */
[----:B------:R-:W4:Y:S01]  /*706e0*/  LDL.LU.64 R8, [R1+0x3278] ;  /* 0x0032780001087983 */ /* 0x000f220000300a00 */
[----:B--2---:R-:W-:Y:S03]  /*706f0*/  HMMA.16816.F32.BF16 R16, R4, R16, R24 ;  /* 0x000000100410723c */ /* 0x004fe60000041818 */
[----:B------:R-:W3:-:S15]  /*70700*/  LDL.LU.64 R24, [R1+0x3270] ;  /* 0x0032700001187983 */ /* 0x000ede0000300a00 */
[----:B------:R-:W-:-:S05]  /*70710*/  NOP ;  /* 0x0000000000007918 */ /* 0x000fca0000000000 */
[----:B------:R-:W-:Y:S04]  /*70720*/  STL.64 [R1+0x220], R16 ;  /* 0x0002201001007387 */ /* 0x000fe80000100a00 */
[----:B------:R-:W-:Y:S04]  /*70730*/  STL.64 [R1+0x228], R18 ;  /* 0x0002281201007387 */ /* 0x000fe80000100a00 */
[----:B------:R-:W0:Y:S04]  /*70740*/  LDSM.16.MT88.4 R16, [R0+UR4+0x14080] ;  /* 0x014080040010783b */ /* 0x000e280008004200 */
[----:B0-----:R-:W-:Y:S04]  /*70750*/  STL.64 [R1+0x3050], R18 ;  /* 0x0030501201007387 */ /* 0x001fe80000100a00 */
[----:B------:R0:W-:Y:S04]  /*70760*/  STL.64 [R1+0x3048], R16 ;  /* 0x0030481001007387 */ /* 0x0001e80000100a00 */
[----:B0-----:R-:W2:Y:S01]  /*70770*/  LDL.LU.64 R16, [R1+0x1d0] ;  /* 0x0001d00001107983 */ /* 0x001ea20000300a00 */
        /* <DEDUP_REMOVED lines=31> */
[----:B------:R-:W4:Y:S04]  /*70970*/  LDL.LU.64 R26, [R1+0x3210] ;  /* 0x00321000011a7983 */ /* 0x000f280000300a00 */
[----:B------:R-:W3:Y:S04]  /*70980*/  LDL.LU.64 R24, [R1+0x3208] ;  /* 0x0032080001187983 */ /* 0x000ee80000300a00 */
[----:B------:R-:W-:Y:S04]  /*70990*/  STL.64 [R1+0x3168], R18 ;  /* 0x0031681201007387 */ /* 0x000fe80000100a00 */
[----:B--2---:R3:W-:Y:S02]  /*709a0*/  STL.64 [R1+0x3160], R16 ;  /* 0x0031601001007387 */ /* 0x0047e40000100a00 */
[----:B---3--:R-:W-:Y:S02]  /*709b0*/  HMMA.16816.F32.BF16 R16, R4, R24, R20 ;  /* 0x000000180410723c */ /* 0x008fe40000041814 */
[----:B------:R-:W2:-:S15]  /*709c0*/  LDL.LU R20, [R1+0x5f0] ;  /* 0x0005f00001147983 */ /* 0x000e9e0000300800 */
[----:B------:R-:W-:-:S06]  /*709d0*/  NOP ;  /* 0x0000000000007918 */ /* 0x000fcc0000000000 */
[----:B------:R4:W-:Y:S04]  /*709e0*/  STL.64 [R1+0x160], R16 ;  /* 0x0001601001007387 */ /* 0x0009e80000100a00 */
[----:B------:R-:W-:Y:S04]  /*709f0*/  STL.64 [R1+0x168], R18 ;  /* 0x0001681201007387 */ /* 0x000fe80000100a00 */
[----:B------:R-:W2:Y:S04]  /*70a00*/  LDL.LU R21, [R1+0x5f4] ;  /* 0x0005f40001157983 */ /* 0x000ea80000300800 */
[----:B------:R-:W3:Y:S04]  /*70a10*/  LDL.LU R22, [R1+0x5f8] ;  /* 0x0005f80001167983 */ /* 0x000ee80000300800 */
[----:B------:R-:W3:Y:S01]  /*70a20*/  LDL.LU R23, [R1+0x5fc] ;  /* 0x0005fc0001177983 */ /* 0x000ee20000300800 */
[----:B----4-:R-:W-:-:S02]  /*70a30*/  IMAD.MOV.U32 R16, RZ, RZ, R26 ;  /* 0x000000ffff107224 */ /* 0x010fc400078e001a */
[----:B------:R-:W-:Y:S01]  /*70a40*/  IMAD.MOV.U32 R17, RZ, RZ, R14 ;  /* 0x000000ffff117224 */ /* 0x000fe200078e000e */
[----:B---3--:R-:W-:Y:S04]  /*70a50*/  STL.64 [R1+0x3178], R22 ;  /* 0x0031781601007387 */ /* 0x008fe80000100a00 */
[----:B--2---:R-:W-:Y:S04]  /*70a60*/  STL.64 [R1+0x3170], R20 ;  /* 0x0031701401007387 */ /* 0x004fe80000100a00 */
[----:B------:R-:W2:Y:S04]  /*70a70*/  LDL.LU R26, [R1+0x3200] ;  /* 0x00320000011a7983 */ /* 0x000ea80000300800 */
[----:B------:R-:W3:Y:S04]  /*70a80*/  LDL.LU R14, [R1+0x31fc] ;  /* 0x0031fc00010e7983 */ /* 0x000ee80000300800 */
[----:B------:R0:W-:Y:S02]  /*70a90*/  STL.64 [R1+0x3180], R16 ;  /* 0x0031801001007387 */ /* 0x0001e40000100a00 */
[----:B0-----:R-:W-:-:S02]  /*70aa0*/  IMAD.MOV.U32 R16, RZ, RZ, R15 ;  /* 0x000000ffff107224 */ /* 0x001fc400078e000f */
[----:B------:R-:W-:Y:S01]  /*70ab0*/  IMAD.MOV.U32 R17, RZ, RZ, R8 ;  /* 0x000000ffff117224 */ /* 0x000fe200078e0008 */
[----:B------:R-:W4:Y:S04]  /*70ac0*/  LDL.LU R15, [R1+0x31f8] ;  /* 0x0031f800010f7983 */ /* 0x000f280000300800 */
[----:B------:R-:W3:Y:S04]  /*70ad0*/  LDL.LU R8, [R1+0x31f4] ;  /* 0x0031f40001087983 */ /* 0x000ee80000300800 */
[----:B------:R0:W-:Y:S04]  /*70ae0*/  STL.64 [R1+0x3198], R16 ;  /* 0x0031981001007387 */ /* 0x0001e80000100a00 */
[----:B------:R-:W2:Y:S04]  /*70af0*/  LDL.LU R20, [R1+0x5e0] ;  /* 0x0005e00001147983 */ /* 0x000ea80000300800 */
[----:B------:R-:W2:Y:S04]  /*70b00*/  LDL.LU R21, [R1+0x5e4] ;  /* 0x0005e40001157983 */ /* 0x000ea80000300800 */
[----:B------:R-:W4:Y:S04]  /*70b10*/  LDL.LU R22, [R1+0x5e8] ;  /* 0x0005e80001167983 */ /* 0x000f280000300800 */
[----:B------:R-:W4:Y:S01]  /*70b20*/  LDL.LU R23, [R1+0x5ec] ;  /* 0x0005ec0001177983 */ /* 0x000f220000300800 */
        /* <DEDUP_REMOVED lines=22> */
[----:B---3--:R-:W-:-:S05]  /*70c90*/  IMAD.MOV.U32 R17, RZ, RZ, R14 ;  /* 0x000000ffff117224 */ /* 0x008fca00078e000e */
        /* <DEDUP_REMOVED lines=22> */
[----:B------:R-:W-:Y:S04]  /*70e00*/  STL.64 [R1+0x30e0], R26 ;  /* 0x0030e01a01007387 */ /* 0x000fe80000100a00 */
[----:B------:R0:W-:Y:S02]  /*70e10*/  STL.64 [R1+0x30d8], R24 ;  /* 0x0030d81801007387 */ /* 0x0001e40000100a00 */
[----:B0-----:R-:W-:Y:S01]  /*70e20*/  MOV R24, R28 ;  /* 0x0000001c00187202 */ /* 0x001fe20000000f00 */
[----:B------:R-:W-:-:S05]  /*70e30*/  IMAD.MOV.U32 R25, RZ, RZ, R11 ;  /* 0x000000ffff197224 */ /* 0x000fca00078e000b */
[----:B------:R0:W-:Y:S04]  /*70e40*/  STL.64 [R1+0x3148], R24 ;  /* 0x0031481801007387 */ /* 0x0001e80000100a00 */
[----:B0-----:R-:W4:Y:S04]  /*70e50*/  LDL.LU R24, [R1+0x600] ;  /* 0x0006000001187983 */ /* 0x001f280000300800 */
[----:B------:R-:W4:Y:S04]  /*70e60*/  LDL.LU R25, [R1+0x604] ;  /* 0x0006040001197983 */ /* 0x000f280000300800 */
[----:B------:R-:W4:Y:S04]  /*70e70*/  LDL.LU R26, [R1+0x608] ;  /* 0x00060800011a7983 */ /* 0x000f280000300800 */
[----:B------:R-:W4:Y:S04]  /*70e80*/  LDL.LU R27, [R1+0x60c] ;  /* 0x00060c00011b7983 */ /* 0x000f280000300800 */
[----:B------:R0:W-:Y:S04]  /*70e90*/  STL.64 [R1+0x150], R16 ;  /* 0x0001501001007387 */ /* 0x0001e80000100a00 */
[----:B------:R-:W-:Y:S04]  /*70ea0*/  STL.64 [R1+0x158], R18 ;  /* 0x0001581201007387 */ /* 0x000fe80000100a00 */
[----:B0-----:R-:W2:Y:S04]  /*70eb0*/  LDL.LU.64 R16, [R1+0x31e0] ;  /* 0x0031e00001107983 */ /* 0x001ea80000300a00 */
[----:B------:R0:W-:Y:S04]  /*70ec0*/  STL.64 [R1+0x3118], R8 ;  /* 0x0031180801007387 */ /* 0x0001e80000100a00 */
[----:B------:R1:W-:Y:S04]  /*70ed0*/  STL [R1+0x3120], R10 ;  /* 0x0031200a01007387 */ /* 0x0003e80000100800 */
[----:B0-----:R-:W3:Y:S04]  /*70ee0*/  LDL.LU R8, [R1+0x630] ;  /* 0x0006300001087983 */ /* 0x001ee80000300800 */
[----:B------:R-:W3:Y:S04]  /*70ef0*/  LDL.LU R9, [R1+0x634] ;  /* 0x0006340001097983 */ /* 0x000ee80000300800 */
[----:B-1----:R-:W4:Y:S04]  /*70f00*/  LDL.LU R10, [R1+0x638] ;  /* 0x00063800010a7983 */ /* 0x002f280000300800 */
[----:B------:R-:W4:Y:S01]  /*70f10*/  LDL.LU R11, [R1+0x63c] ;  /* 0x00063c00010b7983 */ /* 0x000f220000300800 */
[C---:B--2---:R-:W-:Y:S03]  /*70f20*/  HMMA.16816.F32.BF16 R16, R4.reuse, R16, R20 ;  /* 0x000000100410723c */ /* 0x044fe60000041814 */
[----:B----4-:R-:W-:Y:S04]  /*70f30*/  STL.64 [R1+0x3130], R10 ;  /* 0x0031300a01007387 */ /* 0x010fe80000100a00 */
[----:B---3--:R0:W-:Y:S04]  /*70f40*/  STL.64 [R1+0x3128], R8 ;  /* 0x0031280801007387 */ /* 0x0081e80000100a00 */
[----:B0-----:R-:W2:Y:S04]  /*70f50*/  LDL.LU R8, [R1+0x620] ;  /* 0x0006200001087983 */ /* 0x001ea80000300800 */
[----:B------:R-:W2:Y:S04]  /*70f60*/  LDL.LU R9, [R1+0x624] ;  /* 0x0006240001097983 */ /* 0x000ea80000300800 */
[----:B------:R-:W2:Y:S04]  /*70f70*/  LDL.LU R10, [R1+0x628] ;  /* 0x00062800010a7983 */ /* 0x000ea80000300800 */
[----:B------:R-:W2:Y:S04]  /*70f80*/  LDL.LU R11, [R1+0x62c] ;  /* 0x00062c00010b7983 */ /* 0x000ea80000300800 */
        /* <DEDUP_REMOVED lines=37> */
[----:B------:R-:W-:Y:S04]  /*711e0*/  STL.64 [R1+0xf8], R22 ;  /* 0x0000f81601007387 */ /* 0x000fe80000100a00 */
[----:B0-----:R-:W3:Y:S04]  /*711f0*/  LDL.LU.64 R20, [R1+0x3158] ;  /* 0x0031580001147983 */ /* 0x001ee80000300a00 */
[----:B------:R-:W-:Y:S01]  /*71200*/  STL.64 [R1+0x3080], R16 ;  /* 0x0030801001007387 */ /* 0x000fe20000100a00 */
[----:B---3--:R-:W-:-:S15]  /*71210*/  HMMA.16816.F32.BF16 R12, R4, R20, R12 ;  /* 0x00000014040c723c */ /* 0x008fde000004180c */
[----:B------:R-:W-:-:S08]  /*71220*/  NOP ;  /* 0x0000000000007918 */ /* 0x000fd00000000000 */
[----:B------:R0:W-:Y:S04]  /*71230*/  STL.64 [R1+0xe0], R12 ;  /* 0x0000e00c01007387 */ /* 0x0001e80000100a00 */
[----:B------:R1:W-:Y:S04]  /*71240*/  STL.64 [R1+0xe8], R14 ;  /* 0x0000e80e01007387 */ /* 0x0003e80000100a00 */
[----:B0-----:R-:W3:Y:S01]  /*71250*/  LDL.LU.64 R12, [R1+0x3150] ;  /* 0x00315000010c7983 */ /* 0x001ee20000300a00 */
[----:B------:R-:W-:Y:S02]  /*71260*/  IMAD.MOV.U32 R16, RZ, RZ, R2 ;  /* 0x000000ffff107224 */ /* 0x000fe400078e0002 */
[----:B------:R-:W-:Y:S01]  /*71270*/  IMAD.MOV.U32 R17, RZ, RZ, R0 ;  /* 0x000000ffff117224 */ /* 0x000fe200078e0000 */
[----:B---3--:R-:W-:Y:S01]  /*71280*/  HMMA.16816.F32.BF16 R4, R4, R12, R24 ;  /* 0x0000000c0404723c */ /* 0x008fe20000041818 */
[----:B------:R-:W2:Y:S05]  /*71290*/  LDL.LU.64 R24, [R1+0x3148] ;  /* 0x0031480001187983 */ /* 0x000eaa0000300a00 */
[----:B------:R-:W-:-:S02]  /*712a0*/  IMAD.MOV.U32 R2, RZ, RZ, R12 ;  /* 0x000000ffff027224 */ /* 0x000fc400078e000c */
[----:B------:R-:W-:-:S15]  /*712b0*/  IMAD.MOV.U32 R0, RZ, RZ, R13 ;  /* 0x000000ffff007224 */ /* 0x000fde00078e000d */
[----:B------:R0:W-:Y:S04]  /*712c0*/  STL.64 [R1+0x60], R4 ;  /* 0x0000600401007387 */ /* 0x0001e80000100a00 */
[----:B------:R3:W-:Y:S04]  /*712d0*/  STL.64 [R1+0x68], R6 ;  /* 0x0000680601007387 */ /* 0x0007e80000100a00 */
[----:B-1----:R-:W2:Y:S04]  /*712e0*/  LDL.LU.64 R14, [R1+0x3140] ;  /* 0x00314000010e7983 */ /* 0x002ea80000300a00 */
[----:B------:R-:W2:Y:S04]  /*712f0*/  LDL.LU.64 R12, [R1+0x3138] ;  /* 0x00313800010c7983 */ /* 0x000ea80000300a00 */
[----:B0-----:R-:W4:Y:S04]  /*71300*/  LDL.LU R4, [R1+0x640] ;  /* 0x0006400001047983 */ /* 0x001f280000300800 */
[----:B------:R-:W4:Y:S04]  /*71310*/  LDL.LU R5, [R1+0x644] ;  /* 0x0006440001057983 */ /* 0x000f280000300800 */
[----:B---3--:R-:W3:Y:S04]  /*71320*/  LDL.LU R6, [R1+0x648] ;  /* 0x0006480001067983 */ /* 0x008ee80000300800 */
[----:B------:R-:W3:Y:S01]  /*71330*/  LDL.LU R7, [R1+0x64c] ;  /* 0x00064c0001077983 */ /* 0x000ee20000300800 */
[----:B--2---:R-:W-:Y:S03]  /*71340*/  HMMA.16816.F32.BF16 R24, R12, R24, R8 ;  /* 0x000000180c18723c */ /* 0x004fe60000041808 */
[----:B------:R-:W2:Y:S04]  /*71350*/  LDL.LU.64 R10, [R1+0x3130] ;  /* 0x00313000010a7983 */ /* 0x000ea80000300a00 */
[----:B------:R-:W2:-:S15]  /*71360*/  LDL.LU.64 R8, [R1+0x3128] ;  /* 0x0031280001087983 */ /* 0x000e9e0000300a00 */
[----:B------:R-:W-:-:S01]  /*71370*/  NOP ;  /* 0x0000000000007918 */ /* 0x000fc20000000000 */
[----:B------:R4:W-:Y:S04]  /*71380*/  STL.64 [R1+0xb0], R24 ;  /* 0x0000b01801007387 */ /* 0x0009e80000100a00 */
[----:B------:R-:W-:Y:S01]  /*71390*/  STL.64 [R1+0xb8], R26 ;  /* 0x0000b81a01007387 */ /* 0x000fe20000100a00 */
[----:B----4-:R-:W-:Y:S02]  /*713a0*/  IMAD.MOV.U32 R24, RZ, RZ, R19 ;  /* 0x000000ffff187224 */ /* 0x010fe400078e0013 */
[----:B------:R-:W-:-:S05]  /*713b0*/  IMAD.MOV.U32 R25, RZ, RZ, R18 ;  /* 0x000000ffff197224 */ /* 0x000fca00078e0012 */
[----:B------:R0:W-:Y:S04]  /*713c0*/  STL.64 [R1+0x30f8], R24 ;  /* 0x0030f81801007387 */ /* 0x0001e80000100a00 */
[----:B0-----:R-:W2:Y:S02]  /*713d0*/  LDL.LU.64 R24, [R1+0x40] ;  /* 0x0000400001187983 */ /* 0x001ea40000300a00 */
[----:B--2---:R-:W-:-:S15]  /*713e0*/  HMMA.16816.F32.BF16 R8, R12, R24, R8 ;  /* 0x000000180c08723c */ /* 0x004fde0000041808 */
[----:B------:R-:W-:-:S08]  /*713f0*/  NOP ;  /* 0x0000000000007918 */ /* 0x000fd00000000000 */
[----:B------:R-:W-:Y:S04]  /*71400*/  STL.64 [R1+0xa0], R8 ;  /* 0x0000a00801007387 */ /* 0x000fe80000100a00 */
[----:B------:R0:W-:Y:S04]  /*71410*/  STL.64 [R1+0xa8], R10 ;  /* 0x0000a80a01007387 */ /* 0x0001e80000100a00 */
[----:B0-----:R-:W2:Y:S01]  /*71420*/  LDL.LU R10, [R1+0x3120] ;  /* 0x00312000010a7983 */ /* 0x001ea20000300800 */
[----:B---3--:R-:W-:Y:S01]  /*71430*/  HMMA.16816.F32.BF16 R4, R12, R16, R4 ;  /* 0x000000100c04723c */ /* 0x008fe20000041804 */
[----:B------:R-:W-:-:S02]  /*71440*/  IMAD.MOV.U32 R23, RZ, RZ, R24 ;  /* 0x000000ffff177224 */ /* 0x000fc400078e0018 */
[----:B------:R-:W-:Y:S01]  /*71450*/  IMAD.MOV.U32 R22, RZ, RZ, R25 ;  /* 0x000000ffff167224 */ /* 0x000fe200078e0019 */
[----:B------:R-:W-:-:S04]  /*71460*/  MOV R25, R3 ;  /* 0x0000000300197202 */ /* 0x000fc80000000f00 */
[----:B------:R-:W-:Y:S04]  /*71470*/  STL.64 [R1+0x3078], R22 ;  /* 0x0030781601007387 */ /* 0x000fe80000100a00 */
[----:B------:R-:W-:Y:S11]  /*71480*/  STL.64 [R1+0x3070], R20 ;  /* 0x0030701401007387 */ /* 0x000ff60000100a00 */
[----:B------:R-:W-:Y:S04]  /*71490*/  STL.64 [R1+0x90], R4 ;  /* 0x0000900401007387 */ /* 0x000fe80000100a00 */
[----:B------:R-:W-:Y:S04]  /*714a0*/  STL.64 [R1+0x98], R6 ;  /* 0x0000980601007387 */ /* 0x000fe80000100a00 */
[----:B------:R-:W3:Y:S04]  /*714b0*/  LDL.LU R8, [R1+0x650] ;  /* 0x0006500001087983 */ /* 0x000ee80000300800 */
[----:B------:R-:W3:Y:S01]  /*714c0*/  LDL.LU R9, [R1+0x654] ;  /* 0x0006540001097983 */ /* 0x000ee20000300800 */
[----:B--2---:R-:W-:-:S03]  /*714d0*/  IMAD.MOV.U32 R24, RZ, RZ, R10 ;  /* 0x000000ffff187224 */ /* 0x004fc600078e000a */
[----:B------:R-:W3:Y:S04]  /*714e0*/  LDL.LU R10, [R1+0x658] ;  /* 0x00065800010a7983 */ /* 0x000ee80000300800 */
[----:B------:R-:W3:Y:S04]  /*714f0*/  LDL.LU R11, [R1+0x65c] ;  /* 0x00065c00010b7983 */ /* 0x000ee80000300800 */
[----:B------:R0:W-:Y:S04]  /*71500*/  STL.64 [R1+0x3110], R24 ;  /* 0x0031101801007387 */ /* 0x0001e80000100a00 */
[----:B0-----:R-:W3:Y:S04]  /*71510*/  LDL.LU.64 R24, [R1+0x20] ;  /* 0x0000200001187983 */ /* 0x001ee80000300a00 */
[----:B------:R-:W2:Y:S04]  /*71520*/  LDL.LU R20, [R1+0x6c0] ;  /* 0x0006c00001147983 */ /* 0x000ea80000300800 */
        /* <DEDUP_REMOVED lines=9> */
[----:B------:R-:W0:Y:S02]  /*715c0*/  S2R R28, SR_TID.X ;  /* 0x00000000001c7919 */ /* 0x000e240000002100 */
[C---:B0-----:R-:W-:Y:S01]  /*715d0*/  LOP3.LUT R3, R28.reuse, 0x7, RZ, 0xc0, !PT ;  /* 0x000000071c037812 */ /* 0x041fe200078ec0ff */
[----:B------:R-:W-:-:S04]  /*715e0*/  IMAD.SHL.U32 R29, R28, 0x2, RZ ;  /* 0x000000021c1d7824 */ /* 0x000fc800078e00ff */
[----:B------:R-:W-:Y:S01]  /*715f0*/  IMAD R3, R3, 0x110, RZ ;  /* 0x0000011003037824 */ /* 0x000fe200078e02ff */
[----:B----4-:R-:W-:Y:S04]  /*71600*/  STL.64 [R1+0x30f0], R22 ;  /* 0x0030f01601007387 */ /* 0x010fe80000100a00 */
[----:B--2---:R0:W-:Y:S04]  /*71610*/  STL.64 [R1+0x30e8], R20 ;  /* 0x0030e81401007387 */ /* 0x0041e80000100a00 */
[----:B0-----:R-:W2:Y:S04]  /*71620*/  LDL.LU R20, [R1+0x670] ;  /* 0x0006700001147983 */ /* 0x001ea80000300800 */
[----:B------:R-:W2:Y:S04]  /*71630*/  LDL.LU R21, [R1+0x674] ;  /* 0x0006740001157983 */ /* 0x000ea80000300800 */
[----:B------:R-:W4:Y:S04]  /*71640*/  LDL.LU R22, [R1+0x678] ;  /* 0x0006780001167983 */ /* 0x000f280000300800 */
[----:B------:R-:W4:Y:S01]  /*71650*/  LDL.LU R23, [R1+0x67c] ;  /* 0x00067c0001177983 */ /* 0x000f220000300800 */
[----:B------:R-:W-:Y:S01]  /*71660*/  IMAD.SHL.U32 R28, R28, 0x80, RZ ;  /* 0x000000801c1c7824 */ /* 0x000fe200078e00ff */
[----:B------:R-:W-:-:S04]  /*71670*/  LOP3.LUT R3, R3, 0x10, R29, 0x78, !PT ;  /* 0x0000001003037812 */ /* 0x000fc800078e781d */
[----:B------:R-:W-:-:S05]  /*71680*/  LOP3.LUT R3, R3, 0x800, R28, 0xf8, !PT ;  /* 0x0000080003037812 */ /* 0x000fca00078ef81c */
[----:B------:R-:W0:Y:S01]  /*71690*/  LDSM.16.MT88.4 R4, [R3+UR4+0x15000] ;  /* 0x015000040304783b */ /* 0x000e220008004200 */
[----:B---3--:R-:W-:Y:S03]  /*716a0*/  HMMA.16816.F32.BF16 R8, R12, R24, R8 ;  /* 0x000000180c08723c */ /* 0x008fe60000041808 */
[----:B----4-:R-:W-:Y:S04]  /*716b0*/  STL.64 [R1+0x3108], R22 ;  /* 0x0031081601007387 */ /* 0x010fe80000100a00 */
[----:B--2---:R1:W-:Y:S04]  /*716c0*/  STL.64 [R1+0x3100], R20 ;  /* 0x0031001401007387 */ /* 0x0043e80000100a00 */
[----:B-1----:R-:W2:Y:S04]  /*716d0*/  LDL.LU R20, [R1+0x660] ;  /* 0x0006600001147983 */ /* 0x002ea80000300800 */
[----:B------:R-:W2:Y:S04]  /*716e0*/  LDL.LU R21, [R1+0x664] ;  /* 0x0006640001157983 */ /* 0x000ea80000300800 */
[----:B------:R-:W2:Y:S04]  /*716f0*/  LDL.LU R22, [R1+0x668] ;  /* 0x0006680001167983 */ /* 0x000ea80000300800 */
[----:B------:R-:W2:Y:S04]  /*71700*/  LDL.LU R23, [R1+0x66c] ;  /* 0x00066c0001177983 */ /* 0x000ea80000300800 */
[----:B------:R-:W3:Y:S04]  /*71710*/  LDL.LU.64 R16, [R1+0x70] ;  /* 0x0000700001107983 */ /* 0x000ee80000300a00 */
[----:B0-----:R-:W-:Y:S04]  /*71720*/  STL.64 [R1+0x2ee0], R6 ;  /* 0x002ee00601007387 */ /* 0x001fe80000100a00 */
[----:B------:R0:W-:Y:S02]  /*71730*/  STL.64 [R1+0x2ed8], R4 ;  /* 0x002ed80401007387 */ /* 0x0001e40000100a00 */
[----:B0-----:R-:W-:-:S02]  /*71740*/  IMAD.MOV.U32 R4, RZ, RZ, R2 ;  /* 0x000000ffff047224 */ /* 0x001fc400078e0002 */
[----:B------:R-:W-:-:S05]  /*71750*/  IMAD.MOV.U32 R5, RZ, RZ, R0 ;  /* 0x000000ffff057224 */ /* 0x000fca00078e0000 */
[----:B------:R0:W-:Y:S04]  /*71760*/  STL.64 [R1+0x30a8], R4 ;  /* 0x0030a80401007387 */ /* 0x0001e80000100a00 */
[----:B0-----:R-:W4:Y:S04]  /*71770*/  LDL.LU R4, [R1+0x680] ;  /* 0x0006800001047983 */ /* 0x001f280000300800 */
[----:B------:R-:W4:Y:S04]  /*71780*/  LDL.LU R5, [R1+0x684] ;  /* 0x0006840001057983 */ /* 0x000f280000300800 */
[----:B------:R-:W4:Y:S04]  /*71790*/  LDL.LU R6, [R1+0x688] ;  /* 0x0006880001067983 */ /* 0x000f280000300800 */
[----:B------:R-:W4:Y:S04]  /*717a0*/  LDL.LU R7, [R1+0x68c] ;  /* 0x00068c0001077983 */ /* 0x000f280000300800 */
[----:B------:R0:W-:Y:S04]  /*717b0*/  STL.64 [R1+0x80], R8 ;  /* 0x0000800801007387 */ /* 0x0001e80000100a00 */
[----:B------:R1:W-:Y:S04]  /*717c0*/  STL.64 [R1+0x88], R10 ;  /* 0x0000880a01007387 */ /* 0x0003e80000100a00 */
[----:B0-----:R-:W3:Y:S01]  /*717d0*/  LDL.LU.64 R8, [R1+0x3118] ;  /* 0x0031180001087983 */ /* 0x001ee20000300a00 */
        /* <DEDUP_REMOVED lines=16> */
[----:B0-----:R-:W2:Y:S04]  /*718e0*/  LDL.LU.64 R26, [R1+0x30e0] ;  /* 0x0030e000011a7983 */ /* 0x001ea80000300a00 */
[----:B------:R-:W4:Y:S02]  /*718f0*/  LDL.LU.64 R24, [R1+0x30d8] ;  /* 0x0030d80001187983 */ /* 0x000f240000300a00 */
[----:B----4-:R-:W-:-:S15]  /*71900*/  HMMA.16816.F32.BF16 R4, R12, R24, R4 ;  /* 0x000000180c04723c */ /* 0x010fde0000041804 */
[----:B------:R-:W-:-:S08]  /*71910*/  NOP ;  /* 0x0000000000007918 */ /* 0x000fd00000000000 */
[----:B------:R0:W-:Y:S04]  /*71920*/  STL.64 [R1+0x360], R4 ;  /* 0x0003600401007387 */ /* 0x0001e80000100a00 */
[----:B------:R1:W-:Y:S04]  /*71930*/  STL.64 [R1+0x368], R6 ;  /* 0x0003680601007387 */ /* 0x0003e80000100a00 */
[----:B0-----:R-:W4:Y:S04]  /*71940*/  LDL.LU R4, [R1+0x6f0] ;  /* 0x0006f00001047983 */ /* 0x001f280000300800 */
[----:B------:R-:W4:Y:S04]  /*71950*/  LDL.LU R5, [R1+0x6f4] ;  /* 0x0006f40001057983 */ /* 0x000f280000300800 */
[----:B-1----:R-:W2:Y:S04]  /*71960*/  LDL.LU R6, [R1+0x6f8] ;  /* 0x0006f80001067983 */ /* 0x002ea80000300800 */
[----:B------:R-:W2:Y:S01]  /*71970*/  LDL.LU R7, [R1+0x6fc] ;  /* 0x0006fc0001077983 */ /* 0x000ea20000300800 */
[C---:B---3--:R-:W-:Y:S03]  /*71980*/  HMMA.16816.F32.BF16 R20, R12.reuse, R8, R20 ;  /* 0x000000080c14723c */ /* 0x048fe60000041814 */
[----:B--2---:R-:W-:Y:S04]  /*71990*/  STL.64 [R1+0x30b8], R6 ;  /* 0x0030b80601007387 */ /* 0x004fe80000100a00 */
[----:B----4-:R0:W-:Y:S04]  /*719a0*/  STL.64 [R1+0x30b0], R4 ;  /* 0x0030b00401007387 */ /* 0x0101e80000100a00 */
[----:B0-----:R-:W2:Y:S04]  /*719b0*/  LDL.LU.64 R4, [R1+0x210] ;  /* 0x0002100001047983 */ /* 0x001ea80000300a00 */
[----:B------:R-:W-:Y:S04]  /*719c0*/  STL.64 [R1+0x2fc8], R26 ;  /* 0x002fc81a01007387 */ /* 0x000fe80000100a00 */
[----:B------:R0:W-:Y:S04]  /*719d0*/  STL.64 [R1+0x2fc0], R24 ;  /* 0x002fc01801007387 */ /* 0x0001e80000100a00 */
[----:B0-----:R-:W3:Y:S04]  /*719e0*/  LDL.LU.64 R24, [R1+0x200] ;  /* 0x0002000001187983 */ /* 0x001ee80000300a00 */
        /* <DEDUP_REMOVED lines=9> */
[----:B------:R-:W-:Y:S04]  /*71a80*/  STL [R1+0x2fb4], R8 ;  /* 0x002fb40801007387 */ /* 0x000fe80000100800 */
[----:B------:R-:W-:Y:S01]  /*71a90*/  STL [R1+0x2fb0], R9 ;  /* 0x002fb00901007387 */ /* 0x000fe20000100800 */
[----:B---3--:R-:W-:-:S15]  /*71aa0*/  HMMA.16816.F32.BF16 R20, R12, R16, R20 ;  /* 0x000000100c14723c */ /* 0x008fde0000041814 */
[----:B------:R-:W-:-:S08]  /*71ab0*/  NOP ;  /* 0x0000000000007918 */ /* 0x000fd00000000000 */
[----:B------:R0:W-:Y:S04]  /*71ac0*/  STL.64 [R1+0x380], R20 ;  /* 0x0003801401007387 */ /* 0x0001e80000100a00 */
[----:B------:R1:W-:Y:S04]  /*71ad0*/  STL.64 [R1+0x388], R22 ;  /* 0x0003881601007387 */ /* 0x0003e80000100a00 */
[----:B0-----:R-:W3:Y:S04]  /*71ae0*/  LDL.LU R20, [R1+0x750] ;  /* 0x0007500001147983 */ /* 0x001ee80000300800 */
[----:B------:R-:W3:Y:S04]  /*71af0*/  LDL.LU R21, [R1+0x754] ;  /* 0x0007540001157983 */ /* 0x000ee80000300800 */
[----:B-1----:R-:W4:Y:S04]  /*71b00*/  LDL.LU R22, [R1+0x758] ;  /* 0x0007580001167983 */ /* 0x002f280000300800 */
[----:B------:R-:W4:Y:S04]  /*71b10*/  LDL.LU R23, [R1+0x75c] ;  /* 0x00075c0001177983 */ /* 0x000f280000300800 */
[----:B------:R-:W3:Y:S01]  /*71b20*/  LDL.LU.64 R8, [R1+0x1f0] ;  /* 0x0001f00001087983 */ /* 0x000ee20000300a00 */
[----:B--2---:R-:W-:Y:S03]  /*71b30*/  HMMA.16816.F32.BF16 R24, R12, R4, R24 ;  /* 0x000000040c18723c */ /* 0x004fe60000041818 */
[----:B----4-:R-:W-:Y:S04]  /*71b40*/  STL.64 [R1+0x3090], R22 ;  /* 0x0030901601007387 */ /* 0x010fe80000100a00 */
[----:B---3--:R0:W-:Y:S04]  /*71b50*/  STL.64 [R1+0x3088], R20 ;  /* 0x0030881401007387 */ /* 0x0081e80000100a00 */
[----:B0-----:R-:W2:Y:S04]  /*71b60*/  LDL.LU R20, [R1+0x730] ;  /* 0x0007300001147983 */ /* 0x001ea80000300800 */
[----:B------:R-:W2:Y:S04]  /*71b70*/  LDL.LU R21, [R1+0x734] ;  /* 0x0007340001157983 */ /* 0x000ea80000300800 */
[----:B------:R-:W3:Y:S04]  /*71b80*/  LDL.LU R22, [R1+0x738] ;  /* 0x0007380001167983 */ /* 0x000ee80000300800 */
[----:B------:R-:W3:Y:S01]  /*71b90*/  LDL.LU R23, [R1+0x73c] ;  /* 0x00073c0001177983 */ /* 0x000ee20000300800 */
[----:B------:R-:W-:-:S02]  /*71ba0*/  IMAD.MOV.U32 R2, RZ, RZ, R16 ;  /* 0x000000ffff027224 */ /* 0x000fc400078e0010 */
[----:B------:R-:W-:Y:S02]  /*71bb0*/  IMAD.MOV.U32 R29, RZ, RZ, R17 ;  /* 0x000000ffff1d7224 */ /* 0x000fe400078e0011 */
        /* <DEDUP_REMOVED lines=8> */
[----:B------:R-:W3:Y:S04]  /*71c40*/  LDL.LU.64 R16, [R1+0x1e0] ;  /* 0x0001e00001107983 */ /* 0x000ee80000300a00 */
[----:B------:R-:W-:Y:S04]  /*71c50*/  STL [R1+0x2fb8], R2 ;  /* 0x002fb80201007387 */ /* 0x000fe80000100800 */
[----:B------:R0:W-:Y:S04]  /*71c60*/  STL.64 [R1+0x390], R24 ;  /* 0x0003901801007387 */ /* 0x0001e80000100a00 */
[----:B------:R-:W-:Y:S04]  /*71c70*/  STL.64 [R1+0x398], R26 ;  /* 0x0003981a01007387 */ /* 0x000fe80000100a00 */
[----:B0-----:R-:W4:Y:S04]  /*71c80*/  LDL.LU.64 R24, [R1+0x30c0] ;  /* 0x0030c00001187983 */ /* 0x001f280000300a00 */
[----:B------:R-:W4:Y:S04]  /*71c90*/  LDL.LU.64 R6, [R1+0x30b8] ;  /* 0x0030b80001067983 */ /* 0x000f280000300a00 */
[----:B------:R-:W4:Y:S02]  /*71ca0*/  LDL.LU.64 R4, [R1+0x30b0] ;  /* 0x0030b00001047983 */ /* 0x000f240000300a00 */
[----:B----4-:R-:W-:-:S15]  /*71cb0*/  HMMA.16816.F32.BF16 R4, R12, R24, R4 ;  /* 0x000000180c04723c */ /* 0x010fde0000041804 */
[----:B------:R-:W-:-:S08]  /*71cc0*/  NOP ;  /* 0x0000000000007918 */ /* 0x000fd00000000000 */
[----:B------:R0:W-:Y:S04]  /*71cd0*/  STL.64 [R1+0x3a0], R4 ;  /* 0x0003a00401007387 */ /* 0x0001e80000100a00 */
[----:B------:R1:W-:Y:S04]  /*71ce0*/  STL.64 [R1+0x3a8], R6 ;  /* 0x0003a80601007387 */ /* 0x0003e80000100a00 */
[----:B0-----:R-:W4:Y:S01]  /*71cf0*/  LDL.LU.64 R4, [R1+0x30a8] ;  /* 0x0030a80001047983 */ /* 0x001f220000300a00 */
[----:B-1----:R-:W-:Y:S01]  /*71d00*/  MOV R7, R24 ;  /* 0x0000001800077202 */ /* 0x002fe20000000f00 */
[----:B------:R-:W-:-:S05]  /*71d10*/  IMAD.MOV.U32 R6, RZ, RZ, R25 ;  /* 0x000000ffff067224 */ /* 0x000fca00078e0019 */
[----:B------:R-:W-:Y:S04]  /*71d20*/  STL.64 [R1+0x3060], R6 ;  /* 0x0030600601007387 */ /* 0x000fe80000100a00 */
[----:B----4-:R-:W-:Y:S04]  /*71d30*/  STL.64 [R1+0x3058], R4 ;  /* 0x0030580401007387 */ /* 0x010fe80000100a00 */
[----:B------:R-:W4:Y:S04]  /*71d40*/  LDL.LU R24, [R1+0x800] ;  /* 0x0008000001187983 */ /* 0x000f280000300800 */
[----:B------:R-:W4:Y:S04]  /*71d50*/  LDL.LU R25, [R1+0x804] ;  /* 0x0008040001197983 */ /* 0x000f280000300800 */
        /* <DEDUP_REMOVED lines=10> */
[----:B--2---:R-:W-:Y:S04]  /*71e00*/  STL.64 [R1+0x2fe0], R24 ;  /* 0x002fe01801007387 */ /* 0x004fe80000100a00 */
[----:B------:R-:W2:Y:S04]  /*71e10*/  LDL.LU R4, [R1+0x7b0] ;  /* 0x0007b00001047983 */ /* 0x000ea80000300800 */
[----:B------:R-:W2:Y:S04]  /*71e20*/  LDL.LU R5, [R1+0x7b4] ;  /* 0x0007b40001057983 */ /* 0x000ea80000300800 */
[----:B------:R-:W2:Y:S04]  /*71e30*/  LDL.LU R6, [R1+0x7b8] ;  /* 0x0007b80001067983 */ /* 0x000ea80000300800 */
[----:B------:R-:W2:Y:S04]  /*71e40*/  LDL.LU R7, [R1+0x7bc] ;  /* 0x0007bc0001077983 */ /* 0x000ea80000300800 */
[----:B------:R-:W-:Y:S04]  /*71e50*/  STL.64 [R1+0x3b0], R20 ;  /* 0x0003b01401007387 */ /* 0x000fe80000100a00 */
[----:B------:R0:W-:Y:S04]  /*71e60*/  STL.64 [R1+0x3b8], R22 ;  /* 0x0003b81601007387 */ /* 0x0001e80000100a00 */
[----:B0-----:R-:W3:Y:S04]  /*71e70*/  LDL.LU.64 R22, [R1+0x30a0] ;  /* 0x0030a00001167983 */ /* 0x001ee80000300a00 */
[----:B------:R-:W3:Y:S01]  /*71e80*/  LDL.LU.64 R20, [R1+0x3098] ;  /* 0x0030980001147983 */ /* 0x000ee20000300a00 */
[----:B------:R-:W-:-:S02]  /*71e90*/  IMAD.MOV.U32 R24, RZ, RZ, R11 ;  /* 0x000000ffff187224 */ /* 0x000fc400078e000b */
[----:B------:R-:W-:Y:S02]  /*71ea0*/  IMAD.MOV.U32 R25, RZ, RZ, R10 ;  /* 0x000000ffff197224 */ /* 0x000fe400078e000a */
[----:B------:R-:W-:Y:S02]  /*71eb0*/  IMAD.MOV.U32 R11, RZ, RZ, R16 ;  /* 0x000000ffff0b7224 */ /* 0x000fe400078e0010 */
[----:B------:R-:W-:Y:S01]  /*71ec0*/  IMAD.MOV.U32 R10, RZ, RZ, R17 ;  /* 0x000000ffff0a7224 */ /* 0x000fe200078e0011 */
[----:B---3--:R-:W-:-:S15]  /*71ed0*/  HMMA.16816.F32.BF16 R20, R12, R16, R20 ;  /* 0x000000100c14723c */ /* 0x008fde0000041814 */
[----:B------:R-:W-:-:S08]  /*71ee0*/  NOP ;  /* 0x0000000000007918 */ /* 0x000fd00000000000 */
[----:B------:R-:W-:Y:S04]  /*71ef0*/  STL.64 [R1+0x3c0], R20 ;  /* 0x0003c01401007387 */ /* 0x000fe80000100a00 */
[----:B------:R0:W-:Y:S04]  /*71f00*/  STL.64 [R1+0x3c8], R22 ;  /* 0x0003c81601007387 */ /* 0x0001e80000100a00 */
[----:B0-----:R-:W3:Y:S04]  /*71f10*/  LDL.LU.64 R22, [R1+0x3090] ;  /* 0x0030900001167983 */ /* 0x001ee80000300a00 */
[----:B------:R-:W3:Y:S04]  /*71f20*/  LDL.LU.64 R20, [R1+0x3088] ;  /* 0x0030880001147983 */ /* 0x000ee80000300a00 */
[----:B------:R-:W3:Y:S01]  /*71f30*/  LDL.LU.64 R16, [R1+0x3080] ;  /* 0x0030800001107983 */ /* 0x000ee20000300a00 */
[----:B------:R-:W-:-:S02]  /*71f40*/  IMAD.MOV.U32 R2, RZ, RZ, R8 ;  /* 0x000000ffff027224 */ /* 0x000fc400078e0008 */
[----:B------:R-:W-:Y:S01]  /*71f50*/  IMAD.MOV.U32 R8, RZ, RZ, R9 ;  /* 0x000000ffff087224 */ /* 0x000fe200078e0009 */
[----:B---3--:R-:W-:Y:S06]  /*71f60*/  HMMA.16816.F32.BF16 R20, R12, R16, R20 ;  /* 0x000000100c14723c */ /* 0x008fec0000041814 */
[----:B------:R-:W-:-:S15]  /*71f70*/  IMAD.MOV.U32 R9, RZ, RZ, R16 ;  /* 0x000000ffff097224 */ /* 0x000fde00078e0010 */
[----:B------:R-:W-:-:S02]  /*71f80*/  NOP ;  /* 0x0000000000007918 */ /* 0x000fc40000000000 */
[----:B------:R-:W-:Y:S04]  /*71f90*/  STL.64 [R1+0x3d0], R20 ;  /* 0x0003d01401007387 */ /* 0x000fe80000100a00 */
[----:B------:R0:W-:Y:S04]  /*71fa0*/  STL.64 [R1+0x3d8], R22 ;  /* 0x0003d81601007387 */ /* 0x0001e80000100a00 */
[----:B0-----:R-:W3:Y:S04]  /*71fb0*/  LDL.LU.64 R22, [R1+0x3078] ;  /* 0x0030780001167983 */ /* 0x001ee80000300a00 */
[----:B------:R-:W2:Y:S04]  /*71fc0*/  LDL.LU.64 R20, [R1+0x3070] ;  /* 0x0030700001147983 */ /* 0x000ea80000300a00 */
[----:B------:R-:W-:Y:S04]  /*71fd0*/  STL.64 [R1+0x2ff8], R10 ;  /* 0x002ff80a01007387 */ /* 0x000fe80000100a00 */
[----:B------:R0:W-:Y:S04]  /*71fe0*/  STL.64 [R1+0x2ff0], R8 ;  /* 0x002ff00801007387 */ /* 0x0001e80000100a00 */
[----:B0-----:R-:W4:Y:S04]  /*71ff0*/  LDL.LU R8, [R1+0x820] ;  /* 0x0008200001087983 */ /* 0x001f280000300800 */
[----:B------:R-:W4:Y:S04]  /*72000*/  LDL.LU R9, [R1+0x824] ;  /* 0x0008240001097983 */ /* 0x000f280000300800 */
[----:B------:R-:W3:Y:S04]  /*72010*/  LDL.LU R10, [R1+0x828] ;  /* 0x00082800010a7983 */ /* 0x000ee80000300800 */
[----:B------:R-:W3:Y:S01]  /*72020*/  LDL.LU R11, [R1+0x82c] ;  /* 0x00082c00010b7983 */ /* 0x000ee20000300800 */
[----:B------:R-:W-:-:S03]  /*72030*/  IMAD.MOV.U32 R28, RZ, RZ, R17 ;  /* 0x000000ffff1c7224 */ /* 0x000fc600078e0011 */
[----:B------:R-:W2:Y:S04]  /*72040*/  LDL.LU R16, [R1+0x7a0] ;  /* 0x0007a00001107983 */ /* 0x000ea80000300800 */
[----:B------:R-:W2:Y:S04]  /*72050*/  LDL.LU R17, [R1+0x7a4] ;  /* 0x0007a40001117983 */ /* 0x000ea80000300800 */
[----:B------:R-:W2:Y:S04]  /*72060*/  LDL.LU R18, [R1+0x7a8] ;  /* 0x0007a80001127983 */ /* 0x000ea80000300800 */
[----:B------:R-:W2:Y:S04]  /*72070*/  LDL.LU R19, [R1+0x7ac] ;  /* 0x0007ac0001137983 */ /* 0x000ea80000300800 */
[----:B---3--:R-:W-:Y:S04]  /*72080*/  STL.64 [R1+0x3008], R10 ;  /* 0x0030080a01007387 */ /* 0x008fe80000100a00 */
[----:B----4-:R0:W-:Y:S04]  /*72090*/  STL.64 [R1+0x3000], R8 ;  /* 0x0030000801007387 */ /* 0x0101e80000100a00 */
[----:B0-----:R-:W3:Y:S04]  /*720a0*/  LDL.LU R8, [R1+0x770] ;  /* 0x0007700001087983 */ /* 0x001ee80000300800 */
[----:B------:R-:W3:Y:S04]  /*720b0*/  LDL.LU R9, [R1+0x774] ;  /* 0x0007740001097983 */ /* 0x000ee80000300800 */
[----:B------:R-:W4:Y:S04]  /*720c0*/  LDL.LU R10, [R1+0x778] ;  /* 0x00077800010a7983 */ /* 0x000f280000300800 */
[----:B------:R-:W4:Y:S01]  /*720d0*/  LDL.LU R11, [R1+0x77c] ;  /* 0x00077c00010b7983 */ /* 0x000f220000300800 */
[C---:B--2---:R-:W-:Y:S03]  /*720e0*/  HMMA.16816.F32.BF16 R4, R12.reuse, R20, R4 ;  /* 0x000000140c04723c */ /* 0x044fe60000041804 */
[----:B----4-:R-:W-:Y:S04]  /*720f0*/  STL.64 [R1+0x3018], R10 ;  /* 0x0030180a01007387 */ /* 0x010fe80000100a00 */
[----:B---3--:R0:W-:Y:S02]  /*72100*/  STL.64 [R1+0x3010], R8 ;  /* 0x0030100801007387 */ /* 0x0081e40000100a00 */
[----:B0-----:R-:W-:Y:S01]  /*72110*/  IMAD.MOV.U32 R8, RZ, RZ, R23 ;  /* 0x000000ffff087224 */ /* 0x001fe200078e0017 */
[----:B------:R-:W-:Y:S01]  /*72120*/  MOV R9, R22 ;  /* 0x0000001600097202 */ /* 0x000fe20000000f00 */
[----:B------:R-:W2:Y:S04]  /*72130*/  LDL.LU R23, [R1+0x306c] ;  /* 0x00306c0001177983 */ /* 0x000ea80000300800 */
[----:B------:R-:W2:Y:S04]  /*72140*/  LDL.LU R22, [R1+0x3068] ;  /* 0x0030680001167983 */ /* 0x000ea80000300800 */
[----:B------:R0:W-:Y:S04]  /*72150*/  STL.64 [R1+0x3030], R8 ;  /* 0x0030300801007387 */ /* 0x0001e80000100a00 */
[----:B0-----:R-:W3:Y:S04]  /*72160*/  LDL.LU R8, [R1+0x50] ;  /* 0x0000500001087983 */ /* 0x001ee80000300800 */
[----:B------:R-:W3:Y:S04]  /*72170*/  LDL.LU R9, [R1+0x54] ;  /* 0x0000540001097983 */ /* 0x000ee80000300800 */
[----:B------:R-:W-:Y:S04]  /*72180*/  STL.64 [R1+0x3f0], R4 ;  /* 0x0003f00401007387 */ /* 0x000fe80000100a00 */
[----:B------:R0:W-:Y:S04]  /*72190*/  STL.64 [R1+0x3f8], R6 ;  /* 0x0003f80601007387 */ /* 0x0001e80000100a00 */
[----:B0-----:R-:W4:Y:S04]  /*721a0*/  LDL.LU.64 R6, [R1+0x3060] ;  /* 0x0030600001067983 */ /* 0x001f280000300a00 */
[----:B------:R-:W3:Y:S04]  /*721b0*/  LDL.LU.64 R4, [R1+0x3058] ;  /* 0x0030580001047983 */ /* 0x000ee80000300a00 */
[----:B--2---:R-:W-:Y:S04]  /*721c0*/  STL.64 [R1+0x2f10], R22 ;  /* 0x002f101601007387 */ /* 0x004fe80000100a00 */
[----:B------:R0:W-:Y:S04]  /*721d0*/  STL.64 [R1+0x2f08], R20 ;  /* 0x002f081401007387 */ /* 0x0001e80000100a00 */
        /* <DEDUP_REMOVED lines=10> */
[----:B---3--:R-:W-:Y:S01]  /*72280*/  HMMA.16816.F32.BF16 R12, R12, R4, R16 ;  /* 0x000000040c0c723c */ /* 0x008fe20000041810 */
[----:B------:R-:W0:Y:S02]  /*72290*/  S2R R26, SR_TID.X ;  /* 0x00000000001a7919 */ /* 0x000e240000002100 */
[----:B----4-:R-:W-:Y:S04]  /*722a0*/  STL.64 [R1+0x3040], R22 ;  /* 0x0030401601007387 */ /* 0x010fe80000100a00 */
[----:B--2---:R1:W-:Y:S04]  /*722b0*/  STL.64 [R1+0x3038], R20 ;  /* 0x0030381401007387 */ /* 0x0043e80000100a00 */
[----:B-1----:R-:W2:Y:S04]  /*722c0*/  LDL.LU R20, [R1+0x790] ;  /* 0x0007900001147983 */ /* 0x002ea80000300800 */
[----:B------:R-:W2:Y:S04]  /*722d0*/  LDL.LU R21, [R1+0x794] ;  /* 0x0007940001157983 */ /* 0x000ea80000300800 */
[----:B------:R-:W2:Y:S04]  /*722e0*/  LDL.LU R22, [R1+0x798] ;  /* 0x0007980001167983 */ /* 0x000ea80000300800 */
[----:B------:R-:W2:Y:S04]  /*722f0*/  LDL.LU R23, [R1+0x79c] ;  /* 0x00079c0001177983 */ /* 0x000ea80000300800 */
[----:B------:R-:W2:Y:S04]  /*72300*/  LDL.LU.64 R18, [R1+0x3050] ;  /* 0x0030500001127983 */ /* 0x000ea80000300a00 */
[----:B------:R-:W2:Y:S01]  /*72310*/  LDL.LU.64 R16, [R1+0x3048] ;  /* 0x0030480001107983 */ /* 0x000ea20000300a00 */
[C---:B0-----:R-:W-:Y:S01]  /*72320*/  LOP3.LUT R27, R26.reuse, 0x7, RZ, 0xc0, !PT ;  /* 0x000000071a1b7812 */ /* 0x041fe200078ec0ff */
[----:B------:R-:W-:-:S04]  /*72330*/  IMAD.SHL.U32 R11, R26, 0x2, RZ ;  /* 0x000000021a0b7824 */ /* 0x000fc800078e00ff */
[----:B------:R-:W-:-:S05]  /*72340*/  IMAD R27, R27, 0x110, RZ ;  /* 0x000001101b1b7824 */ /* 0x000fca00078e02ff */
[----:B------:R-:W-:Y:S01]  /*72350*/  LOP3.LUT R27, R27, 0x10, R11, 0x78, !PT ;  /* 0x000000101b1b7812 */ /* 0x000fe200078e780b */
[----:B------:R0:W-:Y:S04]  /*72360*/  STL.64 [R1+0x3e0], R12 ;  /* 0x0003e00c01007387 */ /* 0x0001e80000100a00 */
[----:B------:R-:W-:Y:S04]  /*72370*/  STL.64 [R1+0x3e8], R14 ;  /* 0x0003e80e01007387 */ /* 0x000fe80000100a00 */
[----:B0-----:R-:W3:Y:S04]  /*72380*/  LDL.LU R12, [R1+0x30] ;  /* 0x00003000010c7983 */ /* 0x001ee80000300800 */
[----:B------:R-:W3:Y:S04]  /*72390*/  LDL.LU R13, [R1+0x34] ;  /* 0x00003400010d7983 */ /* 0x000ee80000300800 */
[----:B------:R-:W-:Y:S01]  /*723a0*/  STL.64 [R1+0x2f00], R4 ;  /* 0x002f000401007387 */ /* 0x000fe20000100a00 */
        /* <DEDUP_REMOVED lines=13> */
[----:B0-----:R-:W3:Y:S04]  /*72480*/  LDL.LU.64 R10, [R1+0x3018] ;  /* 0x00301800010a7983 */ /* 0x001ee80000300a00 */
[----:B------:R-:W3:Y:S01]  /*72490*/  LDL.LU.64 R8, [R1+0x3010] ;  /* 0x0030100001087983 */ /* 0x000ee20000300a00 */
[----:B------:R-:W-:-:S05]  /*724a0*/  IMAD.SHL.U32 R26, R26, 0x80, RZ ;  /* 0x000000801a1a7824 */ /* 0x000fca00078e00ff */
[----:B------:R-:W-:Y:S01]  /*724b0*/  LOP3.LUT R27, R27, 0x800, R26, 0xf8, !PT ;  /* 0x000008001b1b7812 */ /* 0x000fe200078ef81a */
[----:B---3--:R-:W-:Y:S01]  /*724c0*/  HMMA.16816.F32.BF16 R12, R16, R12, R8 ;  /* 0x0000000c100c723c */ /* 0x008fe20000041808 */
[----:B------:R-:W3:Y:S04]  /*724d0*/  LDL.LU.64 R10, [R1+0x3008] ;  /* 0x00300800010a7983 */ /* 0x000ee80000300a00 */
[----:B------:R-:W3:-:S15]  /*724e0*/  LDL.LU.64 R8, [R1+0x3000] ;  /* 0x0030000001087983 */ /* 0x000ede0000300a00 */
[----:B------:R-:W-:-:S03]  /*724f0*/  NOP ;  /* 0x0000000000007918 */ /* 0x000fc60000000000 */
[----:B------:R-:W-:Y:S04]  /*72500*/  STL.64 [R1+0x450], R12 ;  /* 0x0004500c01007387 */ /* 0x000fe80000100a00 */
[----:B------:R-:W-:Y:S04]  /*72510*/  STL.64 [R1+0x458], R14 ;  /* 0x0004580e01007387 */ /* 0x000fe80000100a00 */
[----:B------:R-:W0:Y:S04]  /*72520*/  LDSM.16.MT88.4 R12, [R27+UR4+0x15080] ;  /* 0x015080041b0c783b */ /* 0x000e280008004200 */
[----:B0-----:R-:W-:Y:S04]  /*72530*/  STL.64 [R1+0x2dc8], R14 ;  /* 0x002dc80e01007387 */ /* 0x001fe80000100a00 */
[----:B------:R0:W-:Y:S04]  /*72540*/  STL.64 [R1+0x2dc0], R12 ;  /* 0x002dc00c01007387 */ /* 0x0001e80000100a00 */
[----:B0-----:R-:W4:Y:S04]  /*72550*/  LDL.LU.64 R12, [R1+0x10] ;  /* 0x00001000010c7983 */ /* 0x001f280000300a00 */
[----:B------:R-:W2:Y:S01]  /*72560*/  LDL.64 R14, [R1+0x18] ;  /* 0x00001800010e7983 */ /* 0x000ea20000100a00 */
[----:B---3--:R-:W-:Y:S03]  /*72570*/  HMMA.16816.F32.BF16 R24, R16, R24, R8 ;  /* 0x000000181018723c */ /* 0x008fe60000041808 */
[----:B------:R-:W3:Y:S04]  /*72580*/  LDL.LU.64 R10, [R1+0x2ff8] ;  /* 0x002ff800010a7983 */ /* 0x000ee80000300a00 */
[----:B------:R-:W3:-:S15]  /*72590*/  LDL.LU.64 R8, [R1+0x2ff0] ;  /* 0x002ff00001087983 */ /* 0x000ede0000300a00 */
[----:B------:R-:W-:-:S01]  /*725a0*/  NOP ;  /* 0x0000000000007918 */ /* 0x000fc20000000000 */
        /* <DEDUP_REMOVED lines=8> */
[----:B0-----:R-:W4:Y:S04]  /*72630*/  LDL.LU.64 R26, [R1+0x2fd8] ;  /* 0x002fd800011a7983 */ /* 0x001f280000300a00 */
[----:B------:R-:W4:Y:S04]  /*72640*/  LDL.LU.64 R24, [R1+0x2fd0] ;  /* 0x002fd00001187983 */ /* 0x000f280000300a00 */
[----:B--2---:R4:W-:Y:S04]  /*72650*/  STL.64 [R1+0x2e90], R14 ;  /* 0x002e900e01007387 */ /* 0x0049e80000100a00 */
[----:B------:R-:W4:Y:S04]  /*72660*/  LDL.LU R12, [R1] ;  /* 0x00000000010c7983 */ /* 0x000f280000300800 */
[----:B------:R-:W4:Y:S02]  /*72670*/  LDL.LU R13, [R1+0x4] ;  /* 0x00000400010d7983 */ /* 0x000f240000300800 */
[C---:B----4-:R-:W-:Y:S02]  /*72680*/  HMMA.16816.F32.BF16 R12, R16.reuse, R12, R24 ;  /* 0x0000000c100c723c */ /* 0x050fe40000041818 */
[----:B------:R-:W2:Y:S04]  /*72690*/  LDL.LU.64 R26, [R1+0x2fc8] ;  /* 0x002fc800011a7983 */ /* 0x000ea80000300a00 */
[----:B------:R-:W4:Y:S02]  /*726a0*/  LDL.LU.64 R24, [R1+0x2fc0] ;  /* 0x002fc00001187983 */ /* 0x000f240000300a00 */
[----:B----4-:R-:W-:Y:S02]  /*726b0*/  HMMA.16816.F32.BF16 R20, R16, R24, R20 ;  /* 0x000000181014723c */ /* 0x010fe40000041814 */
[----:B--2---:R-:W-:-:S13]  /*726c0*/  STL.64 [R1+0x2f80], R26 ;  /* 0x002f801a01007387 */ /* 0x004fda0000100a00 */
[----:B------:R0:W-:Y:S04]  /*726d0*/  STL.64 [R1+0x420], R12 ;  /* 0x0004200c01007387 */ /* 0x0001e80000100a00 */
[----:B------:R-:W-:Y:S01]  /*726e0*/  STL.64 [R1+0x428], R14 ;  /* 0x0004280e01007387 */ /* 0x000fe20000100a00 */
[----:B0-----:R-:W-:-:S03]  /*726f0*/  IMAD.MOV.U32 R12, RZ, RZ, R2 ;  /* 0x000000ffff0c7224 */ /* 0x001fc600078e0002 */
[----:B------:R0:W-:Y:S04]  /*72700*/  STL.64 [R1+0x410], R20 ;  /* 0x0004101401007387 */ /* 0x0001e80000100a00 */
[----:B------:R-:W-:Y:S04]  /*72710*/  STL.64 [R1+0x418], R22 ;  /* 0x0004181601007387 */ /* 0x000fe80000100a00 */
[----:B------:R-:W2:Y:S01]  /*72720*/  LDL.LU R2, [R1+0x2fb8] ;  /* 0x002fb80001027983 */ /* 0x000ea20000300800 */
[----:B---3--:R-:W-:-:S03]  /*72730*/  IMAD.MOV.U32 R13, RZ, RZ, R8 ;  /* 0x000000ffff0d7224 */ /* 0x008fc600078e0008 */
[----:B------:R-:W3:Y:S04]  /*72740*/  LDL.LU R8, [R1+0x2fb4] ;  /* 0x002fb40001087983 */ /* 0x000ee80000300800 */
[----:B------:R1:W-:Y:S01]  /*72750*/  STL.64 [R1+0x2f50], R12 ;  /* 0x002f500c01007387 */ /* 0x0003e20000100a00 */
[----:B0-----:R-:W-:Y:S02]  /*72760*/  IMAD.MOV.U32 R20, RZ, RZ, R9 ;  /* 0x000000ffff147224 */ /* 0x001fe400078e0009 */
[----:B------:R-:W-:Y:S01]  /*72770*/  IMAD.MOV.U32 R21, RZ, RZ, R28 ;  /* 0x000000ffff157224 */ /* 0x000fe200078e001c */
[----:B------:R-:W3:Y:S04]  /*72780*/  LDL.LU R9, [R1+0x2fb0] ;  /* 0x002fb00001097983 */ /* 0x000ee80000300800 */
[----:B------:R-:W4:Y:S01]  /*72790*/  LDL.LU R28, [R1+0x2fac] ;  /* 0x002fac00011c7983 */ /* 0x000f220000300800 */
[----:B-1----:R-:W-:-:S02]  /*727a0*/  IMAD.MOV.U32 R12, RZ, RZ, R7 ;  /* 0x000000ffff0c7224 */ /* 0x002fc400078e0007 */
[----:B------:R-:W-:-:S05]  /*727b0*/  IMAD.MOV.U32 R13, RZ, RZ, R6 ;  /* 0x000000ffff0d7224 */ /* 0x000fca00078e0006 */
[----:B------:R0:W-:Y:S04]  /*727c0*/  STL.64 [R1+0x2f68], R12 ;  /* 0x002f680c01007387 */ /* 0x0001e80000100a00 */
[----:B------:R1:W-:Y:S04]  /*727d0*/  STL.64 [R1+0x2f28], R20 ;  /* 0x002f281401007387 */ /* 0x0003e80000100a00 */
[----:B------:R-:W4:Y:S04]  /*727e0*/  LDL.LU R4, [R1+0x6e0] ;  /* 0x0006e00001047983 */ /* 0x000f280000300800 */
[----:B------:R-:W4:Y:S04]  /*727f0*/  LDL.LU R5, [R1+0x6e4] ;  /* 0x0006e40001057983 */ /* 0x000f280000300800 */
[----:B------:R-:W4:Y:S04]  /*72800*/  LDL.LU R6, [R1+0x6e8] ;  /* 0x0006e80001067983 */ /* 0x000f280000300800 */
[----:B------:R-:W4:Y:S01]  /*72810*/  LDL.LU R7, [R1+0x6ec] ;  /* 0x0006ec0001077983 */ /* 0x000f220000300800 */
[----:B------:R-:W-:Y:S01]  /*72820*/  IMAD.MOV.U32 R25, RZ, RZ, R29 ;  /* 0x000000ffff197224 */ /* 0x000fe200078e001d */
[----:B0-----:R-:W-:Y:S01]  /*72830*/  MOV R12, R3 ;  /* 0x00000003000c7202 */ /* 0x001fe20000000f00 */
[----:B-1----:R-:W-:-:S02]  /*72840*/  IMAD.MOV.U32 R20, RZ, RZ, R11 ;  /* 0x000000ffff147224 */ /* 0x002fc400078e000b */
[----:B------:R-:W-:Y:S01]  /*72850*/  IMAD.MOV.U32 R13, RZ, RZ, R0 ;  /* 0x000000ffff0d7224 */ /* 0x000fe200078e0000 */
[----:B------:R-:W4:Y:S01]  /*72860*/  LDL.LU R11, [R1+0x2fa8] ;  /* 0x002fa800010b7983 */ /* 0x000f220000300800 */
[----:B------:R-:W-:-:S03]  /*72870*/  IMAD.MOV.U32 R21, RZ, RZ, R10 ;  /* 0x000000ffff157224 */ /* 0x000fc600078e000a */
[----:B------:R-:W4:Y:S04]  /*72880*/  LDL.LU R10, [R1+0x2fa4] ;  /* 0x002fa400010a7983 */ /* 0x000f280000300800 */
[----:B------:R-:W4:Y:S04]  /*72890*/  LDL.LU R3, [R1+0x2fa0] ;  /* 0x002fa00001037983 */ /* 0x000f280000300800 */
[----:B------:R-:W4:Y:S04]  /*728a0*/  LDL.LU R0, [R1+0x2f9c] ;  /* 0x002f9c0001007983 */ /* 0x000f280000300800 */
[----:B------:R-:W-:Y:S01]  /*728b0*/  STL.64 [R1+0x2f88], R12 ;  /* 0x002f880c01007387 */ /* 0x000fe20000100a00 */
[----:B--2---:R-:W-:-:S03]  /*728c0*/  IMAD.MOV.U32 R24, RZ, RZ, R2 ;  /* 0x000000ffff187224 */ /* 0x004fc600078e0002 */
[----:B------:R-:W2:Y:S04]  /*728d0*/  LDL.LU R2, [R1+0x2f98] ;  /* 0x002f980001027983 */ /* 0x000ea80000300800 */
[----:B------:R0:W-:Y:S04]  /*728e0*/  STL.64 [R1+0x2f90], R24 ;  /* 0x002f901801007387 */ /* 0x0001e80000100a00 */
[----:B0-----:R-:W3:Y:S04]  /*728f0*/  LDL.LU R24, [R1+0x7e0] ;  /* 0x0007e00001187983 */ /* 0x001ee80000300800 */
[----:B------:R-:W3:Y:S04]  /*72900*/  LDL.LU R25, [R1+0x7e4] ;  /* 0x0007e40001197983 */ /* 0x000ee80000300800 */
[----:B------:R-:W3:Y:S04]  /*72910*/  LDL.LU R26, [R1+0x7e8] ;  /* 0x0007e800011a7983 */ /* 0x000ee80000300800 */
[----:B------:R-:W3:Y:S04]  /*72920*/  LDL.LU R27, [R1+0x7ec] ;  /* 0x0007ec00011b7983 */ /* 0x000ee80000300800 */
[----:B------:R-:W2:Y:S04]  /*72930*/  LDL.LU R12, [R1+0x7d0] ;  /* 0x0007d000010c7983 */ /* 0x000ea80000300800 */
[----:B------:R-:W2:Y:S04]  /*72940*/  LDL.LU R13, [R1+0x7d4] ;  /* 0x0007d400010d7983 */ /* 0x000ea80000300800 */
[----:B------:R-:W2:Y:S04]  /*72950*/  LDL.LU R14, [R1+0x7d8] ;  /* 0x0007d800010e7983 */ /* 0x000ea80000300800 */
[----:B------:R-:W2:Y:S04]  /*72960*/  LDL.LU R15, [R1+0x7dc] ;  /* 0x0007dc00010f7983 */ /* 0x000ea80000300800 */
        /* <DEDUP_REMOVED lines=28> */
[----:B------:R0:W-:Y:S04]  /*72b30*/  STL.64 [R1+0x400], R24 ;  /* 0x0004001801007387 */ /* 0x0001e80000100a00 */
[----:B0-----:R-:W4:Y:S01]  /*72b40*/  LDL.LU.64 R24, [R1+0x2f90] ;  /* 0x002f900001187983 */ /* 0x001f220000300a00 */
[----:B------:R-:W-:-:S02]  /*72b50*/  IMAD.MOV.U32 R7, RZ, RZ, R0 ;  /* 0x000000ffff077224 */ /* 0x000fc400078e0000 */
[----:B------:R-:W-:Y:S02]  /*72b60*/  IMAD.MOV.U32 R6, RZ, RZ, R2 ;  /* 0x000000ffff067224 */ /* 0x000fe400078e0002 */
[----:B------:R-:W-:Y:S02]  /*72b70*/  IMAD.MOV.U32 R0, RZ, RZ, R27 ;  /* 0x000000ffff007224 */ /* 0x000fe400078e001b */
[----:B------:R-:W-:-:S03]  /*72b80*/  IMAD.MOV.U32 R2, RZ, RZ, R26 ;  /* 0x000000ffff027224 */ /* 0x000fc600078e001a */
[----:B------:R-:W-:Y:S04]  /*72b90*/  STL [R1+0x26ec], R0 ;  /* 0x0026ec0001007387 */ /* 0x000fe80000100800 */
[----:B------:R-:W-:Y:S01]  /*72ba0*/  STL [R1+0x26e8], R2 ;  /* 0x0026e80201007387 */ /* 0x000fe20000100800 */
[----:B----4-:R-:W-:Y:S03]  /*72bb0*/  HMMA.16816.F32.BF16 R24, R16, R24, R12 ;  /* 0x000000181018723c */ /* 0x010fe6000004180c */
[----:B------:R-:W3:-:S15]  /*72bc0*/  LDL.LU.64 R12, [R1+0x2f88] ;  /* 0x002f8800010c7983 */ /* 0x000ede0000300a00 */
[----:B------:R-:W-:-:S05]  /*72bd0*/  NOP ;  /* 0x0000000000007918 */ /* 0x000fca0000000000 */
[----:B------:R-:W-:Y:S04]  /*72be0*/  STL.64 [R1+0x560], R24 ;  /* 0x0005601801007387 */ /* 0x000fe80000100a00 */
[----:B------:R0:W-:Y:S04]  /*72bf0*/  STL.64 [R1+0x568], R26 ;  /* 0x0005681a01007387 */ /* 0x0001e80000100a00 */
[----:B0-----:R-:W4:Y:S01]  /*72c00*/  LDL.LU.64 R26, [R1+0x2f80] ;  /* 0x002f8000011a7983 */ /* 0x001f220000300a00 */
        /* <DEDUP_REMOVED lines=17> */
[----:B------:R-:W-:Y:S04]  /*72d20*/  STL.64 [R1+0x730], R12 ;  /* 0x0007300c01007387 */ /* 0x000fe80000100a00 */
[----:B------:R0:W-:Y:S04]  /*72d30*/  STL.64 [R1+0x738], R14 ;  /* 0x0007380e01007387 */ /* 0x0001e80000100a00 */
[----:B0-----:R-:W3:Y:S04]  /*72d40*/  LDL.64 R14, [R1+0x38] ;  /* 0x00003800010e7983 */ /* 0x001ee80000100a00 */
[----:B---3--:R0:W-:Y:S04]  /*72d50*/  STL.64 [R1+0x2eb0], R14 ;  /* 0x002eb00e01007387 */ /* 0x0081e80000100a00 */
[----:B------:R-:W3:Y:S04]  /*72d60*/  LDL.LU R12, [R1+0x830] ;  /* 0x00083000010c7983 */ /* 0x000ee80000300800 */
[----:B------:R-:W3:Y:S04]  /*72d70*/  LDL.LU R13, [R1+0x834] ;  /* 0x00083400010d7983 */ /* 0x000ee80000300800 */
[----:B0-----:R-:W4:Y:S01]  /*72d80*/  LDL.LU R14, [R1+0x838] ;  /* 0x00083800010e7983 */ /* 0x001f220000300800 */
[----:B------:R-:W-:-:S03]  /*72d90*/  IMAD.MOV.U32 R15, RZ, RZ, R3 ;  /* 0x000000ffff0f7224 */ /* 0x000fc600078e0003 */
[----:B------:R-:W3:Y:S01]  /*72da0*/  LDL.LU R3, [R1+0x2f40] ;  /* 0x002f400001037983 */ /* 0x000ee20000300800 */
[C---:B--2---:R-:W-:Y:S03]  /*72db0*/  HMMA.16816.F32.BF16 R20, R16.reuse, R20, R4 ;  /* 0x000000141014723c */ /* 0x044fe60000041804 */
[----:B----4-:R0:W-:Y:S04]  /*72dc0*/  STL.64 [R1+0x2ec0], R14 ;  /* 0x002ec00e01007387 */ /* 0x0101e80000100a00 */
[----:B---3--:R1:W-:Y:S04]  /*72dd0*/  STL.64 [R1+0x2eb8], R12 ;  /* 0x002eb80c01007387 */ /* 0x0083e80000100a00 */
[----:B0-----:R-:W2:Y:S04]  /*72de0*/  LDL R14, [R1+0x58] ;  /* 0x00005800010e7983 */ /* 0x001ea80000100800 */
[----:B------:R-:W2:Y:S04]  /*72df0*/  LDL R15, [R1+0x5c] ;  /* 0x00005c00010f7983 */ /* 0x000ea80000100800 */
[----:B--2---:R0:W-:Y:S04]  /*72e00*/  STL.64 [R1+0x2ee8], R14 ;  /* 0x002ee80e01007387 */ /* 0x0041e80000100a00 */
[----:B-1----:R-:W2:Y:S04]  /*72e10*/  LDL.LU R12, [R1+0x6b0] ;  /* 0x0006b000010c7983 */ /* 0x002ea80000300800 */
[----:B------:R-:W2:Y:S04]  /*72e20*/  LDL.LU R13, [R1+0x6b4] ;  /* 0x0006b400010d7983 */ /* 0x000ea80000300800 */
[----:B0-----:R-:W2:Y:S04]  /*72e30*/  LDL.LU R14, [R1+0x6b8] ;  /* 0x0006b800010e7983 */ /* 0x001ea80000300800 */
        /* <DEDUP_REMOVED lines=13> */
[----:B---3--:R-:W-:Y:S07]  /*72f10*/  HMMA.16816.F32.BF16 R4, R16, R20, R4 ;  /* 0x000000141004723c */ /* 0x008fee0000041804 */
[----:B------:R-:W-:-:S15]  /*72f20*/  MOV R21, R26 ;  /* 0x0000001a00157202 */ /* 0x000fde0000000f00 */
[----:B------:R-:W-:-:S01]  /*72f30*/  NOP ;  /* 0x0000000000007918 */ /* 0x000fc20000000000 */
[----:B------:R0:W-:Y:S04]  /*72f40*/  STL.64 [R1+0x6d0], R4 ;  /* 0x0006d00401007387 */ /* 0x0001e80000100a00 */
[----:B------:R-:W-:Y:S04]  /*72f50*/  STL.64 [R1+0x6d8], R6 ;  /* 0x0006d80601007387 */ /* 0x000fe80000100a00 */
[----:B0-----:R-:W2:Y:S04]  /*72f60*/  LDL.LU.64 R4, [R1+0x2f00] ;  /* 0x002f000001047983 */ /* 0x001ea80000300a00 */
[----:B----4-:R0:W-:Y:S04]  /*72f70*/  STL.64 [R1+0x2de8], R22 ;  /* 0x002de81601007387 */ /* 0x0101e80000100a00 */
[----:B------:R-:W3:Y:S04]  /*72f80*/  LDL.LU R20, [R1+0x8a0] ;  /* 0x0008a00001147983 */ /* 0x000ee80000300800 */
[----:B------:R-:W4:Y:S01]  /*72f90*/  LDL.LU R26, [R1+0x2efc] ;  /* 0x002efc00011a7983 */ /* 0x000f220000300800 */
[----:B0-----:R-:W-:-:S03]  /*72fa0*/  IMAD.MOV.U32 R22, RZ, RZ, R27 ;  /* 0x000000ffff167224 */ /* 0x001fc600078e001b */
[----:B------:R-:W2:Y:S04]  /*72fb0*/  LDL.LU R27, [R1+0x2ef8] ;  /* 0x002ef800011b7983 */ /* 0x000ea80000300800 */
[----:B------:R-:W3:Y:S01]  /*72fc0*/  LDL.LU R23, [R1+0x8ac] ;  /* 0x0008ac0001177983 */ /* 0x000ee20000300800 */
[----:B------:R-:W0:Y:S03]  /*72fd0*/  S2R R24, SR_TID.X ;  /* 0x0000000000187919 */ /* 0x000e260000002100 */
[----:B---3--:R-:W-:Y:S04]  /*72fe0*/  STL.64 [R1+0x2ea0], R22 ;  /* 0x002ea01601007387 */ /* 0x008fe80000100a00 */
[----:B------:R1:W-:Y:S04]  /*72ff0*/  STL.64 [R1+0x2e98], R20 ;  /* 0x002e981401007387 */ /* 0x0003e80000100a00 */
[----:B-1----:R-:W3:Y:S04]  /*73000*/  LDL.LU R20, [R1+0x860] ;  /* 0x0008600001147983 */ /* 0x002ee80000300800 */
[----:B------:R-:W3:Y:S01]  /*73010*/  LDL.LU R21, [R1+0x864] ;  /* 0x0008640001157983 */ /* 0x000ee20000300800 */
[----:B----4-:R-:W-:-:S02]  /*73020*/  IMAD.MOV.U32 R22, RZ, RZ, R26 ;  /* 0x000000ffff167224 */ /* 0x010fc400078e001a */
[----:B--2---:R-:W-:Y:S01]  /*73030*/  IMAD.MOV.U32 R23, RZ, RZ, R27 ;  /* 0x000000ffff177224 */ /* 0x004fe200078e001b */
[----:B------:R-:W2:Y:S04]  /*73040*/  LDL.LU R26, [R1+0x2ef4] ;  /* 0x002ef400011a7983 */ /* 0x000ea80000300800 */
[----:B------:R-:W2:Y:S01]  /*73050*/  LDL.LU R27, [R1+0x2ef0] ;  /* 0x002ef000011b7983 */ /* 0x000ea20000300800 */
[----:B0-----:R-:W-:-:S03]  /*73060*/  LOP3.LUT R25, R24, 0x7, RZ, 0xc0, !PT ;  /* 0x0000000718197812 */ /* 0x001fc600078ec0ff */
[----:B------:R-:W-:Y:S01]  /*73070*/  STL.64 [R1+0x2ed0], R22 ;  /* 0x002ed01601007387 */ /* 0x000fe20000100a00 */
[----:B------:R-:W-:Y:S02]  /*73080*/  IMAD.MOV.U32 R15, RZ, RZ, R3 ;  /* 0x000000ffff0f7224 */ /* 0x000fe400078e0003 */
[----:B------:R-:W-:Y:S02]  /*73090*/  IMAD R25, R25, 0x110, RZ ;  /* 0x0000011019197824 */ /* 0x000fe400078e02ff */
[----:B------:R-:W-:-:S03]  /*730a0*/  IMAD.SHL.U32 R3, R24, 0x2, RZ ;  /* 0x0000000218037824 */ /* 0x000fc600078e00ff */
[----:B------:R-:W-:Y:S01]  /*730b0*/  HMMA.16816.F32.BF16 R16, R16, R4, R12 ;  /* 0x000000041010723c */ /* 0x000fe2000004180c */
[----:B---3--:R0:W-:Y:S04]  /*730c0*/  STL.64 [R1+0x2ec8], R20 ;  /* 0x002ec81401007387 */ /* 0x0081e80000100a00 */
[----:B0-----:R-:W3:Y:S04]  /*730d0*/  LDL.LU R20, [R1+0x6a0] ;  /* 0x0006a00001147983 */ /* 0x001ee80000300800 */
[----:B------:R-:W3:Y:S04]  /*730e0*/  LDL.LU R21, [R1+0x6a4] ;  /* 0x0006a40001157983 */ /* 0x000ee80000300800 */
[----:B------:R-:W3:Y:S04]  /*730f0*/  LDL.LU R22, [R1+0x6a8] ;  /* 0x0006a80001167983 */ /* 0x000ee80000300800 */
[----:B------:R-:W3:Y:S04]  /*73100*/  LDL.LU R23, [R1+0x6ac] ;  /* 0x0006ac0001177983 */ /* 0x000ee80000300800 */
[----:B--2---:R0:W-:Y:S04]  /*73110*/  STL.64 [R1+0x2e78], R26 ;  /* 0x002e781a01007387 */ /* 0x0041e80000100a00 */
[----:B------:R-:W-:Y:S04]  /*73120*/  STL.64 [R1+0x2e70], R24 ;  /* 0x002e701801007387 */ /* 0x000fe80000100a00 */
[----:B0-----:R-:W2:Y:S04]  /*73130*/  LDL.64 R26, [R1+0x28] ;  /* 0x00002800011a7983 */ /* 0x001ea80000100a00 */
[----:B------:R-:W-:Y:S04]  /*73140*/  STL [R1+0x2d8c], R3 ;  /* 0x002d8c0301007387 */ /* 0x000fe80000100800 */
[----:B------:R-:W3:Y:S04]  /*73150*/  LDL.LU.64 R14, [R1+0x2ee8] ;  /* 0x002ee800010e7983 */ /* 0x000ee80000300a00 */
[----:B------:R-:W3:Y:S04]  /*73160*/  LDL.LU.64 R6, [R1+0x2ee0] ;  /* 0x002ee00001067983 */ /* 0x000ee80000300a00 */
[----:B------:R-:W3:Y:S04]  /*73170*/  LDL.LU.64 R4, [R1+0x2ed8] ;  /* 0x002ed80001047983 */ /* 0x000ee80000300a00 */
[----:B------:R-:W-:Y:S04]  /*73180*/  STL.64 [R1+0x6b0], R16 ;  /* 0x0006b01001007387 */ /* 0x000fe80000100a00 */
[----:B------:R0:W-:Y:S04]  /*73190*/  STL.64 [R1+0x6b8], R18 ;  /* 0x0006b81201007387 */ /* 0x0001e80000100a00 */
[----:B0-----:R-:W4:Y:S01]  /*731a0*/  LDL.64 R18, [R1+0x48] ;  /* 0x0000480001127983 */ /* 0x001f220000100a00 */
[----:B------:R-:W0:Y:S01]  /*731b0*/  S2R R29, SR_TID.X ;  /* 0x00000000001d7919 */ /* 0x000e220000002100 */
[----:B---3--:R-:W-:Y:S02]  /*731c0*/  HMMA.16816.F32.BF16 R12, R4, R14, R20 ;  /* 0x0000000e040c723c */ /* 0x008fe40000041814 */
[----:B------:R-:W3:Y:S04]  /*731d0*/  LDL.LU.64 R22, [R1+0x2ed0] ;  /* 0x002ed00001167983 */ /* 0x000ee80000300a00 */
[----:B------:R-:W3:-:S15]  /*731e0*/  LDL.LU.64 R20, [R1+0x2ec8] ;  /* 0x002ec80001147983 */ /* 0x000ede0000300a00 */
[----:B------:R-:W-:-:S02]  /*731f0*/  NOP ;  /* 0x0000000000007918 */ /* 0x000fc40000000000 */
[----:B------:R-:W-:Y:S04]  /*73200*/  STL.64 [R1+0x6a0], R12 ;  /* 0x0006a00c01007387 */ /* 0x000fe80000100a00 */
[----:B------:R1:W-:Y:S04]  /*73210*/  STL.64 [R1+0x6a8], R14 ;  /* 0x0006a80e01007387 */ /* 0x0003e80000100a00 */
[----:B-1----:R-:W2:Y:S04]  /*73220*/  LDL.LU.64 R14, [R1+0x2ec0] ;  /* 0x002ec000010e7983 */ /* 0x002ea80000300a00 */
[----:B------:R-:W2:Y:S01]  /*73230*/  LDL.LU.64 R12, [R1+0x2eb8] ;  /* 0x002eb800010c7983 */ /* 0x000ea20000300a00 */
[----:B0-----:R-:W-:Y:S01]  /*73240*/  IMAD.SHL.U32 R29, R29, 0x80, RZ ;  /* 0x000000801d1d7824 */ /* 0x001fe200078e00ff */
[----:B------:R-:W-:-:S04]  /*73250*/  LOP3.LUT R9, R25, 0x10, R3, 0x78, !PT ;  /* 0x0000001019097812 */ /* 0x000fc800078e7803 */
[----:B------:R-:W-:-:S04]  /*73260*/  LOP3.LUT R9, R9, 0x800, R29, 0xf8, !PT ;  /* 0x0000080009097812 */ /* 0x000fc800078ef81d */
[----:B------:R-:W-:Y:S01]  /*73270*/  LOP3.LUT R9, R9, 0x20, RZ, 0x3c, !PT ;  /* 0x0000002009097812 */ /* 0x000fe200078e3cff */
[----:B----4-:R-:W-:Y:S01]  /*73280*/  IMAD.MOV.U32 R8, RZ, RZ, R19 ;  /* 0x000000ffff087224 */ /* 0x010fe200078e0013 */
[----:B--2---:R-:W-:Y:S03]  /*73290*/  HMMA.16816.F32.BF16 R12, R4, R18, R12 ;  /* 0x00000012040c723c */ /* 0x004fe6000004180c */
[----:B------:R-:W0:-:S15]  /*732a0*/  LDSM.16.MT88.4 R16, [R9+UR4+0x15000] ;  /* 0x015000040910783b */ /* 0x000e1e0008004200 */
[----:B------:R-:W-:-:S05]  /*732b0*/  NOP ;  /* 0x0000000000007918 */ /* 0x000fca0000000000 */
[----:B------:R-:W-:Y:S04]  /*732c0*/  STL.64 [R1+0x690], R12 ;  /* 0x0006900c01007387 */ /* 0x000fe80000100a00 */
[----:B------:R1:W-:Y:S04]  /*732d0*/  STL.64 [R1+0x698], R14 ;  /* 0x0006980e01007387 */ /* 0x0003e80000100a00 */
[----:B-1----:R-:W3:Y:S04]  /*732e0*/  LDL.LU.64 R14, [R1+0x2eb0] ;  /* 0x002eb000010e7983 */ /* 0x002ee80000300a00 */
[----:B------:R-:W-:Y:S04]  /*732f0*/  STL [R1+0x2d90], R9 ;  /* 0x002d900901007387 */ /* 0x000fe80000100800 */
[----:B0-----:R0:W-:Y:S04]  /*73300*/  STL.64 [R1+0x2c48], R18 ;  /* 0x002c481201007387 */ /* 0x0011e80000100a00 */
[----:B------:R1:W-:Y:S04]  /*73310*/  STL.64 [R1+0x2c40], R16 ;  /* 0x002c401001007387 */ /* 0x0003e80000100a00 */
[----:B0-----:R-:W2:Y:S04]  /*73320*/  LDL R18, [R1+0x1b8] ;  /* 0x0001b80001127983 */ /* 0x001ea80000100800 */
[----:B------:R-:W2:Y:S01]  /*73330*/  LDL R19, [R1+0x1bc] ;  /* 0x0001bc0001137983 */ /* 0x000ea20000100800 */
[----:B---3--:R-:W-:Y:S03]  /*73340*/  HMMA.16816.F32.BF16 R20, R4, R14, R20 ;  /* 0x0000000e0414723c */ /* 0x008fe60000041814 */
[----:B--2---:R0:W-:Y:S04]  /*73350*/  STL.64 [R1+0x2dd0], R18 ;  /* 0x002dd01201007387 */ /* 0x0041e80000100a00 */
[----:B-1----:R-:W2:Y:S04]  /*73360*/  LDL.LU R16, [R1+0x880] ;  /* 0x0008800001107983 */ /* 0x002ea80000300800 */
[----:B------:R-:W2:Y:S01]  /*73370*/  LDL.LU R17, [R1+0x884] ;  /* 0x0008840001117983 */ /* 0x000ea20000300800 */
[----:B------:R-:W-:-:S02]  /*73380*/  IMAD.MOV.U32 R2, RZ, RZ, R14 ;  /* 0x000000ffff027224 */ /* 0x000fc400078e000e */
[----:B------:R-:W-:Y:S02]  /*73390*/  IMAD.MOV.U32 R0, RZ, RZ, R15 ;  /* 0x000000ffff007224 */ /* 0x000fe400078e000f */
[----:B0-----:R-:W-:Y:S02]  /*733a0*/  IMAD.MOV.U32 R18, RZ, RZ, R10 ;  /* 0x000000ffff127224 */ /* 0x001fe400078e000a */
[----:B------:R-:W-:Y:S01]  /*733b0*/  IMAD.MOV.U32 R19, RZ, RZ, R11 ;  /* 0x000000ffff137224 */ /* 0x000fe200078e000b */
[----:B------:R-:W3:Y:S04]  /*733c0*/  LDL.LU R10, [R1+0x2eac] ;  /* 0x002eac00010a7983 */ /* 0x000ee80000300800 */
[----:B------:R-:W3:Y:S04]  /*733d0*/  LDL.LU R11, [R1+0x2ea8] ;  /* 0x002ea800010b7983 */ /* 0x000ee80000300800 */
[----:B------:R-:W-:Y:S04]  /*733e0*/  STL.64 [R1+0x680], R20 ;  /* 0x0006801401007387 */ /* 0x000fe80000100a00 */
[----:B------:R0:W-:Y:S04]  /*733f0*/  STL.64 [R1+0x688], R22 ;  /* 0x0006881601007387 */ /* 0x0001e80000100a00 */
[----:B0-----:R-:W4:Y:S04]  /*73400*/  LDL.LU.64 R22, [R1+0x2ea0] ;  /* 0x002ea00001167983 */ /* 0x001f280000300a00 */
[----:B------:R-:W4:Y:S04]  /*73410*/  LDL.LU.64 R20, [R1+0x2e98] ;  /* 0x002e980001147983 */ /* 0x000f280000300a00 */
[----:B------:R-:W4:Y:S04]  /*73420*/  LDL.LU.64 R14, [R1+0x2e90] ;  /* 0x002e9000010e7983 */ /* 0x000f280000300a00 */
[----:B------:R-:W-:Y:S04]  /*73430*/  STL [R1+0x2d98], R0 ;  /* 0x002d980001007387 */ /* 0x000fe80000100800 */
[----:B------:R-:W-:Y:S01]  /*73440*/  STL [R1+0x2d94], R2 ;  /* 0x002d940201007387 */ /* 0x000fe20000100800 */
[----:B------:R-:W-:Y:S01]  /*73450*/  IMAD.MOV.U32 R3, RZ, RZ, R26 ;  /* 0x000000ffff037224 */ /* 0x000fe200078e001a */
[----:B--2---:R-:W-:-:S15]  /*73460*/  HMMA.16816.F32.BF16 R16, R4, R26, R16 ;  /* 0x0000001a0410723c */ /* 0x004fde0000041810 */
[----:B------:R-:W-:-:S08]  /*73470*/  NOP ;  /* 0x0000000000007918 */ /* 0x000fd00000000000 */
[----:B------:R-:W-:Y:S04]  /*73480*/  STL.64 [R1+0x670], R16 ;  /* 0x0006701001007387 */ /* 0x000fe80000100a00 */
[----:B------:R4:W-:Y:S02]  /*73490*/  STL.64 [R1+0x678], R18 ;  /* 0x0006781201007387 */ /* 0x0009e40000100a00 */
[----:B----4-:R-:W-:Y:S06]  /*734a0*/  HMMA.16816.F32.BF16 R16, R4, R14, R20 ;  /* 0x0000000e0410723c */ /* 0x010fec0000041814 */
[----:B------:R-:W-:Y:S01]  /*734b0*/  IMAD.MOV.U32 R9, RZ, RZ, R15 ;  /* 0x000000ffff097224 */ /* 0x000fe200078e000f */
[----:B------:R-:W-:Y:S01]  /*734c0*/  STL [R1+0x2d9c], R3 ;  /* 0x002d9c0301007387 */ /* 0x000fe20000100800 */
[----:B------:R-:W-:-:S15]  /*734d0*/  IMAD.MOV.U32 R2, RZ, RZ, R14 ;  /* 0x000000ffff027224 */ /* 0x000fde00078e000e */
[----:B------:R-:W-:Y:S04]  /*734e0*/  STL.64 [R1+0x660], R16 ;  /* 0x0006601001007387 */ /* 0x000fe80000100a00 */
[----:B------:R-:W-:Y:S04]  /*734f0*/  STL.64 [R1+0x668], R18 ;  /* 0x0006681201007387 */ /* 0x000fe80000100a00 */
[----:B---3--:R-:W-:Y:S04]  /*73500*/  STL.64 [R1+0x2e68], R10 ;  /* 0x002e680a01007387 */ /* 0x008fe80000100a00 */
[----:B------:R-:W-:Y:S04]  /*73510*/  STL.64 [R1+0x2e60], R8 ;  /* 0x002e600801007387 */ /* 0x000fe80000100a00 */
[----:B------:R-:W2:Y:S04]  /*73520*/  LDL.LU R12, [R1+0xae0] ;  /* 0x000ae000010c7983 */ /* 0x000ea80000300800 */
[----:B------:R-:W2:Y:S04]  /*73530*/  LDL.LU R13, [R1+0xae4] ;  /* 0x000ae400010d7983 */ /* 0x000ea80000300800 */
[----:B------:R-:W3:Y:S04]  /*73540*/  LDL.LU R14, [R1+0xae8] ;  /* 0x000ae800010e7983 */ /* 0x000ee80000300800 */
[----:B------:R-:W3:Y:S04]  /*73550*/  LDL.LU R15, [R1+0xaec] ;  /* 0x000aec00010f7983 */ /* 0x000ee80000300800 */
[----:B------:R-:W4:Y:S04]  /*73560*/  LDL.LU R20, [R1+0xb00] ;  /* 0x000b000001147983 */ /* 0x000f280000300800 */
[----:B------:R-:W4:Y:S04]  /*73570*/  LDL.LU R21, [R1+0xb04] ;  /* 0x000b040001157983 */ /* 0x000f280000300800 */
[----:B------:R-:W2:Y:S04]  /*73580*/  LDL.LU R22, [R1+0xb08] ;  /* 0x000b080001167983 */ /* 0x000ea80000300800 */
[----:B------:R-:W2:Y:S04]  /*73590*/  LDL.LU R23, [R1+0xb0c] ;  /* 0x000b0c0001177983 */ /* 0x000ea80000300800 */
[----:B--2---:R0:W-:Y:S04]  /*735a0*/  STL.64 [R1+0x2df8], R22 ;  /* 0x002df81601007387 */ /* 0x0041e80000100a00 */
[----:B----4-:R-:W-:Y:S04]  /*735b0*/  STL.64 [R1+0x2df0], R20 ;  /* 0x002df01401007387 */ /* 0x010fe80000100a00 */
[----:B0-----:R-:W2:Y:S04]  /*735c0*/  LDL R22, [R1+0x1e8] ;  /* 0x0001e80001167983 */ /* 0x001ea80000100800 */
[----:B------:R-:W2:Y:S04]  /*735d0*/  LDL R23, [R1+0x1ec] ;  /* 0x0001ec0001177983 */ /* 0x000ea80000100800 */
[----:B--2---:R0:W-:Y:S04]  /*735e0*/  STL.64 [R1+0x2e08], R22 ;  /* 0x002e081601007387 */ /* 0x0041e80000100a00 */
[----:B0-----:R-:W2:Y:S04]  /*735f0*/  LDL R22, [R1+0x1f8] ;  /* 0x0001f80001167983 */ /* 0x001ea80000100800 */
[----:B------:R-:W2:Y:S04]  /*73600*/  LDL R23, [R1+0x1fc] ;  /* 0x0001fc0001177983 */ /* 0x000ea80000100800 */
[----:B--2---:R-:W-:Y:S04]  /*73610*/  STL.64 [R1+0x2e20], R22 ;  /* 0x002e201601007387 */ /* 0x004fe80000100a00 */
[----:B---3--:R0:W-:Y:S04]  /*73620*/  STL.64 [R1+0x2de0], R14 ;  /* 0x002de00e01007387 */ /* 0x0081e80000100a00 */
[----:B------:R1:W-:Y:S04]  /*73630*/  STL.64 [R1+0x2dd8], R12 ;  /* 0x002dd80c01007387 */ /* 0x0003e80000100a00 */
[----:B0-----:R-:W2:Y:S04]  /*73640*/  LDL.64 R14, [R1+0x1d8] ;  /* 0x0001d800010e7983 */ /* 0x001ea80000100a00 */
[----:B--2---:R0:W-:Y:S04]  /*73650*/  STL.64 [R1+0x2e00], R14 ;  /* 0x002e000e01007387 */ /* 0x0041e80000100a00 */
[----:B-1----:R-:W2:Y:S04]  /*73660*/  LDL.LU R12, [R1+0xb10] ;  /* 0x000b1000010c7983 */ /* 0x002ea80000300800 */
[----:B------:R-:W2:Y:S04]  /*73670*/  LDL.LU R13, [R1+0xb14] ;  /* 0x000b1400010d7983 */ /* 0x000ea80000300800 */
[----:B0-----:R-:W3:Y:S04]  /*73680*/  LDL.LU R14, [R1+0xb18] ;  /* 0x000b1800010e7983 */ /* 0x001ee80000300800 */
[----:B------:R-:W3:Y:S04]  /*73690*/  LDL.LU R15, [R1+0xb1c] ;  /* 0x000b1c00010f7983 */ /* 0x000ee80000300800 */
[----:B------:R-:W4:Y:S04]  /*736a0*/  LDL R22, [R1+0x208] ;  /* 0x0002080001167983 */ /* 0x000f280000100800 */
[----:B------:R-:W4:Y:S04]  /*736b0*/  LDL R23, [R1+0x20c] ;  /* 0x00020c0001177983 */ /* 0x000f280000100800 */
[----:B------:R-:W2:Y:S04]  /*736c0*/  LDL.LU R8, [R1+0xb70] ;  /* 0x000b700001087983 */ /* 0x000ea80000300800 */
        /* <DEDUP_REMOVED lines=10> */
[----:B------:R-:W2:Y:S04]  /*73770*/  LDL.64 R26, [R1+0x8] ;  /* 0x00000800011a7983 */ /* 0x000ea80000100a00 */
[----:B----4-:R0:W-:Y:S04]  /*73780*/  STL.64 [R1+0x2e38], R22 ;  /* 0x002e381601007387 */ /* 0x0101e80000100a00 */
[----:B0-----:R-:W3:Y:S04]  /*73790*/  LDL.64 R22, [R1+0x218] ;  /* 0x0002180001167983 */ /* 0x001ee80000100a00 */
[----:B---3--:R0:W-:Y:S04]  /*737a0*/  STL.64 [R1+0x2e50], R22 ;  /* 0x002e501601007387 */ /* 0x0081e80000100a00 */
[----:B0-----:R-:W3:Y:S04]  /*737b0*/  LDL.64 R22, [R1+0x78] ;  /* 0x0000780001167983 */ /* 0x001ee80000100a00 */
[----:B---3--:R0:W-:Y:S04]  /*737c0*/  STL.64 [R1+0x2e58], R22 ;  /* 0x002e581601007387 */ /* 0x0081e80000100a00 */
        /* <DEDUP_REMOVED lines=30> */
[----:B------:R0:W-:Y:S04]  /*739b0*/  STL.64 [R1+0x658], R10 ;  /* 0x0006580a01007387 */ /* 0x0001e80000100a00 */
[----:B0-----:R-:W4:Y:S04]  /*739c0*/  LDL.LU.64 R10, [R1+0x2e88] ;  /* 0x002e8800010a7983 */ /* 0x001f280000300a00 */
[----:B------:R-:W4:Y:S04]  /*739d0*/  LDL.LU.64 R8, [R1+0x2e80] ;  /* 0x002e800001087983 */ /* 0x000f280000300a00 */
[----:B------:R-:W4:Y:S04]  /*739e0*/  LDL.LU.64 R26, [R1+0x2e78] ;  /* 0x002e7800011a7983 */ /* 0x000f280000300a00 */
[----:B------:R-:W2:Y:S01]  /*739f0*/  LDL.LU.64 R24, [R1+0x2e70] ;  /* 0x002e700001187983 */ /* 0x000ea20000300a00 */
[----:B----4-:R-:W-:-:S15]  /*73a00*/  HMMA.16816.F32.BF16 R8, R4, R26, R8 ;  /* 0x0000001a0408723c */ /* 0x010fde0000041808 */
[----:B------:R-:W-:-:S08]  /*73a10*/  NOP ;  /* 0x0000000000007918 */ /* 0x000fd00000000000 */
[----:B------:R-:W-:Y:S04]  /*73a20*/  STL.64 [R1+0x640], R8 ;  /* 0x0006400801007387 */ /* 0x000fe80000100a00 */
[----:B------:R0:W-:Y:S04]  /*73a30*/  STL.64 [R1+0x648], R10 ;  /* 0x0006480a01007387 */ /* 0x0001e80000100a00 */
[----:B0-----:R-:W4:Y:S04]  /*73a40*/  LDL.LU.64 R10, [R1+0x2e68] ;  /* 0x002e6800010a7983 */ /* 0x001f280000300a00 */
[----:B------:R-:W3:Y:S04]  /*73a50*/  LDL.LU.64 R8, [R1+0x2e60] ;  /* 0x002e600001087983 */ /* 0x000ee80000300a00 */
[----:B------:R-:W-:Y:S04]  /*73a60*/  STL.64 [R1+0x2d20], R26 ;  /* 0x002d201a01007387 */ /* 0x000fe80000100a00 */
[----:B--2---:R0:W-:Y:S04]  /*73a70*/  STL.64 [R1+0x2d18], R24 ;  /* 0x002d181801007387 */ /* 0x0041e80000100a00 */
[----:B0-----:R-:W2:Y:S04]  /*73a80*/  LDL.LU R24, [R1+0xb50] ;  /* 0x000b500001187983 */ /* 0x001ea80000300800 */
[----:B------:R-:W2:Y:S04]  /*73a90*/  LDL.LU R25, [R1+0xb54] ;  /* 0x000b540001197983 */ /* 0x000ea80000300800 */
[----:B------:R-:W2:Y:S04]  /*73aa0*/  LDL.LU R26, [R1+0xb58] ;  /* 0x000b5800011a7983 */ /* 0x000ea80000300800 */
[----:B------:R-:W2:Y:S01]  /*73ab0*/  LDL.LU R27, [R1+0xb5c] ;  /* 0x000b5c00011b7983 */ /* 0x000ea20000300800 */
[----:B----4-:R-:W-:-:S15]  /*73ac0*/  HMMA.16816.F32.BF16 R20, R4, R10, R20 ;  /* 0x0000000a0414723c */ /* 0x010fde0000041814 */
[----:B------:R-:W-:-:S08]  /*73ad0*/  NOP ;  /* 0x0000000000007918 */ /* 0x000fd00000000000 */
[----:B------:R-:W-:Y:S04]  /*73ae0*/  STL.64 [R1+0x630], R20 ;  /* 0x0006301401007387 */ /* 0x000fe80000100a00 */
[----:B------:R0:W-:Y:S04]  /*73af0*/  STL.64 [R1+0x638], R22 ;  /* 0x0006381601007387 */ /* 0x0001e80000100a00 */
[----:B0-----:R-:W2:Y:S04]  /*73b00*/  LDL.LU.64 R22, [R1+0x2e58] ;  /* 0x002e580001167983 */ /* 0x001ea80000300a00 */
[----:B------:R0:W-:Y:S04]  /*73b10*/  STL.64 [R1+0x2da8], R10 ;  /* 0x002da80a01007387 */ /* 0x0001e80000100a00 */
[----:B---3--:R-:W-:Y:S04]  /*73b20*/  STL [R1+0x2da0], R9 ;  /* 0x002da00901007387 */ /* 0x008fe80000100800 */
[----:B0-----:R-:W3:Y:S01]  /*73b30*/  LDL.64 R10, [R1+0x58] ;  /* 0x00005800010a7983 */ /* 0x001ee20000100a00 */
[----:B--2---:R-:W-:-:S15]  /*73b40*/  HMMA.16816.F32.BF16 R24, R4, R22, R24 ;  /* 0x000000160418723c */ /* 0x004fde0000041818 */
        /* <DEDUP_REMOVED lines=35> */
[----:B------:R-:W2:-:S15]  /*73d80*/  LDL.LU.64 R14, [R1+0x2e00] ;  /* 0x002e0000010e7983 */ /* 0x000e9e0000300a00 */
[----:B------:R-:W-:-:S06]  /*73d90*/  NOP ;  /* 0x0000000000007918 */ /* 0x000fcc0000000000 */
[----:B------:R-:W-:Y:S04]  /*73da0*/  STL.64 [R1+0x5e0], R20 ;  /* 0x0005e01401007387 */ /* 0x000fe80000100a00 */
[----:B------:R0:W-:Y:S01]  /*73db0*/  STL.64 [R1+0x5e8], R22 ;  /* 0x0005e81601007387 */ /* 0x0001e20000100a00 */
[----:B------:R-:W-:-:S03]  /*73dc0*/  IMAD.MOV.U32 R28, RZ, RZ, R23 ;  /* 0x000000ffff1c7224 */ /* 0x000fc600078e0017 */
[----:B0-----:R-:W2:Y:S04]  /*73dd0*/  LDL.LU.64 R22, [R1+0x2df8] ;  /* 0x002df80001167983 */ /* 0x001ea80000300a00 */
[----:B------:R-:W2:Y:S04]  /*73de0*/  LDL.LU.64 R20, [R1+0x2df0] ;  /* 0x002df00001147983 */ /* 0x000ea80000300a00 */
[----:B------:R-:W-:Y:S01]  /*73df0*/  STL [R1+0x26f0], R28 ;  /* 0x0026f01c01007387 */ /* 0x000fe20000100800 */
[----:B--2---:R-:W-:-:S15]  /*73e00*/  HMMA.16816.F32.BF16 R20, R4, R14, R20 ;  /* 0x0000000e0414723c */ /* 0x004fde0000041814 */
[----:B------:R-:W-:-:S08]  /*73e10*/  NOP ;  /* 0x0000000000007918 */ /* 0x000fd00000000000 */
[----:B------:R-:W-:Y:S04]  /*73e20*/  STL.64 [R1+0x5d0], R20 ;  /* 0x0005d01401007387 */ /* 0x000fe80000100a00 */
[----:B------:R0:W-:Y:S04]  /*73e30*/  STL.64 [R1+0x5d8], R22 ;  /* 0x0005d81601007387 */ /* 0x0001e80000100a00 */
[----:B0-----:R-:W2:Y:S01]  /*73e40*/  LDL.LU.64 R22, [R1+0x2de8] ;  /* 0x002de80001167983 */ /* 0x001ea20000300a00 */
[----:B------:R-:W-:Y:S01]  /*73e50*/  MOV R21, R14 ;  /* 0x0000000e00157202 */ /* 0x000fe20000000f00 */
[----:B------:R-:W-:-:S02]  /*73e60*/  IMAD.MOV.U32 R20, RZ, RZ, R15 ;  /* 0x000000ffff147224 */ /* 0x000fc400078e000f */
[----:B------:R-:W3:Y:S04]  /*73e70*/  LDL.LU.64 R14, [R1+0x2de0] ;  /* 0x002de000010e7983 */ /* 0x000ee80000300a00 */
[----:B------:R-:W3:Y:S01]  /*73e80*/  LDL.LU.64 R12, [R1+0x2dd8] ;  /* 0x002dd800010c7983 */ /* 0x000ee20000300a00 */
[----:B--2---:R-:W-:-:S15]  /*73e90*/  HMMA.16816.F32.BF16 R16, R4, R22, R16 ;  /* 0x000000160410723c */ /* 0x004fde0000041810 */
[----:B------:R-:W-:-:S08]  /*73ea0*/  NOP ;  /* 0x0000000000007918 */ /* 0x000fd00000000000 */
[----:B------:R-:W-:Y:S04]  /*73eb0*/  STL.64 [R1+0x5c0], R16 ;  /* 0x0005c01001007387 */ /* 0x000fe80000100a00 */
[----:B------:R0:W-:Y:S04]  /*73ec0*/  STL.64 [R1+0x5c8], R18 ;  /* 0x0005c81201007387 */ /* 0x0001e80000100a00 */
[----:B0-----:R-:W3:Y:S04]  /*73ed0*/  LDL.LU.64 R18, [R1+0x2dd0] ;  /* 0x002dd00001127983 */ /* 0x001ee80000300a00 */
[----:B------:R-:W-:Y:S01]  /*73ee0*/  STL.64 [R1+0x2c98], R22 ;  /* 0x002c981601007387 */ /* 0x000fe20000100a00 */
[----:B---3--:R-:W-:Y:S03]  /*73ef0*/  HMMA.16816.F32.BF16 R4, R4, R18, R12 ;  /* 0x000000120404723c */ /* 0x008fe6000004180c */
[----:B------:R-:W4:Y:S04]  /*73f00*/  LDL.LU.64 R14, [R1+0x2dc8] ;  /* 0x002dc800010e7983 */ /* 0x000f280000300a00 */
[----:B------:R-:W4:Y:S01]  /*73f10*/  LDL.LU.64 R12, [R1+0x2dc0] ;  /* 0x002dc000010c7983 */ /* 0x000f220000300a00 */
[----:B------:R-:W-:-:S15]  /*73f20*/  IMAD.MOV.U32 R16, RZ, RZ, R10 ;  /* 0x000000ffff107224 */ /* 0x000fde00078e000a */
[----:B------:R-:W-:Y:S04]  /*73f30*/  STL.64 [R1+0x5b0], R4 ;  /* 0x0005b00401007387 */ /* 0x000fe80000100a00 */
[----:B------:R0:W-:Y:S04]  /*73f40*/  STL.64 [R1+0x5b8], R6 ;  /* 0x0005b80601007387 */ /* 0x0001e80000100a00 */
[----:B0-----:R-:W2:Y:S01]  /*73f50*/  LDL R6, [R1+0x48] ;  /* 0x0000480001067983 */ /* 0x001ea20000100800 */
[----:B------:R-:W-:Y:S02]  /*73f60*/  IMAD.MOV.U32 R7, RZ, RZ, R8 ;  /* 0x000000ffff077224 */ /* 0x000fe400078e0008 */
[----:B------:R-:W-:Y:S01]  /*73f70*/  IMAD.MOV.U32 R8, RZ, RZ, R11 ;  /* 0x000000ffff087224 */ /* 0x000fe200078e000b */
[----:B----4-:R-:W-:-:S15]  /*73f80*/  HMMA.16816.F32.BF16 R24, R12, R10, R24 ;  /* 0x0000000a0c18723c */ /* 0x010fde0000041818 */
[----:B------:R-:W-:-:S08]  /*73f90*/  NOP ;  /* 0x0000000000007918 */ /* 0x000fd00000000000 */
[----:B------:R-:W-:Y:S04]  /*73fa0*/  STL.64 [R1+0xd50], R24 ;  /* 0x000d501801007387 */ /* 0x000fe80000100a00 */
[----:B------:R0:W-:Y:S04]  /*73fb0*/  STL.64 [R1+0xd58], R26 ;  /* 0x000d581a01007387 */ /* 0x0001e80000100a00 */
[----:B0-----:R-:W3:Y:S04]  /*73fc0*/  LDL.LU.64 R26, [R1+0x2db8] ;  /* 0x002db800011a7983 */ /* 0x001ee80000300a00 */
[----:B------:R-:W4:Y:S04]  /*73fd0*/  LDL.LU.64 R24, [R1+0x2db0] ;  /* 0x002db00001187983 */ /* 0x000f280000300a00 */
[----:B------:R-:W4:Y:S04]  /*73fe0*/  LDL.LU.64 R10, [R1+0x2da8] ;  /* 0x002da800010a7983 */ /* 0x000f280000300a00 */
[----:B------:R-:W4:Y:S04]  /*73ff0*/  LDL.LU R9, [R1+0x2da0] ;  /* 0x002da00001097983 */ /* 0x000f280000300800 */
[----:B------:R-:W-:Y:S04]  /*74000*/  STL.64 [R1+0x2c68], R18 ;  /* 0x002c681201007387 */ /* 0x000fe80000100a00 */
[----:B------:R0:W-:Y:S04]  /*74010*/  STL [R1+0x2c60], R16 ;  /* 0x002c601001007387 */ /* 0x0001e80000100800 */
[----:B0-----:R-:W2:Y:S04]  /*74020*/  LDL.LU R16, [R1+0xac0] ;  /* 0x000ac00001107983 */ /* 0x001ea80000300800 */
[----:B------:R-:W2:Y:S04]  /*74030*/  LDL.LU R17, [R1+0xac4] ;  /* 0x000ac40001117983 */ /* 0x000ea80000300800 */
[----:B------:R-:W2:Y:S04]  /*74040*/  LDL.LU R18, [R1+0xac8] ;  /* 0x000ac80001127983 */ /* 0x000ea80000300800 */
[----:B------:R-:W2:Y:S02]  /*74050*/  LDL.LU R19, [R1+0xacc] ;  /* 0x000acc0001137983 */ /* 0x000ea40000300800 */
[----:B--2---:R-:W-:Y:S02]  /*74060*/  HMMA.16816.F32.BF16 R4, R12, R6, R16 ;  /* 0x000000060c04723c */ /* 0x004fe40000041810 */
[----:B------:R-:W2:-:S15]  /*74070*/  LDL.LU R16, [R1+0x9f0] ;  /* 0x0009f00001107983 */ /* 0x000e9e0000300800 */
[----:B------:R-:W-:-:S06]  /*74080*/  NOP ;  /* 0x0000000000007918 */ /* 0x000fcc0000000000 */
        /* <DEDUP_REMOVED lines=10> */
[----:B------:R-:W2:Y:S04]  /*74130*/  LDL.LU R21, [R1+0xa14] ;  /* 0x000a140001157983 */ /* 0x000ea80000300800 */
[----:B------:R-:W3:Y:S04]  /*74140*/  LDL.LU R22, [R1+0xa18] ;  /* 0x000a180001167983 */ /* 0x000ee80000300800 */
[----:B------:R-:W3:Y:S04]  /*74150*/  LDL.LU R23, [R1+0xa1c] ;  /* 0x000a1c0001177983 */ /* 0x000ee80000300800 */
[----:B---3--:R0:W-:Y:S04]  /*74160*/  STL.64 [R1+0x2ca8], R22 ;  /* 0x002ca81601007387 */ /* 0x0081e80000100a00 */
[----:B--2---:R-:W-:Y:S04]  /*74170*/  STL.64 [R1+0x2ca0], R20 ;  /* 0x002ca01401007387 */ /* 0x004fe80000100a00 */
[----:B0-----:R-:W2:Y:S04]  /*74180*/  LDL.64 R22, [R1+0x1f8] ;  /* 0x0001f80001167983 */ /* 0x001ea80000100a00 */
[----:B--2---:R-:W-:Y:S04]  /*74190*/  STL.64 [R1+0x2cb8], R22 ;  /* 0x002cb81601007387 */ /* 0x004fe80000100a00 */
[----:B------:R0:W-:Y:S04]  /*741a0*/  STL.64 [R1+0x2c90], R18 ;  /* 0x002c901201007387 */ /* 0x0001e80000100a00 */
[----:B0-----:R-:W2:Y:S04]  /*741b0*/  LDL.64 R18, [R1+0x1e8] ;  /* 0x0001e80001127983 */ /* 0x001ea80000100a00 */
[----:B--2---:R0:W-:Y:S04]  /*741c0*/  STL.64 [R1+0x2cb0], R18 ;  /* 0x002cb01201007387 */ /* 0x0041e80000100a00 */
[----:B------:R-:W2:Y:S04]  /*741d0*/  LDL.LU R16, [R1+0xa20] ;  /* 0x000a200001107983 */ /* 0x000ea80000300800 */
[----:B------:R-:W2:Y:S04]  /*741e0*/  LDL.LU R17, [R1+0xa24] ;  /* 0x000a240001117983 */ /* 0x000ea80000300800 */
[----:B0-----:R-:W3:Y:S04]  /*741f0*/  LDL.LU R18, [R1+0xa28] ;  /* 0x000a280001127983 */ /* 0x001ee80000300800 */
[----:B------:R-:W3:Y:S04]  /*74200*/  LDL.LU R19, [R1+0xa2c] ;  /* 0x000a2c0001137983 */ /* 0x000ee80000300800 */
[----:B---3--:R-:W-:Y:S04]  /*74210*/  STL.64 [R1+0x2cc8], R18 ;  /* 0x002cc81201007387 */ /* 0x008fe80000100a00 */
[----:B--2---:R0:W-:Y:S04]  /*74220*/  STL.64 [R1+0x2cc0], R16 ;  /* 0x002cc01001007387 */ /* 0x0041e80000100a00 */
[----:B0-----:R-:W2:Y:S04]  /*74230*/  LDL.LU R16, [R1+0xa30] ;  /* 0x000a300001107983 */ /* 0x001ea80000300800 */
[----:B------:R-:W2:Y:S04]  /*74240*/  LDL.LU R17, [R1+0xa34] ;  /* 0x000a340001117983 */ /* 0x000ea80000300800 */
[----:B------:R-:W3:Y:S04]  /*74250*/  LDL.LU R18, [R1+0xa38] ;  /* 0x000a380001127983 */ /* 0x000ee80000300800 */
[----:B------:R-:W3:Y:S04]  /*74260*/  LDL.LU R19, [R1+0xa3c] ;  /* 0x000a3c0001137983 */ /* 0x000ee80000300800 */
[----:B---3--:R0:W-:Y:S04]  /*74270*/  STL.64 [R1+0x2cd8], R18 ;  /* 0x002cd81201007387 */ /* 0x0081e80000100a00 */
[----:B--2---:R-:W-:Y:S01]  /*74280*/  STL.64 [R1+0x2cd0], R16 ;  /* 0x002cd01001007387 */ /* 0x004fe20000100a00 */
[----:B0-----:R-:W-:-:S02]  /*74290*/  IMAD.MOV.U32 R18, RZ, RZ, R27 ;  /* 0x000000ffff127224 */ /* 0x001fc400078e001b */
[----:B------:R-:W-:-:S05]  /*742a0*/  IMAD.MOV.U32 R19, RZ, RZ, R26 ;  /* 0x000000ffff137224 */ /* 0x000fca00078e001a */
[----:B------:R-:W-:Y:S04]  /*742b0*/  STL.64 [R1+0x2ce8], R18 ;  /* 0x002ce81201007387 */ /* 0x000fe80000100a00 */
[----:B------:R-:W2:Y:S04]  /*742c0*/  LDL.64 R22, [R1+0x208] ;  /* 0x0002080001167983 */ /* 0x000ea80000100a00 */
[----:B--2---:R0:W-:Y:S04]  /*742d0*/  STL.64 [R1+0x2ce0], R22 ;  /* 0x002ce01601007387 */ /* 0x0041e80000100a00 */
[----:B------:R-:W2:Y:S04]  /*742e0*/  LDL.LU R20, [R1+0xa40] ;  /* 0x000a400001147983 */ /* 0x000ea80000300800 */
[----:B------:R-:W2:Y:S04]  /*742f0*/  LDL.LU R21, [R1+0xa44] ;  /* 0x000a440001157983 */ /* 0x000ea80000300800 */
[----:B0-----:R-:W3:Y:S04]  /*74300*/  LDL.LU R22, [R1+0xa48] ;  /* 0x000a480001167983 */ /* 0x001ee80000300800 */
[----:B------:R-:W3:Y:S01]  /*74310*/  LDL.LU R23, [R1+0xa4c] ;  /* 0x000a4c0001177983 */ /* 0x000ee20000300800 */
[----:B----4-:R-:W-:-:S02]  /*74320*/  IMAD.MOV.U32 R18, RZ, RZ, R25 ;  /* 0x000000ffff127224 */ /* 0x010fc400078e0019 */
[----:B------:R-:W-:Y:S01]  /*74330*/  IMAD.MOV.U32 R19, RZ, RZ, R24 ;  /* 0x000000ffff137224 */ /* 0x000fe200078e0018 */
[----:B---3--:R-:W-:Y:S04]  /*74340*/  STL.64 [R1+0x2cf8], R22 ;  /* 0x002cf81601007387 */ /* 0x008fe80000100a00 */
[----:B--2---:R-:W-:Y:S04]  /*74350*/  STL.64 [R1+0x2cf0], R20 ;  /* 0x002cf01401007387 */ /* 0x004fe80000100a00 */
[----:B------:R0:W-:Y:S04]  /*74360*/  STL.64 [R1+0x2d00], R18 ;  /* 0x002d001201007387 */ /* 0x0001e80000100a00 */
[----:B------:R-:W2:Y:S04]  /*74370*/  LDL.LU R16, [R1+0xa60] ;  /* 0x000a600001107983 */ /* 0x000ea80000300800 */
[----:B------:R-:W2:Y:S04]  /*74380*/  LDL.LU R17, [R1+0xa64] ;  /* 0x000a640001117983 */ /* 0x000ea80000300800 */
[----:B0-----:R-:W3:Y:S04]  /*74390*/  LDL.LU R18, [R1+0xa68] ;  /* 0x000a680001127983 */ /* 0x001ee80000300800 */
        /* <DEDUP_REMOVED lines=19> */
[----:B----4-:R-:W1:Y:S04]  /*744d0*/  LDSM.16.MT88.4 R4, [R9+UR4+0x15080] ;  /* 0x015080040904783b */ /* 0x010e680008004200 */
        /* <DEDUP_REMOVED lines=31> */
[----:B------:R-:W-:Y:S04]  /*746d0*/  STL [R1+0x2bd0], R9 ;  /* 0x002bd00901007387 */ /* 0x000fe80000100800 */
[----:B-1----:R-:W-:Y:S04]  /*746e0*/  STL.64 [R1+0x2b30], R6 ;  /* 0x002b300601007387 */ /* 0x002fe80000100a00 */
[----:B------:R0:W-:Y:S04]  /*746f0*/  STL.64 [R1+0x2b28], R4 ;  /* 0x002b280401007387 */ /* 0x0001e80000100a00 */
[----:B0-----:R-:W2:Y:S01]  /*74700*/  LDL.LU R4, [R1+0x950] ;  /* 0x0009500001047983 */ /* 0x001ea20000300800 */
[----:B----4-:R-:W-:-:S03]  /*74710*/  IMAD.MOV.U32 R5, RZ, RZ, R29 ;  /* 0x000000ffff057224 */ /* 0x010fc600078e001d */
[----:B------:R-:W4:Y:S04]  /*74720*/  LDL.LU R29, [R1+0x2d84] ;  /* 0x002d8400011d7983 */ /* 0x000f280000300800 */
[----:B------:R-:W3:Y:S04]  /*74730*/  LDL.LU R6, [R1+0x958] ;  /* 0x0009580001067983 */ /* 0x000ee80000300800 */
[----:B------:R-:W3:Y:S01]  /*74740*/  LDL.LU R7, [R1+0x95c] ;  /* 0x00095c0001077983 */ /* 0x000ee20000300800 */
[----:B------:R-:W-:Y:S02]  /*74750*/  IMAD.MOV.U32 R26, RZ, RZ, R2 ;  /* 0x000000ffff1a7224 */ /* 0x000fe400078e0002 */
[----:B------:R-:W-:Y:S01]  /*74760*/  IMAD.MOV.U32 R27, RZ, RZ, R0 ;  /* 0x000000ffff1b7224 */ /* 0x000fe200078e0000 */
[----:B---3--:R4:W-:Y:S04]  /*74770*/  STL.64 [R1+0x2c58], R6 ;  /* 0x002c580601007387 */ /* 0x0089e80000100a00 */
[----:B--2---:R0:W-:Y:S01]  /*74780*/  STL.64 [R1+0x2c50], R4 ;  /* 0x002c500401007387 */ /* 0x0041e20000100a00 */
[----:B----4-:R-:W-:-:S03]  /*74790*/  IMAD.MOV.U32 R6, RZ, RZ, R29 ;  /* 0x000000ffff067224 */ /* 0x010fc600078e001d */
[----:B0-----:R-:W2:Y:S04]  /*747a0*/  LDL.LU R4, [R1+0x970] ;  /* 0x0009700001047983 */ /* 0x001ea80000300800 */
[----:B------:R-:W2:Y:S04]  /*747b0*/  LDL.LU R5, [R1+0x974] ;  /* 0x0009740001057983 */ /* 0x000ea80000300800 */
[----:B------:R-:W3:Y:S04]  /*747c0*/  LDL.LU R29, [R1+0x2d80] ;  /* 0x002d8000011d7983 */ /* 0x000ee80000300800 */
[----:B------:R-:W4:Y:S01]  /*747d0*/  LDL.LU R7, [R1+0x97c] ;  /* 0x00097c0001077983 */ /* 0x000f220000300800 */
[C---:B------:R-:W-:Y:S03]  /*747e0*/  HMMA.16816.F32.BF16 R24, R12.reuse, R26, R16 ;  /* 0x0000001a0c18723c */ /* 0x040fe60000041810 */
[----:B----4-:R-:W-:Y:S04]  /*747f0*/  STL.64 [R1+0x2c88], R6 ;  /* 0x002c880601007387 */ /* 0x010fe80000100a00 */
[----:B--2---:R0:W-:Y:S04]  /*74800*/  STL.64 [R1+0x2c80], R4 ;  /* 0x002c800401007387 */ /* 0x0041e80000100a00 */
[----:B0-----:R-:W2:Y:S04]  /*74810*/  LDL.LU R4, [R1+0xa00] ;  /* 0x000a000001047983 */ /* 0x001ea80000300800 */
[----:B------:R-:W2:Y:S04]  /*74820*/  LDL.LU R5, [R1+0xa04] ;  /* 0x000a040001057983 */ /* 0x000ea80000300800 */
[----:B------:R-:W2:Y:S04]  /*74830*/  LDL.LU R6, [R1+0xa08] ;  /* 0x000a080001067983 */ /* 0x000ea80000300800 */
[----:B------:R-:W4:Y:S04]  /*74840*/  LDL.LU.64 R18, [R1+0x2d78] ;  /* 0x002d780001127983 */ /* 0x000f280000300a00 */
[----:B------:R-:W4:Y:S04]  /*74850*/  LDL.LU.64 R16, [R1+0x2d70] ;  /* 0x002d700001107983 */ /* 0x000f280000300a00 */
[----:B------:R-:W-:Y:S04]  /*74860*/  STL.64 [R1+0xd30], R24 ;  /* 0x000d301801007387 */ /* 0x000fe80000100a00 */
[----:B------:R0:W-:Y:S04]  /*74870*/  STL.64 [R1+0xd38], R26 ;  /* 0x000d381a01007387 */ /* 0x0001e80000100a00 */
[----:B0-----:R-:W4:Y:S01]  /*74880*/  LDL.LU.64 R26, [R1+0x2d68] ;  /* 0x002d6800011a7983 */ /* 0x001f220000300a00 */
[----:B---3--:R-:W-:Y:S01]  /*74890*/  IMAD.MOV.U32 R7, RZ, RZ, R29 ;  /* 0x000000ffff077224 */ /* 0x008fe200078e001d */
[----:B----4-:R-:W-:Y:S02]  /*748a0*/  HMMA.16816.F32.BF16 R24, R12, R26, R16 ;  /* 0x0000001a0c18723c */ /* 0x010fe40000041810 */
[----:B------:R-:W3:Y:S04]  /*748b0*/  LDL.LU.64 R18, [R1+0x2d60] ;  /* 0x002d600001127983 */ /* 0x000ee80000300a00 */
[----:B------:R-:W3:-:S15]  /*748c0*/  LDL.LU.64 R16, [R1+0x2d58] ;  /* 0x002d580001107983 */ /* 0x000ede0000300a00 */
[----:B------:R-:W-:-:S02]  /*748d0*/  NOP ;  /* 0x0000000000007918 */ /* 0x000fc40000000000 */
[----:B------:R-:W-:Y:S04]  /*748e0*/  STL.64 [R1+0xd20], R24 ;  /* 0x000d201801007387 */ /* 0x000fe80000100a00 */
[----:B------:R0:W-:Y:S01]  /*748f0*/  STL.64 [R1+0xd28], R26 ;  /* 0x000d281a01007387 */ /* 0x0001e20000100a00 */
[----:B------:R-:W-:-:S03]  /*74900*/  MOV R29, R27 ;  /* 0x0000001b001d7202 */ /* 0x000fc60000000f00 */
[----:B0-----:R-:W3:Y:S04]  /*74910*/  LDL.LU.64 R26, [R1+0x2d50] ;  /* 0x002d5000011a7983 */ /* 0x001ee80000300a00 */
[----:B------:R-:W-:Y:S01]  /*74920*/  STL [R1+0x2750], R29 ;  /* 0x0027501d01007387 */ /* 0x000fe20000100800 */
        /* <DEDUP_REMOVED lines=13> */
[----:B0-----:R-:W3:Y:S04]  /*74a00*/  LDL.LU.64 R26, [R1+0x2d20] ;  /* 0x002d2000011a7983 */ /* 0x001ee80000300a00 */
[----:B------:R-:W4:Y:S01]  /*74a10*/  LDL.LU.64 R24, [R1+0x2d18] ;  /* 0x002d180001187983 */ /* 0x000f220000300a00 */
[----:B---3--:R-:W-:-:S15]  /*74a20*/  HMMA.16816.F32.BF16 R16, R12, R26, R16 ;  /* 0x0000001a0c10723c */ /* 0x008fde0000041810 */
[----:B------:R-:W-:-:S08]  /*74a30*/  NOP ;  /* 0x0000000000007918 */ /* 0x000fd00000000000 */
        /* <DEDUP_REMOVED lines=8> */
[----:B0-----:R-:W3:Y:S04]  /*74ac0*/  LDL.LU.64 R18, [R1+0x2d00] ;  /* 0x002d000001127983 */ /* 0x001ee80000300a00 */
[----:B------:R0:W-:Y:S04]  /*74ad0*/  STL.64 [R1+0x2c08], R10 ;  /* 0x002c080a01007387 */ /* 0x0001e80000100a00 */
[----:B0-----:R-:W4:Y:S01]  /*74ae0*/  LDL.64 R10, [R1+0x48] ;  /* 0x00004800010a7983 */ /* 0x001f220000100a00 */
        /* <DEDUP_REMOVED lines=8> */
[----:B------:R-:W3:-:S15]  /*74b70*/  LDL.LU.64 R22, [R1+0x2ce0] ;  /* 0x002ce00001167983 */ /* 0x000ede0000300a00 */
[----:B------:R-:W-:-:S06]  /*74b80*/  NOP ;  /* 0x0000000000007918 */ /* 0x000fcc0000000000 */
[----:B------:R-:W-:Y:S04]  /*74b90*/  STL.64 [R1+0xcc0], R16 ;  /* 0x000cc01001007387 */ /* 0x000fe80000100a00 */
[----:B------:R0:W-:Y:S04]  /*74ba0*/  STL.64 [R1+0xcc8], R18 ;  /* 0x000cc81201007387 */ /* 0x0001e80000100a00 */
[----:B0-----:R-:W2:Y:S04]  /*74bb0*/  LDL.LU.64 R18, [R1+0x2cd8] ;  /* 0x002cd80001127983 */ /* 0x001ea80000300a00 */
[----:B------:R-:W2:Y:S01]  /*74bc0*/  LDL.LU.64 R16, [R1+0x2cd0] ;  /* 0x002cd00001107983 */ /* 0x000ea20000300a00 */
[----:B---3--:R-:W-:-:S02]  /*74bd0*/  IMAD.MOV.U32 R2, RZ, RZ, R22 ;  /* 0x000000ffff027224 */ /* 0x008fc400078e0016 */
[----:B------:R-:W-:Y:S01]  /*74be0*/  IMAD.MOV.U32 R0, RZ, RZ, R23 ;  /* 0x000000ffff007224 */ /* 0x000fe200078e0017 */
[----:B--2---:R-:W-:-:S15]  /*74bf0*/  HMMA.16816.F32.BF16 R16, R12, R22, R16 ;  /* 0x000000160c10723c */ /* 0x004fde0000041810 */
[----:B------:R-:W-:-:S08]  /*74c00*/  NOP ;  /* 0x0000000000007918 */ /* 0x000fd00000000000 */
        /* <DEDUP_REMOVED lines=13> */
[----:B--2---:R-:W-:-:S15]  /*74ce0*/  HMMA.16816.F32.BF16 R20, R12, R18, R20 ;  /* 0x000000120c14723c */ /* 0x004fde0000041814 */
[----:B------:R-:W-:-:S08]  /*74cf0*/  NOP ;  /* 0x0000000000007918 */ /* 0x000fd00000000000 */
[----:B------:R0:W-:Y:S04]  /*74d00*/  STL.64 [R1+0xc90], R20 ;  /* 0x000c901401007387 */ /* 0x0001e80000100a00 */
[----:B------:R1:W-:Y:S01]  /*74d10*/  STL.64 [R1+0xc98], R22 ;  /* 0x000c981601007387 */ /* 0x0003e20000100a00 */
[----:B0-----:R-:W-:-:S03]  /*74d20*/  IMAD.MOV.U32 R21, RZ, RZ, R18 ;  /* 0x000000ffff157224 */ /* 0x001fc600078e0012 */
[----:B-1----:R-:W2:Y:S01]  /*74d30*/  LDL.LU.64 R22, [R1+0x2c98] ;  /* 0x002c980001167983 */ /* 0x002ea20000300a00 */
[----:B------:R-:W-:-:S03]  /*74d40*/  IMAD.MOV.U32 R20, RZ, RZ, R19 ;  /* 0x000000ffff147224 */ /* 0x000fc600078e0013 */
[----:B------:R-:W3:Y:S02]  /*74d50*/  LDL.LU.64 R18, [R1+0x2c90] ;  /* 0x002c900001127983 */ /* 0x000ee40000300a00 */
[----:B---3--:R-:W-:Y:S02]  /*74d60*/  HMMA.16816.F32.BF16 R16, R12, R18, R4 ;  /* 0x000000120c10723c */ /* 0x008fe40000041804 */
[----:B------:R-:W3:Y:S04]  /*74d70*/  LDL.LU.64 R6, [R1+0x2c88] ;  /* 0x002c880001067983 */ /* 0x000ee80000300a00 */
[----:B------:R-:W3:-:S15]  /*74d80*/  LDL.LU.64 R4, [R1+0x2c80] ;  /* 0x002c800001047983 */ /* 0x000ede0000300a00 */
        /* <DEDUP_REMOVED lines=9> */
[----:B0-----:R-:W3:Y:S04]  /*74e20*/  LDL.LU.64 R18, [R1+0x2c68] ;  /* 0x002c680001127983 */ /* 0x001ee80000300a00 */
[----:B------:R-:W2:Y:S04]  /*74e30*/  LDL.LU R16, [R1+0x2c60] ;  /* 0x002c600001107983 */ /* 0x000ea80000300800 */
[----:B------:R2:W-:Y:S04]  /*74e40*/  STL.64 [R1+0x2b48], R22 ;  /* 0x002b481601007387 */ /* 0x0005e80000100a00 */
[----:B------:R-:W-:Y:S01]  /*74e50*/  STL.64 [R1+0x2c20], R20 ;  /* 0x002c201401007387 */ /* 0x000fe20000100a00 */
[----:B---3--:R-:W-:Y:S03]  /*74e60*/  HMMA.16816.F32.BF16 R12, R12, R18, R4 ;  /* 0x000000120c0c723c */ /* 0x008fe60000041804 */
[----:B------:R-:W4:Y:S04]  /*74e70*/  LDL.LU.64 R6, [R1+0x2c58] ;  /* 0x002c580001067983 */ /* 0x000f280000300a00 */
[----:B------:R-:W4:Y:S01]  /*74e80*/  LDL.LU.64 R4, [R1+0x2c50] ;  /* 0x002c500001047983 */ /* 0x000f220000300a00 */
[----:B--2---:R-:W-:-:S03]  /*74e90*/  IMAD.MOV.U32 R22, RZ, RZ, R16 ;  /* 0x000000ffff167224 */ /* 0x004fc600078e0010 */
[----:B------:R-:W2:Y:S04]  /*74ea0*/  LDL.LU.64 R18, [R1+0x2c48] ;  /* 0x002c480001127983 */ /* 0x000ea80000300a00 */
[----:B------:R-:W2:Y:S08]  /*74eb0*/  LDL.LU.64 R16, [R1+0x2c40] ;  /* 0x002c400001107983 */ /* 0x000eb00000300a00 */
[----:B------:R0:W-:Y:S04]  /*74ec0*/  STL.64 [R1+0xc60], R12 ;  /* 0x000c600c01007387 */ /* 0x0001e80000100a00 */
[----:B------:R1:W-:Y:S04]  /*74ed0*/  STL.64 [R1+0xc68], R14 ;  /* 0x000c680e01007387 */ /* 0x0003e80000100a00 */
[----:B0-----:R-:W2:Y:S04]  /*74ee0*/  LDL.LU R12, [R1+0x960] ;  /* 0x00096000010c7983 */ /* 0x001ea80000300800 */
[----:B------:R-:W2:Y:S04]  /*74ef0*/  LDL.LU R13, [R1+0x964] ;  /* 0x00096400010d7983 */ /* 0x000ea80000300800 */
[----:B-1----:R-:W2:Y:S04]  /*74f00*/  LDL.LU R14, [R1+0x968] ;  /* 0x00096800010e7983 */ /* 0x002ea80000300800 */
[----:B------:R-:W2:Y:S01]  /*74f10*/  LDL.LU R15, [R1+0x96c] ;  /* 0x00096c00010f7983 */ /* 0x000ea20000300800 */
[----:B------:R-:W-:-:S07]  /*74f20*/  IMAD.MOV.U32 R23, RZ, RZ, R8 ;  /* 0x000000ffff177224 */ /* 0x000fce00078e0008 */
[C---:B--2---:R-:W-:Y:S06]  /*74f30*/  HMMA.16816.F32.BF16 R20, R16.reuse, R22, R12 ;  /* 0x000000161014723c */ /* 0x044fec000004180c */
[----:B----4-:R-:W-:Y:S07]  /*74f40*/  HMMA.16816.F32.BF16 R12, R16, R10, R4 ;  /* 0x0000000a100c723c */ /* 0x010fee0000041804 */
[----:B------:R-:W-:-:S02]  /*74f50*/  IMAD.MOV.U32 R5, RZ, RZ, R10 ;  /* 0x000000ffff057224 */ /* 0x000fc400078e000a */
[----:B------:R-:W-:-:S08]  /*74f60*/  IMAD.MOV.U32 R4, RZ, RZ, R11 ;  /* 0x000000ffff047224 */ /* 0x000fd000078e000b */
[----:B------:R-:W-:Y:S04]  /*74f70*/  STL.64 [R1+0x5a0], R20 ;  /* 0x0005a01401007387 */ /* 0x000fe80000100a00 */
[----:B------:R-:W-:Y:S04]  /*74f80*/  STL.64 [R1+0x5a8], R22 ;  /* 0x0005a81601007387 */ /* 0x000fe80000100a00 */
[----:B------:R-:W-:Y:S04]  /*74f90*/  STL.64 [R1+0x590], R12 ;  /* 0x0005900c01007387 */ /* 0x000fe80000100a00 */
[----:B------:R-:W-:Y:S04]  /*74fa0*/  STL.64 [R1+0x598], R14 ;  /* 0x0005980e01007387 */ /* 0x000fe80000100a00 */
[----:B------:R0:W-:Y:S04]  /*74fb0*/  STL.64 [R1+0x2c38], R4 ;  /* 0x002c380401007387 */ /* 0x0001e80000100a00 */
        /* <DEDUP_REMOVED lines=8> */
[----:B------:R-:W-:Y:S01]  /*75040*/  IMAD.SHL.U32 R28, R24, 0x80, RZ ;  /* 0x00000080181c7824 */ /* 0x000fe200078e00ff */
[----:B------:R-:W-:-:S02]  /*75050*/  LOP3.LUT R24, R25, 0x10, R3, 0x78, !PT ;  /* 0x0000001019187812 */ /* 0x000fc400078e7803 */
[----:B----4-:R0:W-:Y:S04]  /*75060*/  STL.64 [R1+0x2c30], R22 ;  /* 0x002c301601007387 */ /* 0x0101e80000100a00 */
[----:B---3--:R-:W-:Y:S04]  /*75070*/  STL.64 [R1+0x2c28], R20 ;  /* 0x002c281401007387 */ /* 0x008fe80000100a00 */
[----:B------:R-:W3:Y:S01]  /*75080*/  LDL.64 R10, [R1+0x18] ;  /* 0x00001800010a7983 */ /* 0x000ee20000100a00 */
[----:B------:R-:W-:-:S03]  /*75090*/  LOP3.LUT R24, R24, 0x800, R28, 0xf8, !PT ;  /* 0x0000080018187812 */ /* 0x000fc600078ef81c */
[----:B0-----:R-:W2:Y:S01]  /*750a0*/  LDL.64 R22, [R1+0x38] ;  /* 0x0000380001167983 */ /* 0x001ea20000100a00 */
[----:B------:R-:W-:-:S05]  /*750b0*/  LOP3.LUT R24, R24, 0x40, RZ, 0x3c, !PT ;  /* 0x0000004018187812 */ /* 0x000fca00078e3cff */
[----:B------:R-:W0:Y:S04]  /*750c0*/  LDSM.16.MT88.4 R12, [R24+UR4+0x15000] ;  /* 0x01500004180c783b */ /* 0x000e280008004200 */
[----:B---3--:R1:W-:Y:S04]  /*750d0*/  STL.64 [R1+0x2c18], R10 ;  /* 0x002c180a01007387 */ /* 0x0083e80000100a00 */
[----:B-1----:R-:W3:Y:S04]  /*750e0*/  LDL.64 R10, [R1+0x28] ;  /* 0x00002800010a7983 */ /* 0x002ee80000100a00 */
[----:B------:R1:W-:Y:S04]  /*750f0*/  STL.64 [R1+0x2bf0], R26 ;  /* 0x002bf01a01007387 */ /* 0x0003e80000100a00 */
[----:B------:R4:W-:Y:S04]  /*75100*/  STL.64 [R1+0x2be8], R24 ;  /* 0x002be81801007387 */ /* 0x0009e80000100a00 */
[----:B-1----:R-:W4:Y:S01]  /*75110*/  LDL.64 R26, [R1+0x8] ;  /* 0x00000800011a7983 */ /* 0x002f220000100a00 */
[----:B--2---:R-:W-:Y:S03]  /*75120*/  HMMA.16816.F32.BF16 R4, R16, R22, R4 ;  /* 0x000000161004723c */ /* 0x004fe60000041804 */
[----:B----4-:R1:W-:Y:S04]  /*75130*/  STL.64 [R1+0x2c10], R26 ;  /* 0x002c101a01007387 */ /* 0x0103e80000100a00 */
[----:B------:R-:W2:Y:S04]  /*75140*/  LDL.LU R24, [R1+0x9c0] ;  /* 0x0009c00001187983 */ /* 0x000ea80000300800 */
[----:B------:R-:W2:Y:S04]  /*75150*/  LDL.LU R25, [R1+0x9c4] ;  /* 0x0009c40001197983 */ /* 0x000ea80000300800 */
[----:B-1----:R-:W2:Y:S04]  /*75160*/  LDL.LU R26, [R1+0x9c8] ;  /* 0x0009c800011a7983 */ /* 0x002ea80000300800 */
[----:B------:R-:W2:Y:S04]  /*75170*/  LDL.LU R27, [R1+0x9cc] ;  /* 0x0009cc00011b7983 */ /* 0x000ea80000300800 */
[----:B0-----:R0:W-:Y:S04]  /*75180*/  STL.64 [R1+0x2a00], R14 ;  /* 0x002a000e01007387 */ /* 0x0011e80000100a00 */
[----:B------:R-:W-:Y:S04]  /*75190*/  STL.64 [R1+0x29f8], R12 ;  /* 0x0029f80c01007387 */ /* 0x000fe80000100a00 */
[----:B0-----:R-:W4:Y:S04]  /*751a0*/  LDL.64 R14, [R1+0x1b8] ;  /* 0x0001b800010e7983 */ /* 0x001f280000100a00 */
[----:B------:R0:W-:Y:S04]  /*751b0*/  STL.64 [R1+0x580], R4 ;  /* 0x0005800401007387 */ /* 0x0001e80000100a00 */
[----:B------:R1:W-:Y:S04]  /*751c0*/  STL.64 [R1+0x588], R6 ;  /* 0x0005880601007387 */ /* 0x0003e80000100a00 */
[----:B0-----:R-:W3:Y:S01]  /*751d0*/  LDL.LU.64 R4, [R1+0x2c38] ;  /* 0x002c380001047983 */ /* 0x001ee20000300a00 */
[----:B-1----:R-:W-:Y:S01]  /*751e0*/  MOV R7, R22 ;  /* 0x0000001600077202 */ /* 0x002fe20000000f00 */
[----:B------:R-:W-:-:S02]  /*751f0*/  IMAD.MOV.U32 R6, RZ, RZ, R23 ;  /* 0x000000ffff067224 */ /* 0x000fc400078e0017 */
[----:B------:R-:W2:Y:S04]  /*75200*/  LDL.LU.64 R22, [R1+0x2c30] ;  /* 0x002c300001167983 */ /* 0x000ea80000300a00 */
[----:B------:R-:W2:Y:S04]  /*75210*/  LDL.LU.64 R20, [R1+0x2c28] ;  /* 0x002c280001147983 */ /* 0x000ea80000300a00 */
[----:B------:R-:W-:Y:S04]  /*75220*/  STL.64 [R1+0x2bc8], R6 ;  /* 0x002bc80601007387 */ /* 0x000fe80000100a00 */
        /* <DEDUP_REMOVED lines=20> */
[----:B------:R1:W-:Y:S04]  /*75370*/  STL.64 [R1+0x578], R22 ;  /* 0x0005781601007387 */ /* 0x0003e80000100a00 */
[----:B0-----:R-:W3:Y:S01]  /*75380*/  LDL.LU.64 R20, [R1+0x2c20] ;  /* 0x002c200001147983 */ /* 0x001ee20000300a00 */
[----:B-1----:R-:W-:-:S03]  /*75390*/  IMAD.MOV.U32 R22, RZ, RZ, R10 ;  /* 0x000000ffff167224 */ /* 0x002fc600078e000a */
[----:B------:R-:W4:Y:S02]  /*753a0*/  LDL.LU.64 R10, [R1+0x2c18] ;  /* 0x002c1800010a7983 */ /* 0x000f240000300a00 */
[----:B----4-:R-:W-:-:S15]  /*753b0*/  HMMA.16816.F32.BF16 R24, R16, R10, R24 ;  /* 0x0000000a1018723c */ /* 0x010fde0000041818 */
[----:B------:R-:W-:-:S08]  /*753c0*/  NOP ;  /* 0x0000000000007918 */ /* 0x000fd00000000000 */
[----:B------:R-:W-:Y:S04]  /*753d0*/  STL.64 [R1+0x6c0], R24 ;  /* 0x0006c01801007387 */ /* 0x000fe80000100a00 */
[----:B------:R0:W-:Y:S04]  /*753e0*/  STL.64 [R1+0x6c8], R26 ;  /* 0x0006c81a01007387 */ /* 0x0001e80000100a00 */
[----:B0-----:R-:W2:Y:S01]  /*753f0*/  LDL.LU.64 R26, [R1+0x2c10] ;  /* 0x002c1000011a7983 */ /* 0x001ea20000300a00 */
[----:B------:R-:W-:Y:S02]  /*75400*/  IMAD.MOV.U32 R12, RZ, RZ, R10 ;  /* 0x000000ffff0c7224 */ /* 0x000fe400078e000a */
[----:B------:R-:W-:-:S02]  /*75410*/  IMAD.MOV.U32 R8, RZ, RZ, R11 ;  /* 0x000000ffff087224 */ /* 0x000fc400078e000b */
[----:B------:R-:W4:Y:S01]  /*75420*/  LDL.LU.64 R10, [R1+0x2c08] ;  /* 0x002c0800010a7983 */ /* 0x000f220000300a00 */
[----:B--2---:R-:W-:Y:S06]  /*75430*/  HMMA.16816.F32.BF16 R4, R16, R26, R4 ;  /* 0x0000001a1004723c */ /* 0x004fec0000041804 */
[----:B------:R-:W-:Y:S02]  /*75440*/  IMAD.MOV.U32 R9, RZ, RZ, R26 ;  /* 0x000000ffff097224 */ /* 0x000fe400078e001a */
[----:B------:R-:W-:-:S15]  /*75450*/  IMAD.MOV.U32 R23, RZ, RZ, R27 ;  /* 0x000000ffff177224 */ /* 0x000fde00078e001b */
[----:B------:R-:W-:Y:S04]  /*75460*/  STL.64 [R1+0x6e0], R4 ;  /* 0x0006e00401007387 */ /* 0x000fe80000100a00 */
[----:B------:R0:W-:Y:S04]  /*75470*/  STL.64 [R1+0x6e8], R6 ;  /* 0x0006e80601007387 */ /* 0x0001e80000100a00 */
[----:B0-----:R-:W2:Y:S04]  /*75480*/  LDL.LU.64 R6, [R1+0x2c00] ;  /* 0x002c000001067983 */ /* 0x001ea80000300a00 */
[----:B------:R-:W2:Y:S04]  /*75490*/  LDL.LU.64 R4, [R1+0x2bf8] ;  /* 0x002bf80001047983 */ /* 0x000ea80000300a00 */
[----:B------:R-:W2:Y:S04]  /*754a0*/  LDL.LU.64 R26, [R1+0x2bf0] ;  /* 0x002bf000011a7983 */ /* 0x000ea80000300a00 */
[----:B------:R-:W3:Y:S01]  /*754b0*/  LDL.LU.64 R24, [R1+0x2be8] ;  /* 0x002be80001187983 */ /* 0x000ee20000300a00 */
[----:B--2---:R-:W-:-:S15]  /*754c0*/  HMMA.16816.F32.BF16 R4, R16, R26, R4 ;  /* 0x0000001a1004723c */ /* 0x004fde0000041804 */
[----:B------:R-:W-:-:S08]  /*754d0*/  NOP ;  /* 0x0000000000007918 */ /* 0x000fd00000000000 */
[----:B------:R-:W-:Y:S04]  /*754e0*/  STL.64 [R1+0x700], R4 ;  /* 0x0007000401007387 */ /* 0x000fe80000100a00 */
[----:B------:R0:W-:Y:S04]  /*754f0*/  STL.64 [R1+0x708], R6 ;  /* 0x0007080601007387 */ /* 0x0001e80000100a00 */
[----:B0-----:R-:W2:Y:S04]  /*75500*/  LDL.LU.64 R6, [R1+0x2be0] ;  /* 0x002be00001067983 */ /* 0x001ea80000300a00 */
[----:B------:R-:W2:Y:S04]  /*75510*/  LDL.LU.64 R4, [R1+0x2bd8] ;  /* 0x002bd80001047983 */ /* 0x000ea80000300a00 */
[----:B------:R0:W-:Y:S04]  /*75520*/  STL.64 [R1+0x2aa8], R26 ;  /* 0x002aa81a01007387 */ /* 0x0001e80000100a00 */
[----:B---3--:R1:W-:Y:S01]  /*75530*/  STL.64 [R1+0x2aa0], R24 ;  /* 0x002aa01801007387 */ /* 0x0083e20000100a00 */
[----:B0-----:R-:W-:-:S02]  /*75540*/  IMAD.MOV.U32 R26, RZ, RZ, R9 ;  /* 0x000000ffff1a7224 */ /* 0x001fc400078e0009 */
[----:B------:R-:W-:Y:S01]  /*75550*/  IMAD.MOV.U32 R27, RZ, RZ, R23 ;  /* 0x000000ffff1b7224 */ /* 0x000fe200078e0017 */
[----:B------:R-:W3:Y:S04]  /*75560*/  LDL.LU R9, [R1+0x2bd0] ;  /* 0x002bd00001097983 */ /* 0x000ee80000300800 */
[----:B------:R0:W-:Y:S04]  /*75570*/  STL.64 [R1+0x2ac0], R26 ;  /* 0x002ac01a01007387 */ /* 0x0001e80000100a00 */
[----:B-1----:R-:W4:Y:S04]  /*75580*/  LDL.LU R24, [R1+0x990] ;  /* 0x0009900001187983 */ /* 0x002f280000300800 */
[----:B------:R-:W4:Y:S04]  /*75590*/  LDL.LU R25, [R1+0x994] ;  /* 0x0009940001197983 */ /* 0x000f280000300800 */
[----:B0-----:R-:W4:Y:S04]  /*755a0*/  LDL.LU R26, [R1+0x998] ;  /* 0x00099800011a7983 */ /* 0x001f280000300800 */
[----:B------:R-:W4:Y:S02]  /*755b0*/  LDL.LU R27, [R1+0x99c] ;  /* 0x00099c00011b7983 */ /* 0x000f240000300800 */
[----:B----4-:R-:W-:-:S15]  /*755c0*/  HMMA.16816.F32.BF16 R24, R16, R10, R24 ;  /* 0x0000000a1018723c */ /* 0x010fde0000041818 */
[----:B------:R-:W-:-:S08]  /*755d0*/  NOP ;  /* 0x0000000000007918 */ /* 0x000fd00000000000 */
[----:B------:R-:W-:Y:S04]  /*755e0*/  STL.64 [R1+0x720], R24 ;  /* 0x0007201801007387 */ /* 0x000fe80000100a00 */
[----:B------:R0:W-:Y:S02]  /*755f0*/  STL.64 [R1+0x728], R26 ;  /* 0x0007281a01007387 */ /* 0x0001e40000100a00 */
[----:B0-----:R-:W-:Y:S01]  /*75600*/  IMAD.MOV.U32 R26, RZ, RZ, R12 ;  /* 0x000000ffff1a7224 */ /* 0x001fe200078e000c */
[----:B------:R-:W-:-:S05]  /*75610*/  MOV R27, R8 ;  /* 0x00000008001b7202 */ /* 0x000fca0000000f00 */
[----:B------:R0:W-:Y:S04]  /*75620*/  STL.64 [R1+0x2ad8], R26 ;  /* 0x002ad81a01007387 */ /* 0x0001e80000100a00 */
[----:B0-----:R-:W2:Y:S02]  /*75630*/  LDL.64 R26, [R1+0x78] ;  /* 0x00007800011a7983 */ /* 0x001ea40000100a00 */
[----:B--2---:R-:W-:Y:S06]  /*75640*/  HMMA.16816.F32.BF16 R4, R16, R26, R4 ;  /* 0x0000001a1004723c */ /* 0x004fec0000041804 */
[----:B------:R-:W-:-:S02]  /*75650*/  IMAD.MOV.U32 R12, RZ, RZ, R26 ;  /* 0x000000ffff0c7224 */ /* 0x000fc400078e001a */
[----:B------:R-:W-:Y:S02]  /*75660*/  IMAD.MOV.U32 R8, RZ, RZ, R27 ;  /* 0x000000ffff087224 */ /* 0x000fe400078e001b */
[----:B------:R-:W-:Y:S02]  /*75670*/  IMAD.MOV.U32 R26, RZ, RZ, R22 ;  /* 0x000000ffff1a7224 */ /* 0x000fe400078e0016 */
[----:B------:R-:W-:-:S11]  /*75680*/  IMAD.MOV.U32 R27, RZ, RZ, R13 ;  /* 0x000000ffff1b7224 */ /* 0x000fd600078e000d */
[----:B------:R-:W-:Y:S04]  /*75690*/  STL.64 [R1+0x790], R4 ;  /* 0x0007900401007387 */ /* 0x000fe80000100a00 */
[----:B------:R0:W-:Y:S04]  /*756a0*/  STL.64 [R1+0x798], R6 ;  /* 0x0007980601007387 */ /* 0x0001e80000100a00 */
[----:B0-----:R-:W2:Y:S04]  /*756b0*/  LDL.LU.64 R6, [R1+0x2bc8] ;  /* 0x002bc80001067983 */ /* 0x001ea80000300a00 */
[----:B------:R-:W4:Y:S04]  /*756c0*/  LDL.LU.64 R4, [R1+0x2bc0] ;  /* 0x002bc00001047983 */ /* 0x000f280000300a00 */
[----:B------:R-:W-:Y:S04]  /*756d0*/  STL.64 [R1+0x2b58], R14 ;  /* 0x002b580e01007387 */ /* 0x000fe80000100a00 */
[----:B------:R-:W-:Y:S04]  /*756e0*/  STL [R1+0x2b50], R12 ;  /* 0x002b500c01007387 */ /* 0x000fe80000100800 */
[----:B------:R-:W-:Y:S04]  /*756f0*/  STL.64 [R1+0x2af0], R26 ;  /* 0x002af01a01007387 */ /* 0x000fe80000100a00 */
[----:B------:R-:W-:Y:S04]  /*75700*/  STL.64 [R1+0x2ab8], R10 ;  /* 0x002ab80a01007387 */ /* 0x000fe80000100a00 */
[----:B---3--:R0:W-:Y:S04]  /*75710*/  STL.64 [R1+0x2ab0], R8 ;  /* 0x002ab00801007387 */ /* 0x0081e80000100a00 */
[----:B0-----:R-:W3:Y:S04]  /*75720*/  LDL.LU R8, [R1+0x840] ;  /* 0x0008400001087983 */ /* 0x001ee80000300800 */
[----:B------:R-:W3:Y:S04]  /*75730*/  LDL.LU R9, [R1+0x844] ;  /* 0x0008440001097983 */ /* 0x000ee80000300800 */
[----:B------:R-:W4:Y:S04]  /*75740*/  LDL.LU R10, [R1+0x848] ;  /* 0x00084800010a7983 */ /* 0x000f280000300800 */
[----:B------:R-:W4:Y:S01]  /*75750*/  LDL.LU R11, [R1+0x84c] ;  /* 0x00084c00010b7983 */ /* 0x000f220000300800 */
[----:B--2---:R-:W-:-:S02]  /*75760*/  IMAD.MOV.U32 R26, RZ, RZ, R7 ;  /* 0x000000ffff1a7224 */ /* 0x004fc400078e0007 */
[----:B------:R-:W-:-:S05]  /*75770*/  IMAD.MOV.U32 R27, RZ, RZ, R6 ;  /* 0x000000ffff1b7224 */ /* 0x000fca00078e0006 */
[----:B------:R0:W-:Y:S04]  /*75780*/  STL.64 [R1+0x2b08], R26 ;  /* 0x002b081a01007387 */ /* 0x0001e80000100a00 */
[----:B----4-:R-:W-:Y:S04]  /*75790*/  STL.64 [R1+0x2ad0], R10 ;  /* 0x002ad00a01007387 */ /* 0x010fe80000100a00 */
[----:B---3--:R1:W-:Y:S01]  /*757a0*/  STL.64 [R1+0x2ac8], R8 ;  /* 0x002ac80801007387 */ /* 0x0083e20000100a00 */
[----:B0-----:R-:W-:Y:S02]  /*757b0*/  IMAD.MOV.U32 R27, RZ, RZ, R4 ;  /* 0x000000ffff1b7224 */ /* 0x001fe400078e0004 */
[----:B------:R-:W-:Y:S01]  /*757c0*/  IMAD.MOV.U32 R26, RZ, RZ, R5 ;  /* 0x000000ffff1a7224 */ /* 0x000fe200078e0005 */
        /* <DEDUP_REMOVED lines=13> */
[----:B---3--:R-:W-:Y:S01]  /*758a0*/  STL.64 [R1+0x2b60], R12 ;  /* 0x002b600c01007387 */ /* 0x008fe20000100a00 */
[----:B0-----:R-:W-:-:S02]  /*758b0*/  IMAD.MOV.U32 R14, RZ, RZ, R21 ;  /* 0x000000ffff0e7224 */ /* 0x001fc400078e0015 */
[----:B------:R-:W-:-:S05]  /*758c0*/  IMAD.MOV.U32 R15, RZ, RZ, R20 ;  /* 0x000000ffff0f7224 */ /* 0x000fca00078e0014 */
[----:B------:R-:W-:Y:S04]  /*758d0*/  STL.64 [R1+0x2b78], R14 ;  /* 0x002b780e01007387 */ /* 0x000fe80000100a00 */
[----:B------:R-:W3:Y:S04]  /*758e0*/  LDL.64 R22, [R1+0x1d8] ;  /* 0x0001d80001167983 */ /* 0x000ee80000100a00 */
[----:B---3--:R0:W-:Y:S04]  /*758f0*/  STL.64 [R1+0x2b70], R22 ;  /* 0x002b701601007387 */ /* 0x0081e80000100a00 */
[----:B------:R-:W3:Y:S04]  /*75900*/  LDL.LU R20, [R1+0x910] ;  /* 0x0009100001147983 */ /* 0x000ee80000300800 */
[----:B------:R-:W3:Y:S04]  /*75910*/  LDL.LU R21, [R1+0x914] ;  /* 0x0009140001157983 */ /* 0x000ee80000300800 */
[----:B0-----:R-:W4:Y:S04]  /*75920*/  LDL.LU R22, [R1+0x918] ;  /* 0x0009180001167983 */ /* 0x001f280000300800 */
[----:B------:R-:W4:Y:S01]  /*75930*/  LDL.LU R23, [R1+0x91c] ;  /* 0x00091c0001177983 */ /* 0x000f220000300800 */
[----:B------:R-:W-:-:S03]  /*75940*/  MOV R15, R29 ;  /* 0x0000001d000f7202 */ /* 0x000fc60000000f00 */
[----:B----4-:R-:W-:Y:S04]  /*75950*/  STL.64 [R1+0x2b88], R22 ;  /* 0x002b881601007387 */ /* 0x010fe80000100a00 */
[----:B---3--:R-:W-:Y:S04]  /*75960*/  STL.64 [R1+0x2b80], R20 ;  /* 0x002b801401007387 */ /* 0x008fe80000100a00 */
[----:B------:R-:W3:Y:S04]  /*75970*/  LDL R14, [R1+0x1f8] ;  /* 0x0001f800010e7983 */ /* 0x000ee80000100800 */
[----:B---3--:R0:W-:Y:S02]  /*75980*/  STL.64 [R1+0x2b90], R14 ;  /* 0x002b900e01007387 */ /* 0x0081e40000100a00 */
[----:B0-----:R-:W-:-:S02]  /*75990*/  IMAD.MOV.U32 R14, RZ, RZ, R2 ;  /* 0x000000ffff0e7224 */ /* 0x001fc400078e0002 */
[----:B------:R-:W-:-:S05]  /*759a0*/  IMAD.MOV.U32 R15, RZ, RZ, R0 ;  /* 0x000000ffff0f7224 */ /* 0x000fca00078e0000 */
[----:B------:R0:W-:Y:S04]  /*759b0*/  STL.64 [R1+0x2ba8], R14 ;  /* 0x002ba80e01007387 */ /* 0x0001e80000100a00 */
[----:B------:R-:W3:Y:S04]  /*759c0*/  LDL.LU R20, [R1+0x920] ;  /* 0x0009200001147983 */ /* 0x000ee80000300800 */
[----:B------:R-:W3:Y:S04]  /*759d0*/  LDL.LU R21, [R1+0x924] ;  /* 0x0009240001157983 */ /* 0x000ee80000300800 */
[----:B------:R-:W4:Y:S04]  /*759e0*/  LDL.LU R22, [R1+0x928] ;  /* 0x0009280001167983 */ /* 0x000f280000300800 */
[----:B------:R-:W4:Y:S04]  /*759f0*/  LDL.LU R23, [R1+0x92c] ;  /* 0x00092c0001177983 */ /* 0x000f280000300800 */
[----:B0-----:R-:W2:Y:S04]  /*75a00*/  LDL.64 R14, [R1+0x218] ;  /* 0x00021800010e7983 */ /* 0x001ea80000100a00 */
        /* <DEDUP_REMOVED lines=12> */
[----:B--2---:R-:W-:Y:S04]  /*75ad0*/  STL.64 [R1+0x2b40], R6 ;  /* 0x002b400601007387 */ /* 0x004fe80000100a00 */
[----:B------:R0:W-:Y:S04]  /*75ae0*/  STL.64 [R1+0x2b38], R4 ;  /* 0x002b380401007387 */ /* 0x0001e80000100a00 */
[----:B0-----:R-:W2:Y:S04]  /*75af0*/  LDL.LU R4, [R1+0x8f0] ;  /* 0x0008f00001047983 */ /* 0x001ea80000300800 */
[----:B------:R-:W2:Y:S04]  /*75b00*/  LDL.LU R5, [R1+0x8f4] ;  /* 0x0008f40001057983 */ /* 0x000ea80000300800 */
[----:B------:R-:W2:Y:S04]  /*75b10*/  LDL.LU R6, [R1+0x8f8] ;  /* 0x0008f80001067983 */ /* 0x000ea80000300800 */
[----:B------:R-:W2:Y:S04]  /*75b20*/  LDL.LU R7, [R1+0x8fc] ;  /* 0x0008fc0001077983 */ /* 0x000ea80000300800 */
[----:B------:R0:W-:Y:S04]  /*75b30*/  STL.64 [R1+0x2b20], R26 ;  /* 0x002b201a01007387 */ /* 0x0001e80000100a00 */
[----:B0-----:R-:W4:Y:S04]  /*75b40*/  LDL.64 R26, [R1+0x58] ;  /* 0x00005800011a7983 */ /* 0x001f280000100a00 */
[----:B------:R-:W-:Y:S04]  /*75b50*/  STL.64 [R1+0x2ae8], R10 ;  /* 0x002ae80a01007387 */ /* 0x000fe80000100a00 */
        /* <DEDUP_REMOVED lines=11> */
[----:B------:R-:W-:Y:S06]  /*75c10*/  HMMA.16816.F32.BF16 R20, R16, R14, R20 ;  /* 0x0000000e1014723c */ /* 0x000fec0000041814 */
        /* <DEDUP_REMOVED lines=34> */
[----:B---3--:R-:W-:Y:S01]  /*75e40*/  IMAD.MOV.U32 R29, RZ, RZ, R22 ;  /* 0x000000ffff1d7224 */ /* 0x008fe200078e0016 */
[----:B----4-:R-:W-:-:S15]  /*75e50*/  HMMA.16816.F32.BF16 R12, R16, R22, R12 ;  /* 0x00000016100c723c */ /* 0x010fde000004180c */
[----:B------:R-:W-:-:S08]  /*75e60*/  NOP ;  /* 0x0000000000007918 */ /* 0x000fd00000000000 */
[----:B------:R0:W-:Y:S04]  /*75e70*/  STL.64 [R1+0x740], R12 ;  /* 0x0007400c01007387 */ /* 0x0001e80000100a00 */
[----:B------:R1:W-:Y:S01]  /*75e80*/  STL.64 [R1+0x748], R14 ;  /* 0x0007480e01007387 */ /* 0x0003e20000100a00 */
[----:B0-----:R-:W-:-:S03]  /*75e90*/  IMAD.MOV.U32 R13, RZ, RZ, R23 ;  /* 0x000000ffff0d7224 */ /* 0x001fc600078e0017 */
[----:B-1----:R-:W3:Y:S04]  /*75ea0*/  LDL.LU.64 R14, [R1+0x2b58] ;  /* 0x002b5800010e7983 */ /* 0x002ee80000300a00 */
[----:B------:R-:W4:Y:S04]  /*75eb0*/  LDL.LU R12, [R1+0x2b50] ;  /* 0x002b5000010c7983 */ /* 0x000f280000300800 */
[----:B------:R-:W2:Y:S02]  /*75ec0*/  LDL.LU.64 R22, [R1+0x2b48] ;  /* 0x002b480001167983 */ /* 0x000ea40000300a00 */
[----:B--2---:R-:W-:-:S15]  /*75ed0*/  HMMA.16816.F32.BF16 R4, R16, R22, R4 ;  /* 0x000000161004723c */ /* 0x004fde0000041804 */
[----:B------:R-:W-:-:S08]  /*75ee0*/  NOP ;  /* 0x0000000000007918 */ /* 0x000fd00000000000 */
[----:B------:R-:W-:Y:S04]  /*75ef0*/  STL.64 [R1+0x990], R4 ;  /* 0x0009900401007387 */ /* 0x000fe80000100a00 */
[----:B------:R0:W-:Y:S04]  /*75f00*/  STL.64 [R1+0x998], R6 ;  /* 0x0009980601007387 */ /* 0x0001e80000100a00 */
[----:B0-----:R-:W3:Y:S04]  /*75f10*/  LDL.LU.64 R6, [R1+0x2b40] ;  /* 0x002b400001067983 */ /* 0x001ee80000300a00 */
[----:B------:R-:W3:Y:S04]  /*75f20*/  LDL.LU.64 R4, [R1+0x2b38] ;  /* 0x002b380001047983 */ /* 0x000ee80000300a00 */
[----:B------:R0:W-:Y:S04]  /*75f30*/  STL.64 [R1+0x2a20], R22 ;  /* 0x002a201601007387 */ /* 0x0001e80000100a00 */
[----:B------:R-:W2:Y:S04]  /*75f40*/  LDL.LU R20, [R1+0x8c0] ;  /* 0x0008c00001147983 */ /* 0x000ea80000300800 */
[----:B------:R-:W2:Y:S04]  /*75f50*/  LDL.LU R21, [R1+0x8c4] ;  /* 0x0008c40001157983 */ /* 0x000ea80000300800 */
[----:B0-----:R-:W2:Y:S04]  /*75f60*/  LDL.LU R22, [R1+0x8c8] ;  /* 0x0008c80001167983 */ /* 0x001ea80000300800 */
[----:B------:R-:W2:Y:S01]  /*75f70*/  LDL.LU R23, [R1+0x8cc] ;  /* 0x0008cc0001177983 */ /* 0x000ea20000300800 */
[----:B---3--:R-:W-:Y:S03]  /*75f80*/  HMMA.16816.F32.BF16 R16, R16, R14, R4 ;  /* 0x0000000e1010723c */ /* 0x008fe60000041804 */
[----:B------:R-:W2:Y:S04]  /*75f90*/  LDL.LU.64 R6, [R1+0x2b30] ;  /* 0x002b300001067983 */ /* 0x000ea80000300a00 */
[----:B------:R-:W2:-:S15]  /*75fa0*/  LDL.LU.64 R4, [R1+0x2b28] ;  /* 0x002b280001047983 */ /* 0x000e9e0000300a00 */
[----:B------:R-:W-:-:S01]  /*75fb0*/  NOP ;  /* 0x0000000000007918 */ /* 0x000fc20000000000 */
[----:B------:R0:W-:Y:S04]  /*75fc0*/  STL.64 [R1+0x970], R16 ;  /* 0x0009701001007387 */ /* 0x0001e80000100a00 */
[----:B------:R1:W-:Y:S04]  /*75fd0*/  STL.64 [R1+0x978], R18 ;  /* 0x0009781201007387 */ /* 0x0003e80000100a00 */
[----:B0-----:R-:W3:Y:S04]  /*75fe0*/  LDL.LU R16, [R1+0x520] ;  /* 0x0005200001107983 */ /* 0x001ee80000300800 */
[----:B------:R-:W3:Y:S04]  /*75ff0*/  LDL.LU R17, [R1+0x524] ;  /* 0x0005240001117983 */ /* 0x000ee80000300800 */
[----:B-1----:R-:W3:Y:S04]  /*76000*/  LDL.LU R18, [R1+0x528] ;  /* 0x0005280001127983 */ /* 0x002ee80000300800 */
[----:B------:R-:W3:Y:S04]  /*76010*/  LDL.LU R19, [R1+0x52c] ;  /* 0x00052c0001137983 */ /* 0x000ee80000300800 */
[----:B------:R-:W-:Y:S01]  /*76020*/  STL.64 [R1+0x2a18], R14 ;  /* 0x002a180e01007387 */ /* 0x000fe20000100a00 */
[----:B--2---:R-:W-:-:S15]  /*76030*/  HMMA.16816.F32.BF16 R20, R4, R26, R20 ;  /* 0x0000001a0414723c */ /* 0x004fde0000041814 */
[----:B------:R-:W-:-:S08]  /*76040*/  NOP ;  /* 0x0000000000007918 */ /* 0x000fd00000000000 */
[----:B------:R0:W-:Y:S04]  /*76050*/  STL.64 [R1+0xc50], R20 ;  /* 0x000c501401007387 */ /* 0x0001e80000100a00 */
[----:B------:R-:W-:Y:S01]  /*76060*/  STL.64 [R1+0xc58], R22 ;  /* 0x000c581601007387 */ /* 0x000fe20000100a00 */
[----:B0-----:R-:W-:Y:S02]  /*76070*/  IMAD.MOV.U32 R21, RZ, RZ, R26 ;  /* 0x000000ffff157224 */ /* 0x001fe400078e001a */
[----:B------:R-:W-:Y:S02]  /*76080*/  IMAD.MOV.U32 R20, RZ, RZ, R27 ;  /* 0x000000ffff147224 */ /* 0x000fe400078e001b */
        /* <DEDUP_REMOVED lines=33> */
[----:B------:R-:W-:Y:S04]  /*762a0*/  STL.64 [R1+0xc00], R24 ;  /* 0x000c001801007387 */ /* 0x000fe80000100a00 */
[----:B------:R0:W-:Y:S04]  /*762b0*/  STL.64 [R1+0xc08], R26 ;  /* 0x000c081a01007387 */ /* 0x0001e80000100a00 */
[----:B0-----:R-:W3:Y:S04]  /*762c0*/  LDL.LU.64 R26, [R1+0x2aa8] ;  /* 0x002aa800011a7983 */ /* 0x001ee80000300a00 */
[----:B------:R-:W2:Y:S01]  /*762d0*/  LDL.LU.64 R24, [R1+0x2aa0] ;  /* 0x002aa00001187983 */ /* 0x000ea20000300a00 */
[----:B---3--:R-:W-:-:S15]  /*762e0*/  HMMA.16816.F32.BF16 R16, R4, R26, R16 ;  /* 0x0000001a0410723c */ /* 0x008fde0000041810 */
[----:B------:R-:W-:-:S08]  /*762f0*/  NOP ;  /* 0x0000000000007918 */ /* 0x000fd00000000000 */
[----:B------:R-:W-:Y:S04]  /*76300*/  STL.64 [R1+0xbf0], R16 ;  /* 0x000bf01001007387 */ /* 0x000fe80000100a00 */
[----:B------:R-:W-:Y:S04]  /*76310*/  STL.64 [R1+0xbf8], R18 ;  /* 0x000bf81201007387 */ /* 0x000fe80000100a00 */
[----:B------:R-:W-:Y:S04]  /*76320*/  STL.64 [R1+0x2a30], R26 ;  /* 0x002a301a01007387 */ /* 0x000fe80000100a00 */
[----:B--2---:R-:W0:Y:S04]  /*76330*/  LDSM.16.MT88.4 R16, [R24+UR4+0x15080] ;  /* 0x015080041810783b */ /* 0x004e280008004200 */
[----:B------:R1:W-:Y:S04]  /*76340*/  STL.64 [R1+0x2a28], R24 ;  /* 0x002a281801007387 */ /* 0x0003e80000100a00 */
[----:B-1----:R-:W2:Y:S04]  /*76350*/  LDL.LU R24, [R1+0x510] ;  /* 0x0005100001187983 */ /* 0x002ea80000300800 */
[----:B------:R-:W2:Y:S04]  /*76360*/  LDL.LU R25, [R1+0x514] ;  /* 0x0005140001197983 */ /* 0x000ea80000300800 */
[----:B------:R-:W2:Y:S04]  /*76370*/  LDL.LU R26, [R1+0x518] ;  /* 0x00051800011a7983 */ /* 0x000ea80000300800 */
[----:B------:R-:W2:Y:S04]  /*76380*/  LDL.LU R27, [R1+0x51c] ;  /* 0x00051c00011b7983 */ /* 0x000ea80000300800 */
[----:B0-----:R-:W-:Y:S04]  /*76390*/  STL.64 [R1+0x28e8], R18 ;  /* 0x0028e81201007387 */ /* 0x001fe80000100a00 */
[----:B------:R2:W-:Y:S02]  /*763a0*/  STL.64 [R1+0x28e0], R16 ;  /* 0x0028e01001007387 */ /* 0x0005e40000100a00 */
        /* <DEDUP_REMOVED lines=10> */
[----:B0-----:R-:W2:Y:S04]  /*76450*/  LDL.64 R18, [R1+0x1f8] ;  /* 0x0001f80001127983 */ /* 0x001ea80000100a00 */
[----:B--2---:R0:W-:Y:S04]  /*76460*/  STL.64 [R1+0x2a60], R18 ;  /* 0x002a601201007387 */ /* 0x0041e80000100a00 */
[----:B0-----:R-:W2:Y:S04]  /*76470*/  LDL.64 R18, [R1+0x208] ;  /* 0x0002080001127983 */ /* 0x001ea80000100a00 */
[----:B--2---:R0:W-:Y:S04]  /*76480*/  STL.64 [R1+0x2a78], R18 ;  /* 0x002a781201007387 */ /* 0x0041e80000100a00 */
[----:B------:R-:W2:Y:S04]  /*76490*/  LDL.LU R16, [R1+0x4c0] ;  /* 0x0004c00001107983 */ /* 0x000ea80000300800 */
[----:B------:R-:W2:Y:S04]  /*764a0*/  LDL.LU R17, [R1+0x4c4] ;  /* 0x0004c40001117983 */ /* 0x000ea80000300800 */
[----:B0-----:R-:W3:Y:S04]  /*764b0*/  LDL.LU R18, [R1+0x4c8] ;  /* 0x0004c80001127983 */ /* 0x001ee80000300800 */
[----:B------:R-:W3:Y:S01]  /*764c0*/  LDL.LU R19, [R1+0x4cc] ;  /* 0x0004cc0001137983 */ /* 0x000ee20000300800 */
[----:B------:R-:W-:-:S02]  /*764d0*/  IMAD.MOV.U32 R22, RZ, RZ, R29 ;  /* 0x000000ffff167224 */ /* 0x000fc400078e001d */
[----:B------:R-:W-:Y:S01]  /*764e0*/  IMAD.MOV.U32 R23, RZ, RZ, R13 ;  /* 0x000000ffff177224 */ /* 0x000fe200078e000d */
[----:B---3--:R-:W-:Y:S04]  /*764f0*/  STL.64 [R1+0x2a88], R18 ;  /* 0x002a881201007387 */ /* 0x008fe80000100a00 */
[----:B--2---:R-:W-:Y:S04]  /*76500*/  STL.64 [R1+0x2a80], R16 ;  /* 0x002a801001007387 */ /* 0x004fe80000100a00 */
        /* <DEDUP_REMOVED lines=14> */
[----:B----4-:R-:W-:Y:S01]  /*765f0*/  MOV R18, R12 ;  /* 0x0000000c00127202 */ /* 0x010fe20000000f00 */
[----:B------:R-:W-:-:S02]  /*76600*/  IMAD.MOV.U32 R19, RZ, RZ, R8 ;  /* 0x000000ffff137224 */ /* 0x000fc400078e0008 */
        /* <DEDUP_REMOVED lines=22> */
[----:B0-----:R-:W3:Y:S04]  /*76770*/  LDL.LU.64 R18, [R1+0x2a88] ;  /* 0x002a880001127983 */ /* 0x001ee80000300a00 */
[----:B------:R-:W3:Y:S01]  /*76780*/  LDL.LU.64 R16, [R1+0x2a80] ;  /* 0x002a800001107983 */ /* 0x000ee20000300a00 */
[----:B------:R-:W-:-:S02]  /*76790*/  IMAD.MOV.U32 R10, RZ, RZ, R2 ;  /* 0x000000ffff0a7224 */ /* 0x000fc400078e0002 */
[----:B------:R-:W-:-:S07]  /*767a0*/  IMAD.MOV.U32 R11, RZ, RZ, R0 ;  /* 0x000000ffff0b7224 */ /* 0x000fce00078e0000 */
[----:B---3--:R-:W-:Y:S01]  /*767b0*/  HMMA.16816.F32.BF16 R8, R4, R10, R16 ;  /* 0x0000000a0408723c */ /* 0x008fe20000041810 */
[----:B------:R-:W2:-:S15]  /*767c0*/  LDL.LU.64 R18, [R1+0x2a78] ;  /* 0x002a780001127983 */ /* 0x000e9e0000300a00 */
[----:B------:R-:W-:-:S07]  /*767d0*/  NOP ;  /* 0x0000000000007918 */ /* 0x000fce0000000000 */
[----:B------:R-:W-:Y:S04]  /*767e0*/  STL.64 [R1+0xbc0], R8 ;  /* 0x000bc00801007387 */ /* 0x000fe80000100a00 */
[----:B------:R0:W-:Y:S04]  /*767f0*/  STL.64 [R1+0xbc8], R10 ;  /* 0x000bc80a01007387 */ /* 0x0001e80000100a00 */
[----:B0-----:R-:W3:Y:S01]  /*76800*/  LDL.64 R10, [R1+0x38] ;  /* 0x00003800010a7983 */ /* 0x001ee20000100a00 */
        /* <DEDUP_REMOVED lines=14> */
[----:B------:R-:W4:Y:S04]  /*768f0*/  LDL.LU.64 R20, [R1+0x2a50] ;  /* 0x002a500001147983 */ /* 0x000f280000300a00 */
[----:B------:R-:W2:Y:S04]  /*76900*/  LDL.LU.64 R18, [R1+0x2a48] ;  /* 0x002a480001127983 */ /* 0x000ea80000300a00 */
[----:B------:R-:W2:Y:S04]  /*76910*/  LDL.LU.64 R16, [R1+0x2a40] ;  /* 0x002a400001107983 */ /* 0x000ea80000300a00 */
[----:B---3--:R-:W-:Y:S04]  /*76920*/  STL.64 [R1+0x29d8], R10 ;  /* 0x0029d80a01007387 */ /* 0x008fe80000100a00 */
[----:B------:R0:W-:Y:S04]  /*76930*/  STL.64 [R1+0x29d0], R8 ;  /* 0x0029d00801007387 */ /* 0x0001e80000100a00 */
[----:B0-----:R-:W3:Y:S04]  /*76940*/  LDL.LU R8, [R1+0xc0] ;  /* 0x0000c00001087983 */ /* 0x001ee80000300800 */
[----:B------:R-:W3:Y:S04]  /*76950*/  LDL.LU R9, [R1+0xc4] ;  /* 0x0000c40001097983 */ /* 0x000ee80000300800 */
[----:B------:R-:W4:Y:S04]  /*76960*/  LDL.LU R10, [R1+0xc8] ;  /* 0x0000c800010a7983 */ /* 0x000f280000300800 */
[----:B------:R-:W4:Y:S01]  /*76970*/  LDL.LU R11, [R1+0xcc] ;  /* 0x0000cc00010b7983 */ /* 0x000f220000300800 */
[----:B--2---:R-:W-:Y:S03]  /*76980*/  HMMA.16816.F32.BF16 R16, R4, R22, R16 ;  /* 0x000000160410723c */ /* 0x004fe60000041810 */
[----:B----4-:R-:W-:Y:S04]  /*76990*/  STL.64 [R1+0x29e8], R10 ;  /* 0x0029e80a01007387 */ /* 0x010fe80000100a00 */
[----:B---3--:R-:W-:-:S15]  /*769a0*/  STL.64 [R1+0x29e0], R8 ;  /* 0x0029e00801007387 */ /* 0x008fde0000100a00 */
[----:B------:R-:W-:-:S01]  /*769b0*/  NOP ;  /* 0x0000000000007918 */ /* 0x000fc20000000000 */
[----:B------:R-:W-:Y:S04]  /*769c0*/  STL.64 [R1+0xb90], R16 ;  /* 0x000b901001007387 */ /* 0x000fe80000100a00 */
[----:B------:R0:W-:Y:S02]  /*769d0*/  STL.64 [R1+0xb98], R18 ;  /* 0x000b981201007387 */ /* 0x0001e40000100a00 */
[----:B0-----:R-:W-:Y:S01]  /*769e0*/  IMAD.MOV.U32 R19, RZ, RZ, R22 ;  /* 0x000000ffff137224 */ /* 0x001fe200078e0016 */
[----:B------:R-:W-:Y:S02]  /*769f0*/  MOV R18, R23 ;  /* 0x0000001700127202 */ /* 0x000fe40000000f00 */
[----:B------:R-:W2:Y:S01]  /*76a00*/  LDL.LU.64 R22, [R1+0x2a38] ;  /* 0x002a380001167983 */ /* 0x000ea20000300a00 */
[----:B------:R-:W-:-:S02]  /*76a10*/  IMAD.MOV.U32 R10, RZ, RZ, R21 ;  /* 0x000000ffff0a7224 */ /* 0x000fc400078e0015 */
[----:B------:R-:W-:Y:S01]  /*76a20*/  IMAD.MOV.U32 R11, RZ, RZ, R20 ;  /* 0x000000ffff0b7224 */ /* 0x000fe200078e0014 */
[----:B------:R0:W-:Y:S04]  /*76a30*/  STL.64 [R1+0x29f0], R18 ;  /* 0x0029f01201007387 */ /* 0x0001e80000100a00 */
[----:B------:R-:W3:Y:S04]  /*76a40*/  LDL.LU R16, [R1+0xd0] ;  /* 0x0000d00001107983 */ /* 0x000ee80000300800 */
[----:B------:R-:W3:Y:S04]  /*76a50*/  LDL.LU R17, [R1+0xd4] ;  /* 0x0000d40001117983 */ /* 0x000ee80000300800 */
[----:B0-----:R-:W3:Y:S04]  /*76a60*/  LDL.LU R18, [R1+0xd8] ;  /* 0x0000d80001127983 */ /* 0x001ee80000300800 */
[----:B------:R-:W3:Y:S01]  /*76a70*/  LDL.LU R19, [R1+0xdc] ;  /* 0x0000dc0001137983 */ /* 0x000ee20000300800 */
[----:B--2---:R-:W-:Y:S03]  /*76a80*/  HMMA.16816.F32.BF16 R20, R4, R22, R24 ;  /* 0x000000160414723c */ /* 0x004fe60000041818 */
[----:B------:R-:W2:Y:S04]  /*76a90*/  LDL.LU.64 R26, [R1+0x2a30] ;  /* 0x002a3000011a7983 */ /* 0x000ea80000300a00 */
[----:B------:R-:W4:-:S15]  /*76aa0*/  LDL.LU.64 R24, [R1+0x2a28] ;  /* 0x002a280001187983 */ /* 0x000f1e0000300a00 */
        /* <DEDUP_REMOVED lines=11> */
[----:B----4-:R-:W-:-:S03]  /*76b60*/  LOP3.LUT R25, R25, 0x10, R3, 0x78, !PT ;  /* 0x0000001019197812 */ /* 0x010fc600078e7803 */
[----:B------:R-:W-:Y:S01]  /*76b70*/  STL [R1+0x2754], R3 ;  /* 0x0027540301007387 */ /* 0x000fe20000100800 */
[----:B------:R-:W-:Y:S01]  /*76b80*/  LOP3.LUT R25, R25, 0x800, R28, 0xf8, !PT ;  /* 0x0000080019197812 */ /* 0x000fe200078ef81c */
[----:B---3--:R-:W-:Y:S02]  /*76b90*/  IMAD.MOV.U32 R29, RZ, RZ, R14 ;  /* 0x000000ffff1d7224 */ /* 0x008fe400078e000e */
[----:B------:R-:W-:Y:S01]  /*76ba0*/  IMAD.MOV.U32 R28, RZ, RZ, R15 ;  /* 0x000000ffff1c7224 */ /* 0x000fe200078e000f */
[----:B--2---:R-:W-:-:S15]  /*76bb0*/  HMMA.16816.F32.BF16 R4, R4, R14, R20 ;  /* 0x0000000e0404723c */ /* 0x004fde0000041814 */
[----:B------:R-:W-:-:S08]  /*76bc0*/  NOP ;  /* 0x0000000000007918 */ /* 0x000fd00000000000 */
[----:B------:R0:W-:Y:S04]  /*76bd0*/  STL.64 [R1+0xb60], R4 ;  /* 0x000b600401007387 */ /* 0x0001e80000100a00 */
[----:B------:R1:W-:Y:S04]  /*76be0*/  STL.64 [R1+0xb68], R6 ;  /* 0x000b680601007387 */ /* 0x0003e80000100a00 */
[----:B------:R-:W2:Y:S04]  /*76bf0*/  LDL.LU.64 R14, [R1+0x2a00] ;  /* 0x002a0000010e7983 */ /* 0x000ea80000300a00 */
[----:B------:R-:W2:Y:S04]  /*76c00*/  LDL.LU.64 R12, [R1+0x29f8] ;  /* 0x0029f800010c7983 */ /* 0x000ea80000300a00 */
[----:B------:R-:W3:Y:S04]  /*76c10*/  LDL.64 R22, [R1+0x48] ;  /* 0x0000480001167983 */ /* 0x000ee80000100a00 */
[----:B0-----:R-:W4:Y:S04]  /*76c20*/  LDL.LU R4, [R1+0x310] ;  /* 0x0003100001047983 */ /* 0x001f280000300800 */
[----:B------:R-:W4:Y:S04]  /*76c30*/  LDL.LU R5, [R1+0x314] ;  /* 0x0003140001057983 */ /* 0x000f280000300800 */
[----:B-1----:R-:W4:Y:S04]  /*76c40*/  LDL.LU R6, [R1+0x318] ;  /* 0x0003180001067983 */ /* 0x002f280000300800 */
[----:B------:R-:W4:Y:S01]  /*76c50*/  LDL.LU R7, [R1+0x31c] ;  /* 0x00031c0001077983 */ /* 0x000f220000300800 */
[----:B--2---:R-:W-:Y:S03]  /*76c60*/  HMMA.16816.F32.BF16 R8, R12, R10, R16 ;  /* 0x0000000a0c08723c */ /* 0x004fe60000041810 */
[----:B------:R-:W2:-:S15]  /*76c70*/  LDL.LU.64 R18, [R1+0x29f0] ;  /* 0x0029f00001127983 */ /* 0x000e9e0000300a00 */
[----:B------:R-:W-:-:S05]  /*76c80*/  NOP ;  /* 0x0000000000007918 */ /* 0x000fca0000000000 */
[----:B------:R-:W-:Y:S04]  /*76c90*/  STL.64 [R1+0x550], R8 ;  /* 0x0005500801007387 */ /* 0x000fe80000100a00 */
[----:B------:R0:W-:Y:S04]  /*76ca0*/  STL.64 [R1+0x558], R10 ;  /* 0x0005580a01007387 */ /* 0x0001e80000100a00 */
[----:B0-----:R-:W4:Y:S04]  /*76cb0*/  LDL.LU.64 R10, [R1+0x29e8] ;  /* 0x0029e800010a7983 */ /* 0x001f280000300a00 */
[----:B------:R-:W4:Y:S01]  /*76cc0*/  LDL.LU.64 R8, [R1+0x29e0] ;  /* 0x0029e00001087983 */ /* 0x000f220000300a00 */
[----:B------:R-:W-:Y:S01]  /*76cd0*/  LOP3.LUT R25, R25, 0x60, RZ, 0x3c, !PT ;  /* 0x0000006019197812 */ /* 0x000fe200078e3cff */
[----:B---3--:R-:W-:-:S02]  /*76ce0*/  IMAD.MOV.U32 R17, RZ, RZ, R22 ;  /* 0x000000ffff117224 */ /* 0x008fc400078e0016 */
[----:B------:R-:W-:Y:S01]  /*76cf0*/  IMAD.MOV.U32 R16, RZ, RZ, R23 ;  /* 0x000000ffff107224 */ /* 0x000fe200078e0017 */
[----:B----4-:R-:W-:Y:S01]  /*76d00*/  HMMA.16816.F32.BF16 R8, R12, R22, R8 ;  /* 0x000000160c08723c */ /* 0x010fe20000041808 */
[----:B------:R-:W0:-:S15]  /*76d10*/  LDSM.16.MT88.4 R20, [R25+UR4+0x15000] ;  /* 0x015000041914783b */ /* 0x000e1e0008004200 */
[----:B------:R-:W-:-:S07]  /*76d20*/  NOP ;  /* 0x0000000000007918 */ /* 0x000fce0000000000 */
[----:B------:R-:W-:Y:S04]  /*76d30*/  STL.64 [R1+0x540], R8 ;  /* 0x0005400801007387 */ /* 0x000fe80000100a00 */
[----:B------:R1:W-:Y:S04]  /*76d40*/  STL.64 [R1+0x548], R10 ;  /* 0x0005480a01007387 */ /* 0x0003e80000100a00 */
[----:B-1----:R-:W3:Y:S04]  /*76d50*/  LDL.LU.64 R10, [R1+0x29d8] ;  /* 0x0029d800010a7983 */ /* 0x002ee80000300a00 */
[----:B------:R-:W4:Y:S04]  /*76d60*/  LDL.LU.64 R8, [R1+0x29d0] ;  /* 0x0029d00001087983 */ /* 0x000f280000300a00 */
[----:B------:R-:W-:Y:S04]  /*76d70*/  STL.64 [R1+0x2998], R26 ;  /* 0x0029981a01007387 */ /* 0x000fe80000100a00 */
[----:B------:R-:W-:Y:S04]  /*76d80*/  STL.64 [R1+0x2990], R24 ;  /* 0x0029901801007387 */ /* 0x000fe80000100a00 */
[----:B0-----:R0:W-:Y:S04]  /*76d90*/  STL.64 [R1+0x27e0], R22 ;  /* 0x0027e01601007387 */ /* 0x0011e80000100a00 */
[----:B------:R-:W-:Y:S04]  /*76da0*/  STL.64 [R1+0x27d8], R20 ;  /* 0x0027d81401007387 */ /* 0x000fe80000100a00 */
[----:B0-----:R-:W2:Y:S01]  /*76db0*/  LDL.64 R22, [R1+0x1c8] ;  /* 0x0001c80001167983 */ /* 0x001ea20000100a00 */
[----:B---3--:R-:W-:Y:S03]  /*76dc0*/  HMMA.16816.F32.BF16 R4, R12, R10, R4 ;  /* 0x0000000a0c04723c */ /* 0x008fe60000041804 */
[----:B--2---:R0:W-:Y:S02]  /*76dd0*/  STL.64 [R1+0x2900], R22 ;  /* 0x0029001601007387 */ /* 0x0041e40000100a00 */
[----:B0-----:R-:W-:-:S02]  /*76de0*/  IMAD.MOV.U32 R22, RZ, RZ, R19 ;  /* 0x000000ffff167224 */ /* 0x001fc400078e0013 */
[----:B------:R-:W-:-:S05]  /*76df0*/  IMAD.MOV.U32 R23, RZ, RZ, R18 ;  /* 0x000000ffff177224 */ /* 0x000fca00078e0012 */
[----:B------:R4:W-:Y:S02]  /*76e00*/  STL.64 [R1+0x2928], R22 ;  /* 0x0029281601007387 */ /* 0x0009e40000100a00 */
[----:B----4-:R-:W-:Y:S02]  /*76e10*/  IMAD.MOV.U32 R22, RZ, RZ, R9 ;  /* 0x000000ffff167224 */ /* 0x010fe400078e0009 */
[----:B------:R-:W-:-:S05]  /*76e20*/  IMAD.MOV.U32 R23, RZ, RZ, R8 ;  /* 0x000000ffff177224 */ /* 0x000fca00078e0008 */
[----:B------:R0:W-:Y:S04]  /*76e30*/  STL.64 [R1+0x2940], R22 ;  /* 0x0029401601007387 */ /* 0x0001e80000100a00 */
[----:B------:R-:W-:Y:S04]  /*76e40*/  STL.64 [R1+0x530], R4 ;  /* 0x0005300401007387 */ /* 0x000fe80000100a00 */
[----:B------:R-:W-:Y:S01]  /*76e50*/  STL.64 [R1+0x538], R6 ;  /* 0x0005380601007387 */ /* 0x000fe20000100a00 */
[----:B0-----:R-:W-:Y:S01]  /*76e60*/  MOV R22, R2 ;  /* 0x0000000200167202 */ /* 0x001fe20000000f00 */
[----:B------:R-:W-:-:S05]  /*76e70*/  IMAD.MOV.U32 R23, RZ, RZ, R0 ;  /* 0x000000ffff177224 */ /* 0x000fca00078e0000 */
[----:B------:R0:W-:Y:S04]  /*76e80*/  STL.64 [R1+0x2958], R22 ;  /* 0x0029581601007387 */ /* 0x0001e80000100a00 */
[----:B0-----:R-:W2:Y:S01]  /*76e90*/  LDL.64 R22, [R1+0x218] ;  /* 0x0002180001167983 */ /* 0x001ea20000100a00 */
[----:B------:R-:W-:Y:S02]  /*76ea0*/  IMAD.MOV.U32 R19, RZ, RZ, R10 ;  /* 0x000000ffff137224 */ /* 0x000fe400078e000a */
[----:B------:R-:W-:Y:S01]  /*76eb0*/  IMAD.MOV.U32 R18, RZ, RZ, R11 ;  /* 0x000000ffff127224 */ /* 0x000fe200078e000b */
[----:B--2---:R-:W-:Y:S04]  /*76ec0*/  STL.64 [R1+0x2970], R22 ;  /* 0x0029701601007387 */ /* 0x004fe80000100a00 */
[----:B------:R-:W-:Y:S04]  /*76ed0*/  STL.64 [R1+0x2920], R18 ;  /* 0x0029201201007387 */ /* 0x000fe80000100a00 */
[----:B------:R0:W-:Y:S04]  /*76ee0*/  STL.64 [R1+0x2918], R16 ;  /* 0x0029181001007387 */ /* 0x0001e80000100a00 */
        /* <DEDUP_REMOVED lines=18> */
[----:B----4-:R0:W-:Y:S04]  /*77010*/  STL.64 [R1+0x29b8], R10 ;  /* 0x0029b80a01007387 */ /* 0x0101e80000100a00 */
[----:B--2---:R-:W-:Y:S04]  /*77020*/  STL.64 [R1+0x29b0], R8 ;  /* 0x0029b00801007387 */ /* 0x004fe80000100a00 */
        /* <DEDUP_REMOVED lines=9> */
[----:B------:R-:W3:Y:S04]  /*770c0*/  LDL.LU.64 R22, [R1+0x78] ;  /* 0x0000780001167983 */ /* 0x000ee80000300a00 */
[----:B---3--:R0:W-:Y:S04]  /*770d0*/  STL.64 [R1+0x2978], R22 ;  /* 0x0029781601007387 */ /* 0x0081e80000100a00 */
[----:B------:R-:W3:Y:S04]  /*770e0*/  LDL.LU R20, [R1+0x2c0] ;  /* 0x0002c00001147983 */ /* 0x000ee80000300800 */
[----:B------:R-:W3:Y:S04]  /*770f0*/  LDL.LU R21, [R1+0x2c4] ;  /* 0x0002c40001157983 */ /* 0x000ee80000300800 */
[----:B0-----:R-:W3:Y:S04]  /*77100*/  LDL.LU R22, [R1+0x2c8] ;  /* 0x0002c80001167983 */ /* 0x001ee80000300800 */
[----:B------:R-:W3:Y:S04]  /*77110*/  LDL.LU R23, [R1+0x2cc] ;  /* 0x0002cc0001177983 */ /* 0x000ee80000300800 */
[----:B------:R-:W-:Y:S04]  /*77120*/  STL.64 [R1+0x2938], R18 ;  /* 0x0029381201007387 */ /* 0x000fe80000100a00 */
[----:B------:R0:W-:Y:S04]  /*77130*/  STL.64 [R1+0x2930], R16 ;  /* 0x0029301001007387 */ /* 0x0001e80000100a00 */
        /* <DEDUP_REMOVED lines=19> */
[----:B0-----:R-:W-:-:S02]  /*77270*/  IMAD.MOV.U32 R5, RZ, RZ, R10 ;  /* 0x000000ffff057224 */ /* 0x001fc400078e000a */
[----:B------:R-:W-:Y:S02]  /*77280*/  IMAD.MOV.U32 R4, RZ, RZ, R11 ;  /* 0x000000ffff047224 */ /* 0x000fe400078e000b */
[----:B------:R-:W3:Y:S02]  /*77290*/  LDL.LU.64 R10, [R1+0x29c8] ;  /* 0x0029c800010a7983 */ /* 0x000ee40000300a00 */
[----:B---3--:R-:W-:Y:S06]  /*772a0*/  HMMA.16816.F32.BF16 R24, R12, R10, R24 ;  /* 0x0000000a0c18723c */ /* 0x008fec0000041818 */
[----:B-1----:R-:W-:-:S02]  /*772b0*/  IMAD.MOV.U32 R7, RZ, RZ, R10 ;  /* 0x000000ffff077224 */ /* 0x002fc400078e000a */
        /* <DEDUP_REMOVED lines=13> */
[----:B------:R-:W3:Y:S04]  /*77390*/  LDL.LU.64 R26, [R1+0x2998] ;  /* 0x00299800011a7983 */ /* 0x000ee80000300a00 */
[----:B------:R-:W4:Y:S01]  /*773a0*/  LDL.LU.64 R24, [R1+0x2990] ;  /* 0x0029900001187983 */ /* 0x000f220000300a00 */
[----:B---3--:R-:W-:-:S15]  /*773b0*/  HMMA.16816.F32.BF16 R8, R12, R26, R8 ;  /* 0x0000001a0c08723c */ /* 0x008fde0000041808 */
[----:B------:R-:W-:-:S08]  /*773c0*/  NOP ;  /* 0x0000000000007918 */ /* 0x000fd00000000000 */
[----:B------:R-:W-:Y:S04]  /*773d0*/  STL.64 [R1+0x4f0], R8 ;  /* 0x0004f00801007387 */ /* 0x000fe80000100a00 */
[----:B------:R0:W-:Y:S04]  /*773e0*/  STL.64 [R1+0x4f8], R10 ;  /* 0x0004f80a01007387 */ /* 0x0001e80000100a00 */
[----:B0-----:R-:W3:Y:S04]  /*773f0*/  LDL.LU.64 R10, [R1+0x2988] ;  /* 0x00298800010a7983 */ /* 0x001ee80000300a00 */
[----:B------:R-:W2:Y:S01]  /*77400*/  LDL.LU R9, [R1+0x2980] ;  /* 0x0029800001097983 */ /* 0x000ea20000300800 */
[----:B---3--:R-:W-:-:S15]  /*77410*/  HMMA.16816.F32.BF16 R20, R12, R10, R20 ;  /* 0x0000000a0c14723c */ /* 0x008fde0000041814 */
[----:B------:R-:W-:-:S08]  /*77420*/  NOP ;  /* 0x0000000000007918 */ /* 0x000fd00000000000 */
[----:B------:R-:W-:Y:S04]  /*77430*/  STL.64 [R1+0x4e0], R20 ;  /* 0x0004e01401007387 */ /* 0x000fe80000100a00 */
[----:B------:R0:W-:Y:S04]  /*77440*/  STL.64 [R1+0x4e8], R22 ;  /* 0x0004e81601007387 */ /* 0x0001e80000100a00 */
[----:B0-----:R-:W3:Y:S04]  /*77450*/  LDL.LU.64 R22, [R1+0x2978] ;  /* 0x0029780001167983 */ /* 0x001ee80000300a00 */
[----:B------:R-:W-:Y:S04]  /*77460*/  STL.64 [R1+0x2850], R10 ;  /* 0x0028500a01007387 */ /* 0x000fe80000100a00 */
[----:B--2---:R0:W-:Y:S04]  /*77470*/  STL [R1+0x2848], R9 ;  /* 0x0028480901007387 */ /* 0x0041e80000100800 */
[----:B------:R-:W3:Y:S04]  /*77480*/  LDL.LU R8, [R1+0x2b0] ;  /* 0x0002b00001087983 */ /* 0x000ee80000300800 */
[----:B0-----:R-:W3:Y:S04]  /*77490*/  LDL.LU R9, [R1+0x2b4] ;  /* 0x0002b40001097983 */ /* 0x001ee80000300800 */
[----:B------:R-:W3:Y:S04]  /*774a0*/  LDL.LU R10, [R1+0x2b8] ;  /* 0x0002b800010a7983 */ /* 0x000ee80000300800 */
[----:B------:R-:W3:Y:S02]  /*774b0*/  LDL.LU R11, [R1+0x2bc] ;  /* 0x0002bc00010b7983 */ /* 0x000ee40000300800 */
[----:B---3--:R-:W-:Y:S06]  /*774c0*/  HMMA.16816.F32.BF16 R8, R12, R22, R8 ;  /* 0x000000160c08723c */ /* 0x008fec0000041808 */
[----:B------:R-:W-:-:S15]  /*774d0*/  IMAD.MOV.U32 R3, RZ, RZ, R23 ;  /* 0x000000ffff037224 */ /* 0x000fde00078e0017 */
[----:B------:R-:W-:-:S02]  /*774e0*/  NOP ;  /* 0x0000000000007918 */ /* 0x000fc40000000000 */
[----:B------:R0:W-:Y:S04]  /*774f0*/  STL.64 [R1+0x4d0], R8 ;  /* 0x0004d00801007387 */ /* 0x0001e80000100a00 */
[----:B------:R1:W-:Y:S01]  /*77500*/  STL.64 [R1+0x4d8], R10 ;  /* 0x0004d80a01007387 */ /* 0x0003e20000100a00 */
[----:B0-----:R-:W-:-:S03]  /*77510*/  IMAD.MOV.U32 R8, RZ, RZ, R22 ;  /* 0x000000ffff087224 */ /* 0x001fc600078e0016 */
[----:B------:R-:W2:Y:S01]  /*77520*/  LDL.LU.64 R22, [R1+0x2970] ;  /* 0x0029700001167983 */ /* 0x000ea20000300a00 */
[----:B-1----:R-:W-:Y:S01]  /*77530*/  IMAD.MOV.U32 R10, RZ, RZ, R2 ;  /* 0x000000ffff0a7224 */ /* 0x002fe200078e0002 */
[----:B------:R-:W-:-:S05]  /*77540*/  MOV R11, R0 ;  /* 0x00000000000b7202 */ /* 0x000fca0000000f00 */
[----:B------:R-:W-:Y:S01]  /*77550*/  STL.64 [R1+0x2868], R10 ;  /* 0x0028680a01007387 */ /* 0x000fe20000100a00 */
        /* <DEDUP_REMOVED lines=23> */
[----:B------:R-:W-:Y:S01]  /*776d0*/  IMAD.MOV.U32 R11, RZ, RZ, R6 ;  /* 0x000000ffff0b7224 */ /* 0x000fe200078e0006 */
[----:B--2---:R-:W-:Y:S01]  /*776e0*/  HMMA.16816.F32.BF16 R20, R12, R22, R16 ;  /* 0x000000160c14723c */ /* 0x004fe20000041810 */
[----:B------:R-:W2:Y:S04]  /*776f0*/  LDL.LU.64 R18, [R1+0x2920] ;  /* 0x0029200001127983 */ /* 0x000ea80000300a00 */
[----:B------:R-:W3:-:S15]  /*77700*/  LDL.LU.64 R16, [R1+0x2918] ;  /* 0x0029180001107983 */ /* 0x000ede0000300a00 */
[----:B------:R-:W-:-:S03]  /*77710*/  NOP ;  /* 0x0000000000007918 */ /* 0x000fc60000000000 */
[----:B------:R-:W-:Y:S04]  /*77720*/  STL.64 [R1+0x490], R20 ;  /* 0x0004901401007387 */ /* 0x000fe80000100a00 */
[----:B------:R-:W-:Y:S04]  /*77730*/  STL.64 [R1+0x498], R22 ;  /* 0x0004981601007387 */ /* 0x000fe80000100a00 */
[----:B------:R0:W-:Y:S02]  /*77740*/  STL.64 [R1+0x2880], R10 ;  /* 0x0028800a01007387 */ /* 0x0001e40000100a00 */
[----:B0-----:R-:W-:-:S02]  /*77750*/  IMAD.MOV.U32 R10, RZ, RZ, R5 ;  /* 0x000000ffff0a7224 */ /* 0x001fc400078e0005 */
[----:B------:R-:W-:Y:S02]  /*77760*/  IMAD.MOV.U32 R11, RZ, RZ, R4 ;  /* 0x000000ffff0b7224 */ /* 0x000fe400078e0004 */
[----:B----4-:R-:W0:Y:S04]  /*77770*/  LDSM.16.MT88.4 R4, [R25+UR4+0x15080] ;  /* 0x015080041904783b */ /* 0x010e280008004200 */
[----:B------:R-:W-:Y:S04]  /*77780*/  STL.64 [R1+0x2898], R10 ;  /* 0x0028980a01007387 */ /* 0x000fe80000100a00 */
[----:B------:R-:W-:Y:S04]  /*77790*/  STL.64 [R1+0x2860], R26 ;  /* 0x0028601a01007387 */ /* 0x000fe80000100a00 */
[----:B------:R1:W-:Y:S04]  /*777a0*/  STL.64 [R1+0x2858], R24 ;  /* 0x0028581801007387 */ /* 0x0003e80000100a00 */
[----:B-1----:R-:W4:Y:S04]  /*777b0*/  LDL.LU R24, [R1+0x170] ;  /* 0x0001700001187983 */ /* 0x002f280000300800 */
[----:B------:R-:W4:Y:S04]  /*777c0*/  LDL.LU R25, [R1+0x174] ;  /* 0x0001740001197983 */ /* 0x000f280000300800 */
[----:B------:R-:W3:Y:S04]  /*777d0*/  LDL.LU R26, [R1+0x178] ;  /* 0x00017800011a7983 */ /* 0x000ee80000300800 */
[----:B------:R-:W3:Y:S01]  /*777e0*/  LDL.LU R27, [R1+0x17c] ;  /* 0x00017c00011b7983 */ /* 0x000ee20000300800 */
[----:B--2---:R-:W-:-:S02]  /*777f0*/  IMAD.MOV.U32 R10, RZ, RZ, R19 ;  /* 0x000000ffff0a7224 */ /* 0x004fc400078e0013 */
[----:B------:R-:W-:-:S05]  /*77800*/  IMAD.MOV.U32 R11, RZ, RZ, R18 ;  /* 0x000000ffff0b7224 */ /* 0x000fca00078e0012 */
[----:B------:R-:W-:Y:S04]  /*77810*/  STL.64 [R1+0x28b0], R10 ;  /* 0x0028b00a01007387 */ /* 0x000fe80000100a00 */
[----:B---3--:R-:W-:Y:S04]  /*77820*/  STL.64 [R1+0x2878], R26 ;  /* 0x0028781a01007387 */ /* 0x008fe80000100a00 */
[----:B----4-:R1:W-:Y:S04]  /*77830*/  STL.64 [R1+0x2870], R24 ;  /* 0x0028701801007387 */ /* 0x0103e80000100a00 */
[----:B-1----:R-:W2:Y:S04]  /*77840*/  LDL.LU R24, [R1+0x180] ;  /* 0x0001800001187983 */ /* 0x002ea80000300800 */
        /* <DEDUP_REMOVED lines=16> */
[----:B------:R-:W3:Y:S04]  /*77950*/  LDL R22, [R1+0x1d8] ;  /* 0x0001d80001167983 */ /* 0x000ee80000100800 */
[----:B------:R-:W3:Y:S04]  /*77960*/  LDL R23, [R1+0x1dc] ;  /* 0x0001dc0001177983 */ /* 0x000ee80000100800 */
[----:B--2---:R-:W-:Y:S04]  /*77970*/  STL.64 [R1+0x28f8], R18 ;  /* 0x0028f81201007387 */ /* 0x004fe80000100a00 */
[----:B----4-:R1:W-:Y:S04]  /*77980*/  STL.64 [R1+0x28f0], R16 ;  /* 0x0028f01001007387 */ /* 0x0103e80000100a00 */
        /* <DEDUP_REMOVED lines=10> */
[----:B------:R-:W4:Y:S04]  /*77a30*/  LDL R10, [R1+0x58] ;  /* 0x00005800010a7983 */ /* 0x000f280000100800 */
[----:B------:R-:W4:Y:S04]  /*77a40*/  LDL R11, [R1+0x5c] ;  /* 0x00005c00010b7983 */ /* 0x000f280000100800 */
[----:B---3--:R-:W-:Y:S04]  /*77a50*/  STL.64 [R1+0x28a8], R26 ;  /* 0x0028a81a01007387 */ /* 0x008fe80000100a00 */
[----:B------:R1:W-:Y:S04]  /*77a60*/  STL.64 [R1+0x28a0], R24 ;  /* 0x0028a01801007387 */ /* 0x0003e80000100a00 */
[----:B-1----:R-:W3:Y:S04]  /*77a70*/  LDL.LU R24, [R1+0x1a0] ;  /* 0x0001a00001187983 */ /* 0x002ee80000300800 */
[----:B------:R-:W3:Y:S04]  /*77a80*/  LDL.LU R25, [R1+0x1a4] ;  /* 0x0001a40001197983 */ /* 0x000ee80000300800 */
[----:B------:R-:W2:Y:S04]  /*77a90*/  LDL.LU R26, [R1+0x1a8] ;  /* 0x0001a800011a7983 */ /* 0x000ea80000300800 */
[----:B------:R-:W2:Y:S04]  /*77aa0*/  LDL.LU R27, [R1+0x1ac] ;  /* 0x0001ac00011b7983 */ /* 0x000ea80000300800 */
[----:B--2---:R-:W-:Y:S04]  /*77ab0*/  STL.64 [R1+0x28c0], R26 ;  /* 0x0028c01a01007387 */ /* 0x004fe80000100a00 */
[----:B---3--:R1:W-:Y:S04]  /*77ac0*/  STL.64 [R1+0x28b8], R24 ;  /* 0x0028b81801007387 */ /* 0x0083e80000100a00 */
[----:B-1----:R-:W2:Y:S04]  /*77ad0*/  LDL.LU R24, [R1+0x220] ;  /* 0x0002200001187983 */ /* 0x002ea80000300800 */
[----:B------:R-:W2:Y:S04]  /*77ae0*/  LDL.LU R25, [R1+0x224] ;  /* 0x0002240001197983 */ /* 0x000ea80000300800 */
[----:B------:R-:W3:Y:S04]  /*77af0*/  LDL.LU R26, [R1+0x228] ;  /* 0x00022800011a7983 */ /* 0x000ee80000300800 */
[----:B------:R-:W3:Y:S01]  /*77b00*/  LDL.LU R27, [R1+0x22c] ;  /* 0x00022c00011b7983 */ /* 0x000ee20000300800 */
[C---:B------:R-:W-:Y:S03]  /*77b10*/  HMMA.16816.F32.BF16 R20, R12.reuse, R22, R16 ;  /* 0x000000160c14723c */ /* 0x040fe60000041810 */
[----:B---3--:R-:W-:Y:S04]  /*77b20*/  STL.64 [R1+0x28d8], R26 ;  /* 0x0028d81a01007387 */ /* 0x008fe80000100a00 */
[----:B--2---:R1:W-:Y:S04]  /*77b30*/  STL.64 [R1+0x28d0], R24 ;  /* 0x0028d01801007387 */ /* 0x0043e80000100a00 */
[----:B-1----:R-:W4:Y:S04]  /*77b40*/  LDL.LU R24, [R1+0x230] ;  /* 0x0002300001187983 */ /* 0x002f280000300800 */
[----:B------:R-:W4:Y:S04]  /*77b50*/  LDL.LU R25, [R1+0x234] ;  /* 0x0002340001197983 */ /* 0x000f280000300800 */
[----:B------:R-:W4:Y:S04]  /*77b60*/  LDL.LU R26, [R1+0x238] ;  /* 0x00023800011a7983 */ /* 0x000f280000300800 */
[----:B------:R-:W4:Y:S04]  /*77b70*/  LDL.LU R27, [R1+0x23c] ;  /* 0x00023c00011b7983 */ /* 0x000f280000300800 */
[----:B0-----:R-:W-:Y:S04]  /*77b80*/  STL.64 [R1+0x26c8], R6 ;  /* 0x0026c80601007387 */ /* 0x001fe80000100a00 */
[----:B------:R-:W-:Y:S04]  /*77b90*/  STL.64 [R1+0x26c0], R4 ;  /* 0x0026c00401007387 */ /* 0x000fe80000100a00 */
[----:B------:R-:W2:Y:S04]  /*77ba0*/  LDL.LU.64 R18, [R1+0x2910] ;  /* 0x0029100001127983 */ /* 0x000ea80000300a00 */
[----:B------:R-:W2:Y:S04]  /*77bb0*/  LDL.LU.64 R16, [R1+0x2908] ;  /* 0x0029080001107983 */ /* 0x000ea80000300a00 */
[----:B------:R-:W-:Y:S04]  /*77bc0*/  STL.64 [R1+0x480], R20 ;  /* 0x0004801401007387 */ /* 0x000fe80000100a00 */
[----:B------:R0:W-:Y:S04]  /*77bd0*/  STL.64 [R1+0x488], R22 ;  /* 0x0004881601007387 */ /* 0x0001e80000100a00 */
[----:B0-----:R-:W2:Y:S02]  /*77be0*/  LDL.LU.64 R22, [R1+0x2900] ;  /* 0x0029000001167983 */ /* 0x001ea40000300a00 */
[----:B--2---:R-:W-:-:S15]  /*77bf0*/  HMMA.16816.F32.BF16 R16, R12, R22, R16 ;  /* 0x000000160c10723c */ /* 0x004fde0000041810 */
[----:B------:R-:W-:-:S08]  /*77c00*/  NOP ;  /* 0x0000000000007918 */ /* 0x000fd00000000000 */
[----:B------:R-:W-:Y:S04]  /*77c10*/  STL.64 [R1+0x330], R16 ;  /* 0x0003301001007387 */ /* 0x000fe80000100a00 */
[----:B------:R0:W-:Y:S04]  /*77c20*/  STL.64 [R1+0x338], R18 ;  /* 0x0003381201007387 */ /* 0x0001e80000100a00 */
[----:B0-----:R-:W2:Y:S04]  /*77c30*/  LDL.LU.64 R18, [R1+0x28f8] ;  /* 0x0028f80001127983 */ /* 0x001ea80000300a00 */
[----:B------:R-:W2:Y:S01]  /*77c40*/  LDL.LU.64 R16, [R1+0x28f0] ;  /* 0x0028f00001107983 */ /* 0x000ea20000300a00 */
[----:B------:R-:W-:Y:S01]  /*77c50*/  MOV R6, R29 ;  /* 0x0000001d00067202 */ /* 0x000fe20000000f00 */
[----:B------:R-:W-:-:S02]  /*77c60*/  IMAD.MOV.U32 R7, RZ, RZ, R28 ;  /* 0x000000ffff077224 */ /* 0x000fc400078e001c */
[----:B------:R0:W-:Y:S04]  /*77c70*/  STL.64 [R1+0x27f0], R22 ;  /* 0x0027f01601007387 */ /* 0x0001e80000100a00 */
[----:B------:R-:W3:Y:S04]  /*77c80*/  LDL.LU R20, [R1+0x150] ;  /* 0x0001500001147983 */ /* 0x000ee80000300800 */
[----:B------:R-:W3:Y:S04]  /*77c90*/  LDL.LU R21, [R1+0x154] ;  /* 0x0001540001157983 */ /* 0x000ee80000300800 */
[----:B0-----:R-:W3:Y:S04]  /*77ca0*/  LDL.LU R22, [R1+0x158] ;  /* 0x0001580001167983 */ /* 0x001ee80000300800 */
[----:B------:R-:W3:Y:S01]  /*77cb0*/  LDL.LU R23, [R1+0x15c] ;  /* 0x00015c0001177983 */ /* 0x000ee20000300800 */
[----:B--2---:R-:W-:Y:S03]  /*77cc0*/  HMMA.16816.F32.BF16 R12, R12, R6, R16 ;  /* 0x000000060c0c723c */ /* 0x004fe60000041810 */
[----:B------:R-:W4:Y:S04]  /*77cd0*/  LDL.LU.64 R18, [R1+0x28e8] ;  /* 0x0028e80001127983 */ /* 0x000f280000300a00 */
[----:B------:R-:W4:Y:S04]  /*77ce0*/  LDL.LU.64 R16, [R1+0x28e0] ;  /* 0x0028e00001107983 */ /* 0x000f280000300a00 */
[----:B------:R0:W-:Y:S04]  /*77cf0*/  STL.64 [R1+0x27e8], R6 ;  /* 0x0027e80601007387 */ /* 0x0001e80000100a00 */
[----:B------:R-:W2:Y:S08]  /*77d00*/  LDL.LU R4, [R1+0x160] ;  /* 0x0001600001047983 */ /* 0x000eb00000300800 */
[----:B------:R-:W-:Y:S04]  /*77d10*/  STL.64 [R1+0x320], R12 ;  /* 0x0003200c01007387 */ /* 0x000fe80000100a00 */
[----:B------:R1:W-:Y:S04]  /*77d20*/  STL.64 [R1+0x328], R14 ;  /* 0x0003280e01007387 */ /* 0x0003e80000100a00 */
[----:B------:R-:W2:Y:S04]  /*77d30*/  LDL.LU R5, [R1+0x164] ;  /* 0x0001640001057983 */ /* 0x000ea80000300800 */
[----:B0-----:R-:W2:Y:S04]  /*77d40*/  LDL.LU R6, [R1+0x168] ;  /* 0x0001680001067983 */ /* 0x001ea80000300800 */
[----:B------:R-:W2:Y:S01]  /*77d50*/  LDL.LU R7, [R1+0x16c] ;  /* 0x00016c0001077983 */ /* 0x000ea20000300800 */
[----:B-1----:R-:W-:-:S02]  /*77d60*/  IMAD.MOV.U32 R14, RZ, RZ, R8 ;  /* 0x000000ffff0e7224 */ /* 0x002fc400078e0008 */
[----:B----4-:R-:W-:Y:S01]  /*77d70*/  HMMA.16816.F32.BF16 R8, R16, R10, R24 ;  /* 0x0000000a1008723c */ /* 0x010fe20000041818 */
[----:B------:R-:W4:Y:S04]  /*77d80*/  LDL.LU.64 R26, [R1+0x28d8] ;  /* 0x0028d800011a7983 */ /* 0x000f280000300a00 */
[----:B------:R-:W4:-:S15]  /*77d90*/  LDL.LU.64 R24, [R1+0x28d0] ;  /* 0x0028d00001187983 */ /* 0x000f1e0000300a00 */
[----:B------:R-:W-:-:S03]  /*77da0*/  NOP ;  /* 0x0000000000007918 */ /* 0x000fc60000000000 */
        /* <DEDUP_REMOVED lines=32> */
[----:B------:R-:W2:Y:S04]  /*77fb0*/  LDL.LU.64 R26, [R1+0x2860] ;  /* 0x00286000011a7983 */ /* 0x000ea80000300a00 */
[----:B------:R-:W4:-:S15]  /*77fc0*/  LDL.LU.64 R24, [R1+0x2858] ;  /* 0x0028580001187983 */ /* 0x000f1e0000300a00 */
[----:B------:R-:W-:-:S02]  /*77fd0*/  NOP ;  /* 0x0000000000007918 */ /* 0x000fc40000000000 */
[----:B------:R-:W-:Y:S04]  /*77fe0*/  STL.64 [R1+0xb00], R8 ;  /* 0x000b000801007387 */ /* 0x000fe80000100a00 */
[----:B------:R0:W-:Y:S04]  /*77ff0*/  STL.64 [R1+0xb08], R10 ;  /* 0x000b080a01007387 */ /* 0x0001e80000100a00 */
[----:B0-----:R-:W3:Y:S04]  /*78000*/  LDL.LU.64 R10, [R1+0x2850] ;  /* 0x00285000010a7983 */ /* 0x001ee80000300a00 */
[----:B------:R-:W3:Y:S01]  /*78010*/  LDL.LU R9, [R1+0x2848] ;  /* 0x0028480001097983 */ /* 0x000ee20000300800 */
[----:B--2---:R-:W-:Y:S06]  /*78020*/  HMMA.16816.F32.BF16 R4, R16, R26, R4 ;  /* 0x0000001a1004723c */ /* 0x004fec0000041804 */
[----:B------:R-:W-:Y:S04]  /*78030*/  STL.64 [R1+0x27a0], R26 ;  /* 0x0027a01a01007387 */ /* 0x000fe80000100a00 */
[----:B----4-:R0:W-:-:S13]  /*78040*/  STL.64 [R1+0x2798], R24 ;  /* 0x0027981801007387 */ /* 0x0101da0000100a00 */
[----:B------:R-:W-:Y:S04]  /*78050*/  STL.64 [R1+0xaf0], R4 ;  /* 0x000af00401007387 */ /* 0x000fe80000100a00 */
[----:B------:R3:W-:Y:S04]  /*78060*/  STL.64 [R1+0xaf8], R6 ;  /* 0x000af80601007387 */ /* 0x0007e80000100a00 */
[----:B0-----:R-:W2:Y:S01]  /*78070*/  LDL.LU R24, [R1+0x120] ;  /* 0x0001200001187983 */ /* 0x001ea20000300800 */
[----:B---3--:R-:W-:-:S15]  /*78080*/  HMMA.16816.F32.BF16 R4, R16, R10, R20 ;  /* 0x0000000a1004723c */ /* 0x008fde0000041814 */
[----:B------:R-:W-:-:S08]  /*78090*/  NOP ;  /* 0x0000000000007918 */ /* 0x000fd00000000000 */
[----:B------:R-:W-:Y:S04]  /*780a0*/  STL.64 [R1+0xae0], R4 ;  /* 0x000ae00401007387 */ /* 0x000fe80000100a00 */
[----:B------:R-:W-:Y:S04]  /*780b0*/  STL.64 [R1+0xae8], R6 ;  /* 0x000ae80601007387 */ /* 0x000fe80000100a00 */
[----:B------:R-:W2:Y:S04]  /*780c0*/  LDL.LU R25, [R1+0x124] ;  /* 0x0001240001197983 */ /* 0x000ea80000300800 */
[----:B------:R-:W3:Y:S04]  /*780d0*/  LDL.LU R26, [R1+0x128] ;  /* 0x00012800011a7983 */ /* 0x000ee80000300800 */
[----:B------:R-:W3:Y:S04]  /*780e0*/  LDL.LU R27, [R1+0x12c] ;  /* 0x00012c00011b7983 */ /* 0x000ee80000300800 */
        /* <DEDUP_REMOVED lines=9> */
[----:B------:R-:W3:Y:S04]  /*78180*/  LDL.64 R22, [R1+0x1d8] ;  /* 0x0001d80001167983 */ /* 0x000ee80000100a00 */
[----:B---3--:R0:W-:Y:S04]  /*78190*/  STL.64 [R1+0x2808], R22 ;  /* 0x0028081601007387 */ /* 0x0081e80000100a00 */
[----:B------:R-:W3:Y:S04]  /*781a0*/  LDL.LU R20, [R1+0x100] ;  /* 0x0001000001147983 */ /* 0x000ee80000300800 */
[----:B------:R-:W3:Y:S04]  /*781b0*/  LDL.LU R21, [R1+0x104] ;  /* 0x0001040001157983 */ /* 0x000ee80000300800 */
[----:B0-----:R-:W4:Y:S04]  /*781c0*/  LDL.LU R22, [R1+0x108] ;  /* 0x0001080001167983 */ /* 0x001f280000300800 */
[----:B------:R-:W4:Y:S04]  /*781d0*/  LDL.LU R23, [R1+0x10c] ;  /* 0x00010c0001177983 */ /* 0x000f280000300800 */
[----:B----4-:R0:W-:Y:S04]  /*781e0*/  STL.64 [R1+0x2818], R22 ;  /* 0x0028181601007387 */ /* 0x0101e80000100a00 */
[----:B---3--:R-:W-:Y:S04]  /*781f0*/  STL.64 [R1+0x2810], R20 ;  /* 0x0028101401007387 */ /* 0x008fe80000100a00 */
[----:B0-----:R-:W3:Y:S04]  /*78200*/  LDL.64 R22, [R1+0x1f8] ;  /* 0x0001f80001167983 */ /* 0x001ee80000100a00 */
[----:B---3--:R0:W-:Y:S04]  /*78210*/  STL.64 [R1+0x2820], R22 ;  /* 0x0028201601007387 */ /* 0x0081e80000100a00 */
[----:B0-----:R-:W3:Y:S01]  /*78220*/  LDL.64 R22, [R1+0x208] ;  /* 0x0002080001167983 */ /* 0x001ee20000100a00 */
[----:B------:R-:W-:-:S03]  /*78230*/  IMAD.MOV.U32 R15, RZ, RZ, R3 ;  /* 0x000000ffff0f7224 */ /* 0x000fc600078e0003 */
        /* <DEDUP_REMOVED lines=9> */
[C---:B--2---:R-:W-:Y:S03]  /*782d0*/  HMMA.16816.F32.BF16 R24, R16.reuse, R14, R24 ;  /* 0x0000000e1018723c */ /* 0x044fe60000041818 */
[----:B---3--:R-:W-:Y:S04]  /*782e0*/  STL.64 [R1+0x2800], R6 ;  /* 0x0028000601007387 */ /* 0x008fe80000100a00 */
[----:B----4-:R0:W-:Y:S04]  /*782f0*/  STL.64 [R1+0x27f8], R4 ;  /* 0x0027f80401007387 */ /* 0x0101e80000100a00 */
[----:B0-----:R-:W2:Y:S04]  /*78300*/  LDL.LU R4, [R1+0xf0] ;  /* 0x0000f00001047983 */ /* 0x001ea80000300800 */
[----:B------:R-:W2:Y:S04]  /*78310*/  LDL.LU R5, [R1+0xf4] ;  /* 0x0000f40001057983 */ /* 0x000ea80000300800 */
[----:B------:R-:W2:Y:S04]  /*78320*/  LDL.LU R6, [R1+0xf8] ;  /* 0x0000f80001067983 */ /* 0x000ea80000300800 */
[----:B------:R-:W2:Y:S04]  /*78330*/  LDL.LU R7, [R1+0xfc] ;  /* 0x0000fc0001077983 */ /* 0x000ea80000300800 */
[----:B------:R-:W-:Y:S04]  /*78340*/  STL.64 [R1+0x27b8], R10 ;  /* 0x0027b80a01007387 */ /* 0x000fe80000100a00 */
[----:B------:R0:W-:Y:S04]  /*78350*/  STL [R1+0x27b0], R9 ;  /* 0x0027b00901007387 */ /* 0x0001e80000100800 */
[----:B------:R-:W3:Y:S04]  /*78360*/  LDL.LU R8, [R1+0x60] ;  /* 0x0000600001087983 */ /* 0x000ee80000300800 */
[----:B0-----:R-:W3:Y:S04]  /*78370*/  LDL.LU R9, [R1+0x64] ;  /* 0x0000640001097983 */ /* 0x001ee80000300800 */
[----:B------:R-:W3:Y:S04]  /*78380*/  LDL.LU R10, [R1+0x68] ;  /* 0x00006800010a7983 */ /* 0x000ee80000300800 */
[----:B------:R-:W3:Y:S04]  /*78390*/  LDL.LU R11, [R1+0x6c] ;  /* 0x00006c00010b7983 */ /* 0x000ee80000300800 */
[----:B------:R-:W-:Y:S04]  /*783a0*/  STL.64 [R1+0xad0], R24 ;  /* 0x000ad01801007387 */ /* 0x000fe80000100a00 */
[----:B------:R0:W-:Y:S04]  /*783b0*/  STL.64 [R1+0xad8], R26 ;  /* 0x000ad81a01007387 */ /* 0x0001e80000100a00 */
[----:B0-----:R-:W4:Y:S04]  /*783c0*/  LDL.LU.64 R26, [R1+0x2840] ;  /* 0x00284000011a7983 */ /* 0x001f280000300a00 */
[----:B------:R0:W-:Y:S04]  /*783d0*/  STL.64 [R1+0x27c0], R14 ;  /* 0x0027c00e01007387 */ /* 0x0001e80000100a00 */
[----:B0-----:R-:W2:Y:S01]  /*783e0*/  LDL.64 R14, [R1+0x1e8] ;  /* 0x0001e800010e7983 */ /* 0x001ea20000100a00 */
        /* <DEDUP_REMOVED lines=11> */
[----:B------:R-:W-:Y:S01]  /*784a0*/  STL.64 [R1+0xab8], R26 ;  /* 0x000ab81a01007387 */ /* 0x000fe20000100a00 */
[----:B0-----:R-:W-:-:S03]  /*784b0*/  IMAD.MOV.U32 R24, RZ, RZ, R22 ;  /* 0x000000ffff187224 */ /* 0x001fc600078e0016 */
[----:B------:R-:W3:Y:S04]  /*784c0*/  LDL.LU.64 R22, [R1+0x2820] ;  /* 0x0028200001167983 */ /* 0x000ee80000300a00 */
[----:B------:R0:W-:Y:S04]  /*784d0*/  STL [R1+0x27c8], R24 ;  /* 0x0027c81801007387 */ /* 0x0001e80000100800 */
[----:B0-----:R-:W3:Y:S04]  /*784e0*/  LDL.LU R24, [R1+0x110] ;  /* 0x0001100001187983 */ /* 0x001ee80000300800 */
[----:B------:R-:W3:Y:S04]  /*784f0*/  LDL.LU R25, [R1+0x114] ;  /* 0x0001140001197983 */ /* 0x000ee80000300800 */
[----:B------:R-:W3:Y:S04]  /*78500*/  LDL.LU R26, [R1+0x118] ;  /* 0x00011800011a7983 */ /* 0x000ee80000300800 */
[----:B------:R-:W3:Y:S02]  /*78510*/  LDL.LU R27, [R1+0x11c] ;  /* 0x00011c00011b7983 */ /* 0x000ee40000300800 */
[----:B---3--:R-:W-:Y:S06]  /*78520*/  HMMA.16816.F32.BF16 R24, R16, R22, R24 ;  /* 0x000000161018723c */ /* 0x008fec0000041818 */
[----:B------:R-:W-:-:S15]  /*78530*/  IMAD.MOV.U32 R2, RZ, RZ, R23 ;  /* 0x000000ffff027224 */ /* 0x000fde00078e0017 */
[----:B------:R-:W-:-:S02]  /*78540*/  NOP ;  /* 0x0000000000007918 */ /* 0x000fc40000000000 */
[----:B------:R0:W-:Y:S04]  /*78550*/  STL.64 [R1+0xaa0], R24 ;  /* 0x000aa01801007387 */ /* 0x0001e80000100a00 */
[----:B------:R-:W-:Y:S01]  /*78560*/  STL.64 [R1+0xaa8], R26 ;  /* 0x000aa81a01007387 */ /* 0x000fe20000100a00 */
[----:B0-----:R-:W-:-:S03]  /*78570*/  IMAD.MOV.U32 R25, RZ, RZ, R22 ;  /* 0x000000ffff197224 */ /* 0x001fc600078e0016 */
[----:B------:R-:W2:Y:S04]  /*78580*/  LDL.LU.64 R22, [R1+0x2818] ;  /* 0x0028180001167983 */ /* 0x000ea80000300a00 */
[----:B------:R-:W2:Y:S02]  /*78590*/  LDL.LU.64 R20, [R1+0x2810] ;  /* 0x0028100001147983 */ /* 0x000ea40000300a00 */
[----:B--2---:R-:W-:-:S15]  /*785a0*/  HMMA.16816.F32.BF16 R20, R16, R14, R20 ;  /* 0x0000000e1014723c */ /* 0x004fde0000041814 */
[----:B------:R-:W-:-:S08]  /*785b0*/  NOP ;  /* 0x0000000000007918 */ /* 0x000fd00000000000 */
[----:B------:R-:W-:Y:S04]  /*785c0*/  STL.64 [R1+0xa90], R20 ;  /* 0x000a901401007387 */ /* 0x000fe80000100a00 */
[----:B------:R0:W-:Y:S04]  /*785d0*/  STL.64 [R1+0xa98], R22 ;  /* 0x000a981601007387 */ /* 0x0001e80000100a00 */
[----:B0-----:R-:W2:Y:S01]  /*785e0*/  LDL.LU.64 R22, [R1+0x2808] ;  /* 0x0028080001167983 */ /* 0x001ea20000300a00 */
[----:B------:R-:W-:-:S05]  /*785f0*/  IMAD.MOV.U32 R24, RZ, RZ, R14 ;  /* 0x000000ffff187224 */ /* 0x000fca00078e000e */
[----:B------:R0:W-:Y:S01]  /*78600*/  STL.64 [R1+0x27d0], R24 ;  /* 0x0027d01801007387 */ /* 0x0001e20000100a00 */
[----:B------:R-:W-:-:S03]  /*78610*/  MOV R28, R15 ;  /* 0x0000000f001c7202 */ /* 0x000fc60000000f00 */
[----:B0-----:R-:W3:Y:S04]  /*78620*/  LDL.LU R24, [R1+0xb0] ;  /* 0x0000b00001187983 */ /* 0x001ee80000300800 */
[----:B------:R-:W3:Y:S04]  /*78630*/  LDL.LU R25, [R1+0xb4] ;  /* 0x0000b40001197983 */ /* 0x000ee80000300800 */
[----:B------:R-:W3:Y:S04]  /*78640*/  LDL.LU R26, [R1+0xb8] ;  /* 0x0000b800011a7983 */ /* 0x000ee80000300800 */
[----:B------:R-:W3:Y:S04]  /*78650*/  LDL.LU R27, [R1+0xbc] ;  /* 0x0000bc00011b7983 */ /* 0x000ee80000300800 */
[----:B------:R-:W4:Y:S04]  /*78660*/  LDL.LU R12, [R1+0xa0] ;  /* 0x0000a000010c7983 */ /* 0x000f280000300800 */
        /* <DEDUP_REMOVED lines=19> */
[----:B------:R-:W3:Y:S01]  /*787a0*/  LDL.LU.64 R20, [R1+0x27d8] ;  /* 0x0027d80001147983 */ /* 0x000ee20000300a00 */
[----:B--2---:R-:W-:Y:S03]  /*787b0*/  HMMA.16816.F32.BF16 R8, R16, R6, R8 ;  /* 0x000000061008723c */ /* 0x004fe60000041808 */
[----:B------:R-:W3:-:S15]  /*787c0*/  LDL.LU.64 R18, [R1+0x58] ;  /* 0x0000580001127983 */ /* 0x000ede0000300a00 */
[----:B------:R-:W-:-:S05]  /*787d0*/  NOP ;  /* 0x0000000000007918 */ /* 0x000fca0000000000 */
[----:B------:R0:W-:Y:S04]  /*787e0*/  STL.64 [R1+0xa60], R8 ;  /* 0x000a600801007387 */ /* 0x0001e80000100a00 */
[----:B------:R1:W-:Y:S04]  /*787f0*/  STL.64 [R1+0xa68], R10 ;  /* 0x000a680a01007387 */ /* 0x0003e80000100a00 */
[----:B0-----:R-:W2:Y:S04]  /*78800*/  LDL.LU R8, [R1+0x90] ;  /* 0x0000900001087983 */ /* 0x001ea80000300800 */
[----:B------:R-:W2:Y:S04]  /*78810*/  LDL.LU R9, [R1+0x94] ;  /* 0x0000940001097983 */ /* 0x000ea80000300800 */
[----:B-1----:R-:W2:Y:S04]  /*78820*/  LDL.LU R10, [R1+0x98] ;  /* 0x00009800010a7983 */ /* 0x002ea80000300800 */
[----:B------:R-:W2:Y:S04]  /*78830*/  LDL.LU R11, [R1+0x9c] ;  /* 0x00009c00010b7983 */ /* 0x000ea80000300800 */
[----:B------:R0:W-:Y:S01]  /*78840*/  STL.64 [R1+0x26d8], R6 ;  /* 0x0026d80601007387 */ /* 0x0001e20000100a00 */
[----:B---3--:R-:W-:Y:S06]  /*78850*/  HMMA.16816.F32.BF16 R24, R20, R18, R24 ;  /* 0x000000121418723c */ /* 0x008fec0000041818 */
[----:B0-----:R-:W-:-:S02]  /*78860*/  IMAD.MOV.U32 R7, RZ, RZ, R18 ;  /* 0x000000ffff077224 */ /* 0x001fc400078e0012 */
[----:B------:R-:W-:-:S15]  /*78870*/  IMAD.MOV.U32 R6, RZ, RZ, R19 ;  /* 0x000000ffff067224 */ /* 0x000fde00078e0013 */
[----:B------:R0:W-:Y:S04]  /*78880*/  STL.64 [R1+0x310], R24 ;  /* 0x0003101801007387 */ /* 0x0001e80000100a00 */
[----:B------:R1:W-:Y:S04]  /*78890*/  STL.64 [R1+0x318], R26 ;  /* 0x0003181a01007387 */ /* 0x0003e80000100a00 */
[----:B0-----:R-:W3:Y:S04]  /*788a0*/  LDL.LU.64 R24, [R1+0x27d0] ;  /* 0x0027d00001187983 */ /* 0x001ee80000300a00 */
[----:B------:R-:W2:Y:S04]  /*788b0*/  LDL.LU R16, [R1+0x340] ;  /* 0x0003400001107983 */ /* 0x000ea80000300800 */
[----:B------:R-:W2:Y:S04]  /*788c0*/  LDL.LU R17, [R1+0x344] ;  /* 0x0003440001117983 */ /* 0x000ea80000300800 */
[----:B------:R-:W2:Y:S04]  /*788d0*/  LDL.LU R18, [R1+0x348] ;  /* 0x0003480001127983 */ /* 0x000ea80000300800 */
[----:B------:R-:W2:Y:S04]  /*788e0*/  LDL.LU R19, [R1+0x34c] ;  /* 0x00034c0001137983 */ /* 0x000ea80000300800 */
[----:B-1----:R-:W2:Y:S04]  /*788f0*/  LDL.LU.64 R26, [R1+0x18] ;  /* 0x00001800011a7983 */ /* 0x002ea80000300a00 */
[----:B------:R-:W-:Y:S04]  /*78900*/  STL.64 [R1+0x2700], R6 ;  /* 0x0027000601007387 */ /* 0x000fe80000100a00 */
[----:B------:R0:W-:Y:S04]  /*78910*/  STL.64 [R1+0x26f8], R4 ;  /* 0x0026f80401007387 */ /* 0x0001e80000100a00 */
[----:B0-----:R-:W4:Y:S04]  /*78920*/  LDL.LU R4, [R1+0x3d0] ;  /* 0x0003d00001047983 */ /* 0x001f280000300800 */
[----:B------:R-:W4:Y:S04]  /*78930*/  LDL.LU R5, [R1+0x3d4] ;  /* 0x0003d40001057983 */ /* 0x000f280000300800 */
[----:B------:R-:W3:Y:S04]  /*78940*/  LDL.LU R6, [R1+0x3d8] ;  /* 0x0003d80001067983 */ /* 0x000ee80000300800 */
[----:B------:R-:W3:Y:S04]  /*78950*/  LDL.LU R7, [R1+0x3dc] ;  /* 0x0003dc0001077983 */ /* 0x000ee80000300800 */
[----:B---3--:R0:W-:Y:S04]  /*78960*/  STL.64 [R1+0x2710], R6 ;  /* 0x0027100601007387 */ /* 0x0081e80000100a00 */
[----:B----4-:R-:W-:Y:S01]  /*78970*/  STL.64 [R1+0x2708], R4 ;  /* 0x0027080401007387 */ /* 0x010fe20000100a00 */
[----:B0-----:R-:W-:-:S02]  /*78980*/  IMAD.MOV.U32 R6, RZ, RZ, R24 ;  /* 0x000000ffff067224 */ /* 0x001fc400078e0018 */
[----:B------:R-:W-:Y:S01]  /*78990*/  IMAD.MOV.U32 R7, RZ, RZ, R28 ;  /* 0x000000ffff077224 */ /* 0x000fe200078e001c */
[----:B------:R-:W3:Y:S04]  /*789a0*/  LDL.LU R24, [R1+0x27c8] ;  /* 0x0027c80001187983 */ /* 0x000ee80000300800 */
[----:B------:R0:W-:Y:S04]  /*789b0*/  STL.64 [R1+0x2720], R6 ;  /* 0x0027200601007387 */ /* 0x0001e80000100a00 */
[----:B0-----:R-:W4:Y:S02]  /*789c0*/  LDL.LU.64 R6, [R1+0x48] ;  /* 0x0000480001067983 */ /* 0x001f240000300a00 */
[----:B----4-:R-:W-:-:S15]  /*789d0*/  HMMA.16816.F32.BF16 R12, R20, R6, R12 ;  /* 0x00000006140c723c */ /* 0x010fde000004180c */
[----:B------:R-:W-:-:S08]  /*789e0*/  NOP ;  /* 0x0000000000007918 */ /* 0x000fd00000000000 */
[----:B------:R-:W-:Y:S04]  /*789f0*/  STL.64 [R1+0x300], R12 ;  /* 0x0003000c01007387 */ /* 0x000fe80000100a00 */
[----:B------:R0:W-:Y:S04]  /*78a00*/  STL.64 [R1+0x308], R14 ;  /* 0x0003080e01007387 */ /* 0x0001e80000100a00 */
[----:B0-----:R-:W4:Y:S01]  /*78a10*/  LDL.LU.64 R14, [R1+0x27c0] ;  /* 0x0027c000010e7983 */ /* 0x001f220000300a00 */
[----:B------:R-:W-:Y:S02]  /*78a20*/  IMAD.MOV.U32 R13, RZ, RZ, R6 ;  /* 0x000000ffff0d7224 */ /* 0x000fe400078e0006 */
[----:B------:R-:W-:Y:S01]  /*78a30*/  IMAD.MOV.U32 R12, RZ, RZ, R7 ;  /* 0x000000ffff0c7224 */ /* 0x000fe200078e0007 */
[----:B------:R-:W-:Y:S01]  /*78a40*/  MOV R6, R25 ;  /* 0x0000001900067202 */ /* 0x000fe20000000f00 */
[----:B------:R-:W-:Y:S01]  /*78a50*/  IMAD.MOV.U32 R7, RZ, RZ, R2 ;  /* 0x000000ffff077224 */ /* 0x000fe200078e0002 */
[----:B----4-:R0:W-:Y:S04]  /*78a60*/  STL.64 [R1+0x2780], R14 ;  /* 0x0027800e01007387 */ /* 0x0101e80000100a00 */
[----:B------:R-:W-:Y:S04]  /*78a70*/  STL.64 [R1+0x2778], R12 ;  /* 0x0027780c01007387 */ /* 0x000fe80000100a00 */
[----:B0-----:R-:W4:Y:S04]  /*78a80*/  LDL.LU.64 R14, [R1+0x28] ;  /* 0x00002800010e7983 */ /* 0x001f280000300a00 */
[----:B------:R0:W-:Y:S04]  /*78a90*/  STL.64 [R1+0x2738], R6 ;  /* 0x0027380601007387 */ /* 0x0001e80000100a00 */
[----:B0-----:R-:W2:Y:S02]  /*78aa0*/  LDL.LU.64 R6, [R1+0x38] ;  /* 0x0000380001067983 */ /* 0x001ea40000300a00 */
[----:B--2---:R-:W-:-:S15]  /*78ab0*/  HMMA.16816.F32.BF16 R8, R20, R6, R8 ;  /* 0x000000061408723c */ /* 0x004fde0000041808 */
[----:B------:R-:W-:-:S08]  /*78ac0*/  NOP ;  /* 0x0000000000007918 */ /* 0x000fd00000000000 */
[----:B------:R-:W-:Y:S04]  /*78ad0*/  STL.64 [R1+0x2f0], R8 ;  /* 0x0002f00801007387 */ /* 0x000fe80000100a00 */
[----:B------:R0:W-:Y:S04]  /*78ae0*/  STL.64 [R1+0x2f8], R10 ;  /* 0x0002f80a01007387 */ /* 0x0001e80000100a00 */
[----:B0-----:R-:W2:Y:S04]  /*78af0*/  LDL.LU.64 R10, [R1+0x27b8] ;  /* 0x0027b800010a7983 */ /* 0x001ea80000300a00 */
[----:B------:R-:W3:Y:S01]  /*78b00*/  LDL.LU R9, [R1+0x27b0] ;  /* 0x0027b00001097983 */ /* 0x000ee20000300800 */
[----:B------:R-:W-:-:S03]  /*78b10*/  IMAD.MOV.U32 R8, RZ, RZ, R7 ;  /* 0x000000ffff087224 */ /* 0x000fc600078e0007 */
[----:B--2---:R-:W-:Y:S04]  /*78b20*/  STL.64 [R1+0x2790], R10 ;  /* 0x0027900a01007387 */ /* 0x004fe80000100a00 */
[----:B---3--:R0:W-:Y:S04]  /*78b30*/  STL.64 [R1+0x2788], R8 ;  /* 0x0027880801007387 */ /* 0x0081e80000100a00 */
[----:B0-----:R-:W4:Y:S04]  /*78b40*/  LDL.LU R8, [R1+0x80] ;  /* 0x0000800001087983 */ /* 0x001f280000300800 */
[----:B------:R-:W4:Y:S04]  /*78b50*/  LDL.LU R9, [R1+0x84] ;  /* 0x0000840001097983 */ /* 0x000f280000300800 */
[----:B------:R-:W4:Y:S04]  /*78b60*/  LDL.LU R10, [R1+0x88] ;  /* 0x00008800010a7983 */ /* 0x000f280000300800 */
[----:B------:R-:W4:Y:S01]  /*78b70*/  LDL.LU R11, [R1+0x8c] ;  /* 0x00008c00010b7983 */ /* 0x000f220000300800 */
[----:B------:R-:W-:-:S02]  /*78b80*/  IMAD.MOV.U32 R2, RZ, RZ, R6 ;  /* 0x000000ffff027224 */ /* 0x000fc400078e0006 */
[----:B------:R-:W-:Y:S02]  /*78b90*/  IMAD.MOV.U32 R6, RZ, RZ, R24 ;  /* 0x000000ffff067224 */ /* 0x000fe400078e0018 */
[----:B------:R-:W-:-:S05]  /*78ba0*/  IMAD.MOV.U32 R7, RZ, RZ, R0 ;  /* 0x000000ffff077224 */ /* 0x000fca00078e0000 */
[----:B------:R4:W-:Y:S02]  /*78bb0*/  STL.64 [R1+0x27a8], R6 ;  /* 0x0027a80601007387 */ /* 0x0009e40000100a00 */
[----:B----4-:R-:W-:-:S15]  /*78bc0*/  HMMA.16816.F32.BF16 R4, R20, R14, R8 ;  /* 0x0000000e1404723c */ /* 0x010fde0000041808 */
[----:B------:R-:W-:-:S08]  /*78bd0*/  NOP ;  /* 0x0000000000007918 */ /* 0x000fd00000000000 */
[----:B------:R-:W-:Y:S04]  /*78be0*/  STL.64 [R1+0x2e0], R4 ;  /* 0x0002e00401007387 */ /* 0x000fe80000100a00 */
[----:B------:R0:W-:Y:S02]  /*78bf0*/  STL.64 [R1+0x2e8], R6 ;  /* 0x0002e80601007387 */ /* 0x0001e40000100a00 */
[----:B0-----:R-:W-:Y:S07]  /*78c00*/  HMMA.16816.F32.BF16 R4, R20, R26, R16 ;  /* 0x0000001a1404723c */ /* 0x001fee0000041810 */
[----:B------:R-:W-:-:S02]  /*78c10*/  IMAD.MOV.U32 R17, RZ, RZ, R26 ;  /* 0x000000ffff117224 */ /* 0x000fc400078e001a */
[----:B------:R-:W-:-:S14]  /*78c20*/  IMAD.MOV.U32 R16, RZ, RZ, R27 ;  /* 0x000000ffff107224 */ /* 0x000fdc00078e001b */
[----:B------:R-:W-:Y:S04]  /*78c30*/  STL.64 [R1+0x2d0], R4 ;  /* 0x0002d00401007387 */ /* 0x000fe80000100a00 */
        /* <DEDUP_REMOVED lines=10> */
[----:B------:R-:W4:Y:S04]  /*78ce0*/  LDL.LU.64 R26, [R1+0x8] ;  /* 0x00000800011a7983 */ /* 0x000f280000300a00 */
[----:B------:R-:W4:Y:S04]  /*78cf0*/  LDL.LU R8, [R1+0x360] ;  /* 0x0003600001087983 */ /* 0x000f280000300800 */
[----:B------:R-:W4:Y:S04]  /*78d00*/  LDL.LU R9, [R1+0x364] ;  /* 0x0003640001097983 */ /* 0x000f280000300800 */
[----:B------:R-:W4:Y:S04]  /*78d10*/  LDL.LU R10, [R1+0x368] ;  /* 0x00036800010a7983 */ /* 0x000f280000300800 */
[----:B------:R-:W4:Y:S04]  /*78d20*/  LDL.LU R11, [R1+0x36c] ;  /* 0x00036c00010b7983 */ /* 0x000f280000300800 */
[----:B------:R-:W4:Y:S01]  /*78d30*/  LDL.LU R12, [R1+0x370] ;  /* 0x00037000010c7983 */ /* 0x000f220000300800 */
[----:B------:R-:W-:-:S03]  /*78d40*/  IMAD.MOV.U32 R28, RZ, RZ, R14 ;  /* 0x000000ffff1c7224 */ /* 0x000fc600078e000e */
[----:B------:R-:W4:Y:S01]  /*78d50*/  LDL.LU R13, [R1+0x374] ;  /* 0x00037400010d7983 */ /* 0x000f220000300800 */
[----:B------:R-:W-:-:S03]  /*78d60*/  IMAD.MOV.U32 R0, RZ, RZ, R15 ;  /* 0x000000ffff007224 */ /* 0x000fc600078e000f */
        /* <DEDUP_REMOVED lines=30> */
[----:B-1----:R-:W3:Y:S01]  /*78f50*/  LDL.LU.64 R6, [R1+0x27a8] ;  /* 0x0027a80001067983 */ /* 0x002ee20000300a00 */
[----:B------:R-:W-:-:S03]  /*78f60*/  MOV R4, R27 ;  /* 0x0000001b00047202 */ /* 0x000fc60000000f00 */
        /* <DEDUP_REMOVED lines=8> */
[----:B------:R0:W-:Y:S04]  /*78ff0*/  STL.64 [R1+0x2628], R26 ;  /* 0x0026281a01007387 */ /* 0x0001e80000100a00 */
[----:B--2---:R-:W-:Y:S04]  /*79000*/  STL.64 [R1+0x2620], R24 ;  /* 0x0026201801007387 */ /* 0x004fe80000100a00 */
[----:B0-----:R-:W2:Y:S04]  /*79010*/  LDL R26, [R1+0x218] ;  /* 0x00021800011a7983 */ /* 0x001ea80000100800 */
[----:B------:R-:W2:Y:S01]  /*79020*/  LDL R27, [R1+0x21c] ;  /* 0x00021c00011b7983 */ /* 0x000ea20000100800 */
[----:B----4-:R-:W-:-:S15]  /*79030*/  HMMA.16816.F32.BF16 R12, R20, R10, R12 ;  /* 0x0000000a140c723c */ /* 0x010fde000004180c */
[----:B------:R-:W-:-:S08]  /*79040*/  NOP ;  /* 0x0000000000007918 */ /* 0x000fd00000000000 */
[----:B------:R-:W-:Y:S04]  /*79050*/  STL.64 [R1+0x2a0], R12 ;  /* 0x0002a00c01007387 */ /* 0x000fe80000100a00 */
[----:B------:R0:W-:Y:S04]  /*79060*/  STL.64 [R1+0x2a8], R14 ;  /* 0x0002a80e01007387 */ /* 0x0001e80000100a00 */
[----:B0-----:R-:W4:Y:S04]  /*79070*/  LDL.LU.64 R14, [R1+0x2780] ;  /* 0x00278000010e7983 */ /* 0x001f280000300a00 */
[----:B------:R-:W2:Y:S04]  /*79080*/  LDL.LU.64 R12, [R1+0x2778] ;  /* 0x00277800010c7983 */ /* 0x000ea80000300a00 */
[----:B------:R-:W-:Y:S04]  /*79090*/  STL.64 [R1+0x2648], R10 ;  /* 0x0026480a01007387 */ /* 0x000fe80000100a00 */
[----:B---3--:R-:W-:Y:S01]  /*790a0*/  STL [R1+0x2640], R9 ;  /* 0x0026400901007387 */ /* 0x008fe20000100800 */
[----:B----4-:R-:W-:-:S15]  /*790b0*/  HMMA.16816.F32.BF16 R16, R20, R14, R16 ;  /* 0x0000000e1410723c */ /* 0x010fde0000041810 */
[----:B------:R-:W-:-:S08]  /*790c0*/  NOP ;  /* 0x0000000000007918 */ /* 0x000fd00000000000 */
[----:B------:R-:W-:Y:S04]  /*790d0*/  STL.64 [R1+0x290], R16 ;  /* 0x0002901001007387 */ /* 0x000fe80000100a00 */
[----:B------:R0:W-:Y:S04]  /*790e0*/  STL.64 [R1+0x298], R18 ;  /* 0x0002981201007387 */ /* 0x0001e80000100a00 */
[----:B0-----:R-:W2:Y:S04]  /*790f0*/  LDL.LU.64 R18, [R1+0x2770] ;  /* 0x0027700001127983 */ /* 0x001ea80000300a00 */
[----:B------:R-:W2:Y:S04]  /*79100*/  LDL.LU.64 R16, [R1+0x2768] ;  /* 0x0027680001107983 */ /* 0x000ea80000300a00 */
[----:B------:R-:W-:Y:S01]  /*79110*/  STL.64 [R1+0x26d0], R14 ;  /* 0x0026d00e01007387 */ /* 0x000fe20000100a00 */
[----:B--2---:R-:W-:Y:S03]  /*79120*/  HMMA.16816.F32.BF16 R24, R20, R26, R16 ;  /* 0x0000001a1418723c */ /* 0x004fe60000041810 */
[----:B------:R-:W2:Y:S04]  /*79130*/  LDL.LU.64 R18, [R1+0x2760] ;  /* 0x0027600001127983 */ /* 0x000ea80000300a00 */
[----:B------:R-:W2:-:S15]  /*79140*/  LDL.LU.64 R16, [R1+0x2758] ;  /* 0x0027580001107983 */ /* 0x000e9e0000300a00 */
[----:B------:R-:W-:-:S01]  /*79150*/  NOP ;  /* 0x0000000000007918 */ /* 0x000fc20000000000 */
[----:B------:R-:W-:Y:S04]  /*79160*/  STL.64 [R1+0x280], R24 ;  /* 0x0002801801007387 */ /* 0x000fe80000100a00 */
[----:B------:R0:W-:Y:S02]  /*79170*/  STL.64 [R1+0x288], R26 ;  /* 0x0002881a01007387 */ /* 0x0001e40000100a00 */
[----:B0-----:R-:W-:Y:S02]  /*79180*/  IMAD.MOV.U32 R26, RZ, RZ, R5 ;  /* 0x000000ffff1a7224 */ /* 0x001fe400078e0005 */
[----:B------:R-:W-:-:S05]  /*79190*/  IMAD.MOV.U32 R27, RZ, RZ, R4 ;  /* 0x000000ffff1b7224 */ /* 0x000fca00078e0004 */
[----:B------:R0:W-:Y:S02]  /*791a0*/  STL.64 [R1+0x2660], R26 ;  /* 0x0026601a01007387 */ /* 0x0001e40000100a00 */
[----:B0-----:R-:W-:Y:S02]  /*791b0*/  IMAD.MOV.U32 R26, RZ, RZ, R3 ;  /* 0x000000ffff1a7224 */ /* 0x001fe400078e0003 */
[----:B------:R-:W-:Y:S01]  /*791c0*/  IMAD.MOV.U32 R27, RZ, RZ, R29 ;  /* 0x000000ffff1b7224 */ /* 0x000fe200078e001d */
[----:B------:R-:W3:Y:S04]  /*791d0*/  LDL.LU R3, [R1+0x2754] ;  /* 0x0027540001037983 */ /* 0x000ee80000300800 */
        /* <DEDUP_REMOVED lines=26> */
[----:B------:R-:W3:-:S15]  /*79380*/  LDL.LU.64 R4, [R1+0x26f8] ;  /* 0x0026f80001047983 */ /* 0x000ede0000300a00 */
[----:B------:R-:W-:-:S03]  /*79390*/  NOP ;  /* 0x0000000000007918 */ /* 0x000fc60000000000 */
[----:B------:R-:W-:Y:S04]  /*793a0*/  STL.64 [R1+0x240], R24 ;  /* 0x0002401801007387 */ /* 0x000fe80000100a00 */
[----:B------:R0:W-:Y:S04]  /*793b0*/  STL.64 [R1+0x248], R26 ;  /* 0x0002481a01007387 */ /* 0x0001e80000100a00 */
[----:B------:R-:W-:Y:S04]  /*793c0*/  STL.64 [R1+0x2668], R10 ;  /* 0x0026680a01007387 */ /* 0x000fe80000100a00 */
[----:B------:R-:W4:Y:S04]  /*793d0*/  LDL.LU R16, [R1+0x560] ;  /* 0x0005600001107983 */ /* 0x000f280000300800 */
[----:B------:R-:W4:Y:S04]  /*793e0*/  LDL.LU R17, [R1+0x564] ;  /* 0x0005640001117983 */ /* 0x000f280000300800 */
[----:B------:R-:W3:Y:S04]  /*793f0*/  LDL.LU R18, [R1+0x568] ;  /* 0x0005680001127983 */ /* 0x000ee80000300800 */
[----:B------:R-:W3:Y:S01]  /*79400*/  LDL.LU R19, [R1+0x56c] ;  /* 0x00056c0001137983 */ /* 0x000ee20000300800 */
[----:B0-----:R-:W-:-:S02]  /*79410*/  IMAD.MOV.U32 R26, RZ, RZ, R28 ;  /* 0x000000ffff1a7224 */ /* 0x001fc400078e001c */
[----:B------:R-:W-:Y:S01]  /*79420*/  IMAD.MOV.U32 R27, RZ, RZ, R0 ;  /* 0x000000ffff1b7224 */ /* 0x000fe200078e0000 */
[----:B------:R-:W4:Y:S04]  /*79430*/  LDL.LU R28, [R1+0x26f0] ;  /* 0x0026f000011c7983 */ /* 0x000f280000300800 */
[----:B------:R-:W4:Y:S04]  /*79440*/  LDL.LU R0, [R1+0x26ec] ;  /* 0x0026ec0001007983 */ /* 0x000f280000300800 */
[----:B------:R0:W-:Y:S02]  /*79450*/  STL.64 [R1+0x2670], R26 ;  /* 0x0026701a01007387 */ /* 0x0001e40000100a00 */
[----:B0-----:R-:W-:-:S02]  /*79460*/  IMAD.MOV.U32 R26, RZ, RZ, R2 ;  /* 0x000000ffff1a7224 */ /* 0x001fc400078e0002 */
[----:B------:R-:W-:Y:S01]  /*79470*/  IMAD.MOV.U32 R27, RZ, RZ, R8 ;  /* 0x000000ffff1b7224 */ /* 0x000fe200078e0008 */
[----:B------:R-:W4:Y:S04]  /*79480*/  LDL.LU R2, [R1+0x26e8] ;  /* 0x0026e80001027983 */ /* 0x000f280000300800 */
[----:B------:R0:W-:Y:S04]  /*79490*/  STL.64 [R1+0x2688], R26 ;  /* 0x0026881a01007387 */ /* 0x0001e80000100a00 */
[----:B------:R-:W2:Y:S04]  /*794a0*/  LDL.LU R8, [R1+0x440] ;  /* 0x0004400001087983 */ /* 0x000ea80000300800 */
[----:B------:R-:W2:Y:S04]  /*794b0*/  LDL.LU R9, [R1+0x444] ;  /* 0x0004440001097983 */ /* 0x000ea80000300800 */
[----:B------:R-:W3:Y:S04]  /*794c0*/  LDL.LU R10, [R1+0x448] ;  /* 0x00044800010a7983 */ /* 0x000ee80000300800 */
[----:B------:R-:W3:Y:S01]  /*794d0*/  LDL.LU R11, [R1+0x44c] ;  /* 0x00044c00010b7983 */ /* 0x000ee20000300800 */
[----:B0-----:R-:W-:Y:S01]  /*794e0*/  MOV R26, R13 ;  /* 0x0000000d001a7202 */ /* 0x001fe20000000f00 */
        /* <DEDUP_REMOVED lines=10> */
[----:B------:R0:W-:Y:S04]  /*79590*/  STL.64 [R1+0x26e0], R26 ;  /* 0x0026e01a01007387 */ /* 0x0001e80000100a00 */
        /* <DEDUP_REMOVED lines=21> */
[----:B----4-:R0:W-:Y:S04]  /*796f0*/  STL.64 [R1+0x2610], R16 ;  /* 0x0026101001007387 */ /* 0x0101e80000100a00 */
[----:B0-----:R-:W3:Y:S04]  /*79700*/  LDL.LU R16, [R1+0x410] ;  /* 0x0004100001107983 */ /* 0x001ee80000300800 */
[----:B------:R-:W3:Y:S04]  /*79710*/  LDL.LU R17, [R1+0x414] ;  /* 0x0004140001117983 */ /* 0x000ee80000300800 */
[----:B------:R-:W4:Y:S04]  /*79720*/  LDL.LU R18, [R1+0x418] ;  /* 0x0004180001127983 */ /* 0x000f280000300800 */
[----:B------:R-:W4:Y:S01]  /*79730*/  LDL.LU R19, [R1+0x41c] ;  /* 0x00041c0001137983 */ /* 0x000f220000300800 */
[----:B------:R-:W-:-:S02]  /*79740*/  IMAD.MOV.U32 R6, RZ, RZ, R5 ;  /* 0x000000ffff067224 */ /* 0x000fc400078e0005 */
[----:B------:R-:W-:-:S07]  /*79750*/  IMAD.MOV.U32 R7, RZ, RZ, R4 ;  /* 0x000000ffff077224 */ /* 0x000fce00078e0004 */
[C---:B------:R-:W-:Y:S01]  /*79760*/  HMMA.16816.F32.BF16 R4, R20.reuse, R6, R24 ;  /* 0x000000061404723c */ /* 0x040fe20000041818 */
        /* <DEDUP_REMOVED lines=12> */
[----:B------:R-:W2:Y:S04]  /*79830*/  LDL.LU.64 R26, [R1+0x26e0] ;  /* 0x0026e000011a7983 */ /* 0x000ea80000300a00 */
[----:B------:R-:W-:Y:S04]  /*79840*/  STL.64 [R1+0x230], R4 ;  /* 0x0002300401007387 */ /* 0x000fe80000100a00 */
[----:B------:R0:W-:Y:S04]  /*79850*/  STL.64 [R1+0x238], R6 ;  /* 0x0002380601007387 */ /* 0x0001e80000100a00 */
[----:B0-----:R-:W4:Y:S02]  /*79860*/  LDL.LU.64 R6, [R1+0x26d8] ;  /* 0x0026d80001067983 */ /* 0x001f240000300a00 */
[----:B----4-:R-:W-:Y:S02]  /*79870*/  HMMA.16816.F32.BF16 R20, R20, R6, R12 ;  /* 0x000000061414723c */ /* 0x010fe4000004180c */
[----:B------:R-:W4:Y:S04]  /*79880*/  LDL.LU.64 R14, [R1+0x26d0] ;  /* 0x0026d000010e7983 */ /* 0x000f280000300a00 */
[----:B------:R-:W2:Y:S04]  /*79890*/  LDL.LU.64 R6, [R1+0x26c8] ;  /* 0x0026c80001067983 */ /* 0x000ea80000300a00 */
[----:B------:R-:W2:-:S13]  /*798a0*/  LDL.LU.64 R4, [R1+0x26c0] ;  /* 0x0026c00001047983 */ /* 0x000e9a0000300a00 */
[----:B------:R0:W-:Y:S04]  /*798b0*/  STL.64 [R1+0x220], R20 ;  /* 0x0002201401007387 */ /* 0x0001e80000100a00 */
[----:B------:R1:W-:Y:S04]  /*798c0*/  STL.64 [R1+0x228], R22 ;  /* 0x0002281601007387 */ /* 0x0003e80000100a00 */
[----:B0-----:R-:W4:Y:S04]  /*798d0*/  LDL.LU R20, [R1+0x400] ;  /* 0x0004000001147983 */ /* 0x001f280000300800 */
[----:B------:R-:W4:Y:S01]  /*798e0*/  LDL.LU R21, [R1+0x404] ;  /* 0x0004040001157983 */ /* 0x000f220000300800 */
[----:B-1----:R-:W-:-:S02]  /*798f0*/  IMAD.MOV.U32 R22, RZ, RZ, R2 ;  /* 0x000000ffff167224 */ /* 0x002fc400078e0002 */
[----:B------:R-:W-:Y:S01]  /*79900*/  IMAD.MOV.U32 R23, RZ, RZ, R0 ;  /* 0x000000ffff177224 */ /* 0x000fe200078e0000 */
        /* <DEDUP_REMOVED lines=27> */
[----:B------:R0:W-:Y:S04]  /*79ac0*/  STL.64 [R1+0xa28], R26 ;  /* 0x000a281a01007387 */ /* 0x0001e80000100a00 */
[----:B0-----:R-:W2:Y:S01]  /*79ad0*/  LDL.LU.64 R26, [R1+0x2660] ;  /* 0x00266000011a7983 */ /* 0x001ea20000300a00 */
[----:B------:R-:W0:Y:S01]  /*79ae0*/  S2R R12, SR_TID.X ;  /* 0x00000000000c7919 */ /* 0x000e220000002100 */
[----:B---3--:R-:W-:Y:S02]  /*79af0*/  HMMA.16816.F32.BF16 R8, R4, R10, R16 ;  /* 0x0000000a0408723c */ /* 0x008fe40000041810 */
[----:B------:R-:W2:Y:S04]  /*79b00*/  LDL.LU.64 R18, [R1+0x2658] ;  /* 0x0026580001127983 */ /* 0x000ea80000300a00 */
[----:B------:R-:W2:Y:S01]  /*79b10*/  LDL.LU.64 R16, [R1+0x2650] ;  /* 0x0026500001107983 */ /* 0x000ea20000300a00 */
[C---:B0-----:R-:W-:Y:S01]  /*79b20*/  LOP3.LUT R13, R12.reuse, 0x7, RZ, 0xc0, !PT ;  /* 0x000000070c0d7812 */ /* 0x041fe200078ec0ff */
[----:B------:R-:W-:-:S04]  /*79b30*/  IMAD.SHL.U32 R25, R12, 0x80, RZ ;  /* 0x000000800c197824 */ /* 0x000fc800078e00ff */
[----:B------:R-:W-:-:S11]  /*79b40*/  IMAD R13, R13, 0x110, RZ ;  /* 0x000001100d0d7824 */ /* 0x000fd600078e02ff */
[----:B------:R0:W-:Y:S02]  /*79b50*/  STL.64 [R1+0xa10], R8 ;  /* 0x000a100801007387 */ /* 0x0001e40000100a00 */
[----:B0-----:R-:W-:-:S04]  /*79b60*/  LOP3.LUT R8, R13, 0x10, R3, 0x78, !PT ;  /* 0x000000100d087812 */ /* 0x001fc800078e7803 */
[----:B------:R-:W-:Y:S01]  /*79b70*/  LOP3.LUT R8, R8, 0x800, R25, 0xf8, !PT ;  /* 0x0000080008087812 */ /* 0x000fe200078ef819 */
[----:B------:R0:W-:Y:S04]  /*79b80*/  STL.64 [R1+0xa18], R10 ;  /* 0x000a180a01007387 */ /* 0x0001e80000100a00 */
[----:B0-----:R-:W4:Y:S04]  /*79b90*/  LDL.LU.64 R10, [R1+0x2648] ;  /* 0x00264800010a7983 */ /* 0x001f280000300a00 */
[----:B------:R-:W3:Y:S01]  /*79ba0*/  LDL.LU R9, [R1+0x2640] ;  /* 0x0026400001097983 */ /* 0x000ee20000300800 */
[----:B--2---:R-:W-:Y:S03]  /*79bb0*/  HMMA.16816.F32.BF16 R24, R4, R26, R16 ;  /* 0x0000001a0418723c */ /* 0x004fe60000041810 */
[----:B------:R-:W2:Y:S04]  /*79bc0*/  LDL.LU.64 R18, [R1+0x2638] ;  /* 0x0026380001127983 */ /* 0x000ea80000300a00 */
[----:B------:R-:W2:-:S15]  /*79bd0*/  LDL.LU.64 R16, [R1+0x2630] ;  /* 0x0026300001107983 */ /* 0x000e9e0000300a00 */
[----:B------:R-:W-:-:S01]  /*79be0*/  NOP ;  /* 0x0000000000007918 */ /* 0x000fc20000000000 */
[----:B------:R-:W-:Y:S04]  /*79bf0*/  STL.64 [R1+0xa00], R24 ;  /* 0x000a001801007387 */ /* 0x000fe80000100a00 */
[----:B------:R0:W-:Y:S04]  /*79c00*/  STL.64 [R1+0xa08], R26 ;  /* 0x000a081a01007387 */ /* 0x0001e80000100a00 */
[----:B0-----:R-:W2:Y:S04]  /*79c10*/  LDL.LU.64 R26, [R1+0x2628] ;  /* 0x00262800011a7983 */ /* 0x001ea80000300a00 */
[----:B------:R-:W3:Y:S01]  /*79c20*/  LDL.LU.64 R24, [R1+0x2620] ;  /* 0x0026200001187983 */ /* 0x000ee20000300a00 */
[----:B----4-:R-:W-:Y:S01]  /*79c30*/  HMMA.16816.F32.BF16 R20, R4, R10, R20 ;  /* 0x0000000a0414723c */ /* 0x010fe20000041814 */
[----:B------:R-:W-:Y:S01]  /*79c40*/  IMAD.SHL.U32 R12, R12, 0x40, RZ ;  /* 0x000000400c0c7824 */ /* 0x000fe200078e00ff */
[----:B------:R-:W-:-:S04]  /*79c50*/  LOP3.LUT R13, R13, 0x30, R3, 0x78, !PT ;  /* 0x000000300d0d7812 */ /* 0x000fc800078e7803 */
[----:B------:R-:W-:-:S04]  /*79c60*/  LOP3.LUT R13, R13, 0x800, R12, 0xf8, !PT ;  /* 0x000008000d0d7812 */ /* 0x000fc800078ef80c */
[----:B------:R-:W-:Y:S01]  /*79c70*/  LOP3.LUT R13, R13, 0x40, RZ, 0x3c, !PT ;  /* 0x000000400d0d7812 */ /* 0x000fe200078e3cff */
[----:B--2---:R-:W-:-:S15]  /*79c80*/  HMMA.16816.F32.BF16 R16, R4, R26, R16 ;  /* 0x0000001a0410723c */ /* 0x004fde0000041810 */
[----:B------:R-:W-:-:S08]  /*79c90*/  NOP ;  /* 0x0000000000007918 */ /* 0x000fd00000000000 */
[----:B------:R-:W-:Y:S04]  /*79ca0*/  STL.64 [R1+0x9f0], R16 ;  /* 0x0009f01001007387 */ /* 0x000fe80000100a00 */
[----:B------:R0:W-:Y:S04]  /*79cb0*/  STL.64 [R1+0x9f8], R18 ;  /* 0x0009f81201007387 */ /* 0x0001e80000100a00 */
[----:B0-----:R-:W2:Y:S04]  /*79cc0*/  LDL.LU.64 R18, [R1+0x2618] ;  /* 0x0026180001127983 */ /* 0x001ea80000300a00 */
[----:B------:R-:W2:Y:S04]  /*79cd0*/  LDL.LU.64 R16, [R1+0x2610] ;  /* 0x0026100001107983 */ /* 0x000ea80000300a00 */
[----:B------:R-:W-:Y:S04]  /*79ce0*/  STL.64 [R1+0x9e0], R20 ;  /* 0x0009e01401007387 */ /* 0x000fe80000100a00 */
[----:B------:R-:W-:Y:S04]  /*79cf0*/  STL.64 [R1+0x9e8], R22 ;  /* 0x0009e81601007387 */ /* 0x000fe80000100a00 */
[----:B------:R-:W0:Y:S04]  /*79d00*/  LDSM.16.MT88.4 R20, [R8+UR4+0x16000] ;  /* 0x016000040814783b */ /* 0x000e280008004200 */
        /* <DEDUP_REMOVED lines=48> */
[----:B--2---:R-:W-:Y:S03]  /*7a010*/  HMMA.16816.F32.BF16 R16, R4, R14, R16 ;  /* 0x0000000e0410723c */ /* 0x004fe60000041810 */
[----:B------:R-:W-:Y:S04]  /*7a020*/  LDSM.16.MT88.4 R12, [R8+UR4+0x16080] ;  /* 0x01608004080c783b */ /* 0x000fe80008004200 */
[----:B0-----:R-:W-:Y:S04]  /*7a030*/  STL.64 [R1+0xb0], R20 ;  /* 0x0000b01401007387 */ /* 0x001fe80000100a00 */
[----:B------:R-:W-:Y:S04]  /*7a040*/  STL.64 [R1+0xb8], R22 ;  /* 0x0000b81601007387 */ /* 0x000fe80000100a00 */
[----:B---3--:R-:W0:Y:S04]  /*7a050*/  LDSM.16.MT88.4 R20, [R9+UR4+0x16000] ;  /* 0x016000040914783b */ /* 0x008e280008004200 */
[----:B0-----:R-:W-:Y:S04]  /*7a060*/  STL.64 [R1+0x60], R20 ;  /* 0x0000601401007387 */ /* 0x001fe80000100a00 */
[----:B------:R-:W-:Y:S04]  /*7a070*/  STL.64 [R1+0x68], R22 ;  /* 0x0000681601007387 */ /* 0x000fe80000100a00 */
[----:B------:R-:W0:Y:S04]  /*7a080*/  LDSM.16.MT88.4 R20, [R8+UR4+0x17000] ;  /* 0x017000040814783b */ /* 0x000e280008004200 */
[----:B------:R-:W-:Y:S04]  /*7a090*/  STL.64 [R1+0x9d0], R16 ;  /* 0x0009d01001007387 */ /* 0x000fe80000100a00 */
[----:B------:R-:W-:Y:S04]  /*7a0a0*/  STL.64 [R1+0x9d8], R18 ;  /* 0x0009d81201007387 */ /* 0x000fe80000100a00 */
[----:B------:R-:W1:Y:S04]  /*7a0b0*/  LDSM.16.MT88.4 R16, [R8+UR4+0x17080] ;  /* 0x017080040810783b */ /* 0x000e680008004200 */
[----:B0-----:R-:W-:Y:S04]  /*7a0c0*/  STL.64 [R1+0x90], R20 ;  /* 0x0000901401007387 */ /* 0x001fe80000100a00 */
[----:B------:R-:W-:Y:S04]  /*7a0d0*/  STL.64 [R1+0x98], R22 ;  /* 0x0000981601007387 */ /* 0x000fe80000100a00 */
[----:B------:R-:W0:Y:S04]  /*7a0e0*/  LDSM.16.MT88.4 R20, [R9+UR4+0x17000] ;  /* 0x017000040914783b */ /* 0x000e280008004200 */
[----:B------:R-:W-:Y:S04]  /*7a0f0*/  STL.64 [R1+0x80], R12 ;  /* 0x0000800c01007387 */ /* 0x000fe80000100a00 */
[----:B------:R-:W-:Y:S04]  /*7a100*/  STL.64 [R1+0x88], R14 ;  /* 0x0000880e01007387 */ /* 0x000fe80000100a00 */
[----:B------:R-:W2:Y:S04]  /*7a110*/  LDSM.16.MT88.4 R12, [R9+UR4+0x16080] ;  /* 0x01608004090c783b */ /* 0x000ea80008004200 */
[----:B-1----:R-:W-:Y:S04]  /*7a120*/  STL.64 [R1+0x70], R16 ;  /* 0x0000701001007387 */ /* 0x002fe80000100a00 */
[----:B------:R-:W-:Y:S04]  /*7a130*/  STL.64 [R1+0x78], R18 ;  /* 0x0000781201007387 */ /* 0x000fe80000100a00 */
[----:B------:R-:W1:Y:S04]  /*7a140*/  LDSM.16.MT88.4 R16, [R9+UR4+0x17080] ;  /* 0x017080040910783b */ /* 0x000e680008004200 */
[----:B------:R-:W3:Y:S04]  /*7a150*/  LDSM.16.MT88.4 R8, [R24+UR4+0x16000] ;  /* 0x016000041808783b */ /* 0x000ee80008004200 */
[----:B0-----:R-:W-:Y:S04]  /*7a160*/  STL.64 [R1+0x50], R20 ;  /* 0x0000501401007387 */ /* 0x001fe80000100a00 */
[----:B------:R-:W-:Y:S04]  /*7a170*/  STL.64 [R1+0x58], R22 ;  /* 0x0000581601007387 */ /* 0x000fe80000100a00 */
[----:B--2---:R-:W-:Y:S04]  /*7a180*/  STL.64 [R1+0x40], R12 ;  /* 0x0000400c01007387 */ /* 0x004fe80000100a00 */
[----:B------:R-:W-:Y:S04]  /*7a190*/  STL.64 [R1+0x48], R14 ;  /* 0x0000480e01007387 */ /* 0x000fe80000100a00 */
[----:B------:R-:W0:Y:S04]  /*7a1a0*/  LDSM.16.MT88.4 R12, [R24+UR4+0x17000] ;  /* 0x01700004180c783b */ /* 0x000e280008004200 */
[----:B-1----:R-:W-:Y:S04]  /*7a1b0*/  STL.64 [R1+0x30], R16 ;  /* 0x0000301001007387 */ /* 0x002fe80000100a00 */
[----:B------:R-:W-:Y:S04]  /*7a1c0*/  STL.64 [R1+0x38], R18 ;  /* 0x0000381201007387 */ /* 0x000fe80000100a00 */
[----:B------:R-:W1:Y:S04]  /*7a1d0*/  LDSM.16.MT88.4 R16, [R24+UR4+0x16080] ;  /* 0x016080041810783b */ /* 0x000e680008004200 */
[----:B---3--:R-:W-:Y:S04]  /*7a1e0*/  STL.64 [R1+0x20], R8 ;  /* 0x0000200801007387 */ /* 0x008fe80000100a00 */
[----:B------:R-:W-:Y:S01]  /*7a1f0*/  STL.64 [R1+0x28], R10 ;  /* 0x0000280a01007387 */ /* 0x000fe20000100a00 */
[----:B------:R-:W2:Y:S03]  /*7a200*/  S2R R3, SR_TID.X ;  /* 0x0000000000037919 */ /* 0x000ea60000002100 */
[----:B------:R-:W-:Y:S04]  /*7a210*/  LDSM.16.MT88.4 R8, [R24+UR4+0x17080] ;  /* 0x017080041808783b */ /* 0x000fe80008004200 */
[----:B------:R-:W-:Y:S04]  /*7a220*/  LDSM.16.MT88.4 R20, [R25+UR4+0x16080] ;  /* 0x016080041914783b */ /* 0x000fe80008004200 */
[----:B0-----:R-:W-:Y:S04]  /*7a230*/  STL.64 [R1+0x10], R12 ;  /* 0x0000100c01007387 */ /* 0x001fe80000100a00 */
[----:B------:R-:W-:Y:S04]  /*7a240*/  STL.64 [R1+0x18], R14 ;  /* 0x0000180e01007387 */ /* 0x000fe80000100a00 */
[----:B-1----:R-:W-:Y:S04]  /*7a250*/  STL.64 [R1], R16 ;  /* 0x0000001001007387 */ /* 0x002fe80000100a00 */
[----:B------:R-:W-:Y:S04]  /*7a260*/  STL.64 [R1+0x8], R18 ;  /* 0x0000081201007387 */ /* 0x000fe80000100a00 */
[----:B------:R-:W0:Y:S04]  /*7a270*/  LDSM.16.MT88.4 R12, [R25+UR4+0x16000] ;  /* 0x01600004190c783b */ /* 0x000e280008004200 */
[----:B------:R-:W1:Y:S04]  /*7a280*/  LDSM.16.MT88.4 R16, [R25+UR4+0x17000] ;  /* 0x017000041910783b */ /* 0x000e680008004200 */
[----:B------:R-:W3:Y:S01]  /*7a290*/  LDSM.16.MT88.4 R24, [R25+UR4+0x17080] ;  /* 0x017080041918783b */ /* 0x000ee20008004200 */
[----:B--2---:R-:W-:-:S05]  /*7a2a0*/  LOP3.LUT R3, R3, 0x3f, RZ, 0xc0, !PT ;  /* 0x0000003f03037812 */ /* 0x004fca00078ec0ff */
[----:B------:R-:W-:Y:S01]  /*7a2b0*/  IMAD.SHL.U32 R3, R3, 0x2, RZ ;  /* 0x0000000203037824 */ /* 0x000fe200078e00ff */
[----:B------:R-:W-:Y:S04]  /*7a2c0*/  STL [R1+0x3738], R29 ;  /* 0x0037381d01007387 */ /* 0x000fe80000100800 */
[----:B0-----:R-:W-:Y:S04]  /*7a2d0*/  STL.64 [R1+0x3728], R14 ;  /* 0x0037280e01007387 */ /* 0x001fe80000100a00 */
[----:B------:R-:W-:Y:S04]  /*7a2e0*/  STL.64 [R1+0x3720], R12 ;  /* 0x0037200c01007387 */ /* 0x000fe80000100a00 */
[----:B------:R-:W-:Y:S04]  /*7a2f0*/  STL [R1+0x32e4], R20 ;  /* 0x0032e41401007387 */ /* 0x000fe80000100800 */
[----:B------:R0:W-:Y:S04]  /*7a300*/  STL [R1+0x32e0], R21 ;  /* 0x0032e01501007387 */ /* 0x0001e80000100800 */
[----:B------:R-:W-:Y:S04]  /*7a310*/  STL [R1+0x32dc], R22 ;  /* 0x0032dc1601007387 */ /* 0x000fe80000100800 */
[----:B------:R-:W-:Y:S04]  /*7a320*/  STL [R1+0x32d8], R23 ;  /* 0x0032d81701007387 */ /* 0x000fe80000100800 */
[----:B0-----:R-:W2:Y:S04]  /*7a330*/  LDL.64 R20, [R1+0x130] ;  /* 0x0001300001147983 */ /* 0x001ea80000100a00 */
[----:B--2---:R-:W-:Y:S04]  /*7a340*/  STL.64 [R1+0x3a20], R20 ;  /* 0x003a201401007387 */ /* 0x004fe80000100a00 */
[----:B-1----:R-:W-:Y:S04]  /*7a350*/  STL.64 [R1+0x2e90], R18 ;  /* 0x002e901201007387 */ /* 0x002fe80000100a00 */
[----:B------:R0:W-:Y:S04]  /*7a360*/  STL.64 [R1+0x2e88], R16 ;  /* 0x002e881001007387 */ /* 0x0001e80000100a00 */
[----:B0-----:R-:W2:Y:S04]  /*7a370*/  LDL.LU.64 R16, [R1+0x190] ;  /* 0x0001900001107983 */ /* 0x001ea80000300a00 */
[----:B------:R-:W4:Y:S04]  /*7a380*/  LDL.64 R18, [R1+0x198] ;  /* 0x0001980001127983 */ /* 0x000f280000100a00 */
[----:B----4-:R-:W-:Y:S04]  /*7a390*/  STL.64 [R1+0x3a80], R18 ;  /* 0x003a801201007387 */ /* 0x010fe80000100a00 */
[----:B--2---:R-:W-:Y:S04]  /*7a3a0*/  STL.64 [R1+0x3a78], R16 ;  /* 0x003a781001007387 */ /* 0x004fe80000100a00 */
[----:B------:R-:W-:Y:S04]  /*7a3b0*/  STL.64 [R1+0x2b18], R10 ;  /* 0x002b180a01007387 */ /* 0x000fe80000100a00 */
[----:B------:R0:W-:Y:S04]  /*7a3c0*/  STL.64 [R1+0x2b10], R8 ;  /* 0x002b100801007387 */ /* 0x0001e80000100a00 */
[----:B0-----:R-:W2:Y:S04]  /*7a3d0*/  LDL.LU R8, [R1+0x110] ;  /* 0x0001100001087983 */ /* 0x001ea80000300800 */
[----:B------:R-:W2:Y:S04]  /*7a3e0*/  LDL.LU R9, [R1+0x114] ;  /* 0x0001140001097983 */ /* 0x000ea80000300800 */
[----:B------:R-:W4:Y:S04]  /*7a3f0*/  LDL R10, [R1+0x118] ;  /* 0x00011800010a7983 */ /* 0x000f280000100800 */
[----:B----4-:R-:W-:Y:S04]  /*7a400*/  STL [R1+0x3570], R10 ;  /* 0x0035700a01007387 */ /* 0x010fe80000100800 */
[----:B------:R-:W4:Y:S04]  /*7a410*/  LDL R11, [R1+0x11c] ;  /* 0x00011c00010b7983 */ /* 0x000f280000100800 */
        /* <DEDUP_REMOVED lines=10> */
[----:B---3--:R0:W-:Y:S04]  /*7a4c0*/  STL.64 [R1+0x3ac0], R18 ;  /* 0x003ac01201007387 */ /* 0x0081e80000100a00 */
[----:B--2---:R-:W-:Y:S04]  /*7a4d0*/  STL.64 [R1+0x3ab8], R16 ;  /* 0x003ab81001007387 */ /* 0x004fe80000100a00 */
[----:B0-----:R-:W2:Y:S04]  /*7a4e0*/  LDL.LU R18, [R1+0x1c8] ;  /* 0x0001c80001127983 */ /* 0x001ea80000300800 */
[----:B------:R-:W2:Y:S04]  /*7a4f0*/  LDL.LU R19, [R1+0x1cc] ;  /* 0x0001cc0001137983 */ /* 0x000ea80000300800 */
[----:B--2---:R0:W-:Y:S04]  /*7a500*/  STL.64 [R1+0x3ad0], R18 ;  /* 0x003ad01201007387 */ /* 0x0041e80000100a00 */
[----:B----4-:R-:W-:Y:S04]  /*7a510*/  STL [R1+0x3a58], R11 ;  /* 0x003a580b01007387 */ /* 0x010fe80000100800 */
[----:B------:R-:W-:Y:S04]  /*7a520*/  STL.64 [R1+0x3a50], R8 ;  /* 0x003a500801007387 */ /* 0x000fe80000100a00 */
[----:B------:R-:W2:Y:S04]  /*7a530*/  LDL.64 R12, [R1+0xb0] ;  /* 0x0000b000010c7983 */ /* 0x000ea80000100a00 */
[----:B--2---:R1:W-:Y:S04]  /*7a540*/  STL.64 [R1+0x3988], R12 ;  /* 0x0039880c01007387 */ /* 0x0043e80000100a00 */
[----:B------:R-:W2:Y:S04]  /*7a550*/  LDL.LU R14, [R1+0x1b8] ;  /* 0x0001b800010e7983 */ /* 0x000ea80000300800 */
[----:B------:R-:W2:Y:S04]  /*7a560*/  LDL.LU R15, [R1+0x1bc] ;  /* 0x0001bc00010f7983 */ /* 0x000ea80000300800 */
[----:B0-----:R-:W3:Y:S04]  /*7a570*/  LDL.LU R18, [R1+0x1d8] ;  /* 0x0001d80001127983 */ /* 0x001ee80000300800 */
[----:B------:R-:W3:Y:S04]  /*7a580*/  LDL.LU R19, [R1+0x1dc] ;  /* 0x0001dc0001137983 */ /* 0x000ee80000300800 */
[----:B---3--:R-:W-:Y:S04]  /*7a590*/  STL.64 [R1+0x3ae8], R18 ;  /* 0x003ae81201007387 */ /* 0x008fe80000100a00 */
[----:B--2---:R0:W-:Y:S04]  /*7a5a0*/  STL.64 [R1+0x3ac8], R14 ;  /* 0x003ac80e01007387 */ /* 0x0041e80000100a00 */
[----:B-1----:R-:W2:Y:S04]  /*7a5b0*/  LDL.LU R12, [R1+0x6d0] ;  /* 0x0006d000010c7983 */ /* 0x002ea80000300800 */
[----:B------:R-:W2:Y:S04]  /*7a5c0*/  LDL.LU R13, [R1+0x6d4] ;  /* 0x0006d400010d7983 */ /* 0x000ea80000300800 */
[----:B0-----:R-:W3:Y:S04]  /*7a5d0*/  LDL.LU R14, [R1+0x6d8] ;  /* 0x0006d800010e7983 */ /* 0x001ee80000300800 */
[----:B------:R-:W3:Y:S04]  /*7a5e0*/  LDL.LU R15, [R1+0x6dc] ;  /* 0x0006dc00010f7983 */ /* 0x000ee80000300800 */
[----:B------:R-:W4:Y:S04]  /*7a5f0*/  LDL.LU R18, [R1+0x1e8] ;  /* 0x0001e80001127983 */ /* 0x000f280000300800 */
[----:B------:R-:W4:Y:S04]  /*7a600*/  LDL.LU R19, [R1+0x1ec] ;  /* 0x0001ec0001137983 */ /* 0x000f280000300800 */
[----:B------:R-:W2:Y:S04]  /*7a610*/  LDL.LU R22, [R1+0x208] ;  /* 0x0002080001167983 */ /* 0x000ea80000300800 */
[----:B------:R-:W2:Y:S04]  /*7a620*/  LDL.LU R23, [R1+0x20c] ;  /* 0x00020c0001177983 */ /* 0x000ea80000300800 */
[----:B--2---:R0:W-:Y:S04]  /*7a630*/  STL.64 [R1+0x3b18], R22 ;  /* 0x003b181601007387 */ /* 0x0041e80000100a00 */
        /* <DEDUP_REMOVED lines=8> */
[----:B-1----:R-:W2:Y:S04]  /*7a6c0*/  LDL.LU R8, [R1+0x770] ;  /* 0x0007700001087983 */ /* 0x002ea80000300800 */
[----:B------:R-:W2:Y:S04]  /*7a6d0*/  LDL.LU R9, [R1+0x774] ;  /* 0x0007740001097983 */ /* 0x000ea80000300800 */
[----:B------:R-:W2:Y:S04]  /*7a6e0*/  LDL.LU R10, [R1+0x778] ;  /* 0x00077800010a7983 */ /* 0x000ea80000300800 */
[----:B------:R-:W2:Y:S04]  /*7a6f0*/  LDL.LU R11, [R1+0x77c] ;  /* 0x00077c00010b7983 */ /* 0x000ea80000300800 */
[----:B----4-:R-:W-:Y:S04]  /*7a700*/  STL.64 [R1+0x3b00], R18 ;  /* 0x003b001201007387 */ /* 0x010fe80000100a00 */
[----:B------:R-:W-:Y:S04]  /*7a710*/  STL.64 [R1+0x3ae0], R14 ;  /* 0x003ae00e01007387 */ /* 0x000fe80000100a00 */
[----:B------:R0:W-:Y:S04]  /*7a720*/  STL.64 [R1+0x3ad8], R12 ;  /* 0x003ad80c01007387 */ /* 0x0001e80000100a00 */
[----:B0-----:R-:W3:Y:S04]  /*7a730*/  LDL.LU R12, [R1+0x6f0] ;  /* 0x0006f000010c7983 */ /* 0x001ee80000300800 */
[----:B------:R-:W3:Y:S04]  /*7a740*/  LDL.LU R13, [R1+0x6f4] ;  /* 0x0006f400010d7983 */ /* 0x000ee80000300800 */
[----:B------:R-:W4:Y:S04]  /*7a750*/  LDL.LU R14, [R1+0x6f8] ;  /* 0x0006f800010e7983 */ /* 0x000f280000300800 */
[----:B------:R-:W4:Y:S04]  /*7a760*/  LDL.LU R15, [R1+0x6fc] ;  /* 0x0006fc00010f7983 */ /* 0x000f280000300800 */
[----:B------:R-:W2:Y:S04]  /*7a770*/  LDL.LU R18, [R1+0x1f8] ;  /* 0x0001f80001127983 */ /* 0x000ea80000300800 */
[----:B------:R-:W2:Y:S04]  /*7a780*/  LDL.LU R19, [R1+0x1fc] ;  /* 0x0001fc0001137983 */ /* 0x000ea80000300800 */
        /* <DEDUP_REMOVED lines=13> */
[----:B------:R-:W-:Y:S04]  /*7a860*/  STL.64 [R1+0x29b0], R26 ;  /* 0x0029b01a01007387 */ /* 0x000fe80000100a00 */
[----:B------:R0:W-:Y:S04]  /*7a870*/  STL.64 [R1+0x29a8], R24 ;  /* 0x0029a81801007387 */ /* 0x0001e80000100a00 */
[----:B0-----:R-:W4:Y:S01]  /*7a880*/  LDL.64 R24, [R1+0x150] ;  /* 0x0001500001187983 */ /* 0x001f220000100a00 */
[C---:B--2---:R-:W-:Y:S03]  /*7a890*/  HMMA.16816.F32.BF16 R20, R4.reuse, R22, R8 ;  /* 0x000000160414723c */ /* 0x044fe60000041808 */
[----:B----4-:R0:W-:Y:S04]  /*7a8a0*/  STL.64 [R1+0x3a40], R24 ;  /* 0x003a401801007387 */ /* 0x0101e80000100a00 */
[----:B0-----:R-:W2:Y:S04]  /*7a8b0*/  LDL.LU R24, [R1+0x690] ;  /* 0x0006900001187983 */ /* 0x001ea80000300800 */
[----:B------:R-:W2:Y:S04]  /*7a8c0*/  LDL.LU R25, [R1+0x694] ;  /* 0x0006940001197983 */ /* 0x000ea80000300800 */
[----:B------:R-:W4:Y:S04]  /*7a8d0*/  LDL.LU R26, [R1+0x698] ;  /* 0x00069800011a7983 */ /* 0x000f280000300800 */
[----:B------:R-:W4:Y:S04]  /*7a8e0*/  LDL.LU R27, [R1+0x69c] ;  /* 0x00069c00011b7983 */ /* 0x000f280000300800 */
[----:B----4-:R-:W-:Y:S04]  /*7a8f0*/  STL.64 [R1+0x3a90], R26 ;  /* 0x003a901a01007387 */ /* 0x010fe80000100a00 */
[----:B--2---:R0:W-:Y:S04]  /*7a900*/  STL.64 [R1+0x3a88], R24 ;  /* 0x003a881801007387 */ /* 0x0041e80000100a00 */
[----:B0-----:R-:W2:Y:S04]  /*7a910*/  LDL.64 R24, [R1+0x1a0] ;  /* 0x0001a00001187983 */ /* 0x001ea80000100a00 */
[----:B------:R-:W-:Y:S04]  /*7a920*/  STL [R1+0x2844], R0 ;  /* 0x0028440001007387 */ /* 0x000fe80000100800 */
[----:B------:R-:W4:Y:S04]  /*7a930*/  LDL.LU.64 R10, [R1+0x3b28] ;  /* 0x003b2800010a7983 */ /* 0x000f280000300a00 */
[----:B------:R-:W4:Y:S04]  /*7a940*/  LDL.LU.64 R8, [R1+0x3b20] ;  /* 0x003b200001087983 */ /* 0x000f280000300a00 */
[----:B------:R-:W-:Y:S04]  /*7a950*/  STL.64 [R1+0x9c0], R20 ;  /* 0x0009c01401007387 */ /* 0x000fe80000100a00 */
[----:B------:R0:W-:Y:S04]  /*7a960*/  STL.64 [R1+0x9c8], R22 ;  /* 0x0009c81601007387 */ /* 0x0001e80000100a00 */
[----:B0-----:R-:W4:Y:S02]  /*7a970*/  LDL.LU.64 R22, [R1+0x3b18] ;  /* 0x003b180001167983 */ /* 0x001f240000300a00 */
[----:B----4-:R-:W-:Y:S02]  /*7a980*/  HMMA.16816.F32.BF16 R20, R4, R22, R8 ;  /* 0x000000160414723c */ /* 0x010fe40000041808 */
[----:B------:R-:W4:-:S15]  /*7a990*/  LDL.LU R8, [R1+0x680] ;  /* 0x0006800001087983 */ /* 0x000f1e0000300800 */
[----:B------:R-:W-:-:S06]  /*7a9a0*/  NOP ;  /* 0x0000000000007918 */ /* 0x000fcc0000000000 */
[----:B------:R0:W-:Y:S04]  /*7a9b0*/  STL.64 [R1+0x980], R20 ;  /* 0x0009801401007387 */ /* 0x0001e80000100a00 */
[----:B------:R-:W-:Y:S04]  /*7a9c0*/  STL.64 [R1+0x988], R22 ;  /* 0x0009881601007387 */ /* 0x000fe80000100a00 */
[----:B------:R-:W4:Y:S04]  /*7a9d0*/  LDL.LU R9, [R1+0x684] ;  /* 0x0006840001097983 */ /* 0x000f280000300800 */
[----:B------:R-:W2:Y:S04]  /*7a9e0*/  LDL.LU R10, [R1+0x688] ;  /* 0x00068800010a7983 */ /* 0x000ea80000300800 */
[----:B------:R-:W2:Y:S01]  /*7a9f0*/  LDL.LU R11, [R1+0x68c] ;  /* 0x00068c00010b7983 */ /* 0x000ea20000300800 */
[C---:B---3--:R-:W-:Y:S03]  /*7aa00*/  HMMA.16816.F32.BF16 R16, R4.reuse, R18, R12 ;  /* 0x000000120410723c */ /* 0x048fe6000004180c */
[----:B--2---:R1:W-:Y:S04]  /*7aa10*/  STL.64 [R1+0x3aa0], R10 ;  /* 0x003aa00a01007387 */ /* 0x0043e80000100a00 */
[----:B----4-:R2:W-:Y:S04]  /*7aa20*/  STL.64 [R1+0x3a98], R8 ;  /* 0x003a980801007387 */ /* 0x0105e80000100a00 */
[----:B0-----:R-:W3:Y:S04]  /*7aa30*/  LDL.64 R20, [R1+0x180] ;  /* 0x0001800001147983 */ /* 0x001ee80000100a00 */
[----:B-1----:R-:W4:Y:S04]  /*7aa40*/  LDL.64 R10, [R1+0xa8] ;  /* 0x0000a800010a7983 */ /* 0x002f280000100a00 */
[----:B--2---:R-:W2:Y:S04]  /*7aa50*/  LDL.64 R8, [R1+0xa0] ;  /* 0x0000a00001087983 */ /* 0x004ea80000100a00 */
        /* <DEDUP_REMOVED lines=27> */
[----:B------:R-:W3:Y:S04]  /*7ac10*/  LDL.LU.64 R18, [R1+0x3ab0] ;  /* 0x003ab00001127983 */ /* 0x000ee80000300a00 */
[----:B------:R-:W3:Y:S01]  /*7ac20*/  LDL.LU.64 R16, [R1+0x3aa8] ;  /* 0x003aa80001107983 */ /* 0x000ee20000300a00 */
[----:B----4-:R-:W-:-:S03]  /*7ac30*/  IMAD.MOV.U32 R2, RZ, RZ, R10 ;  /* 0x000000ffff027224 */ /* 0x010fc600078e000a */
[----:B------:R-:W4:Y:S01]  /*7ac40*/  LDL.LU R4, [R1+0xc0] ;  /* 0x0000c00001047983 */ /* 0x000f220000300800 */
[----:B------:R-:W-:Y:S02]  /*7ac50*/  IMAD.MOV.U32 R0, RZ, RZ, R11 ;  /* 0x000000ffff007224 */ /* 0x000fe400078e000b */
[----:B--2---:R-:W-:-:S10]  /*7ac60*/  IMAD.MOV.U32 R3, RZ, RZ, R9 ;  /* 0x000000ffff037224 */ /* 0x004fd400078e0009 */
[----:B------:R0:W-:Y:S04]  /*7ac70*/  STL.64 [R1+0x920], R12 ;  /* 0x0009200c01007387 */ /* 0x0001e80000100a00 */
[----:B------:R1:W-:Y:S04]  /*7ac80*/  STL.64 [R1+0x928], R14 ;  /* 0x0009280e01007387 */ /* 0x0003e80000100a00 */
[----:B------:R-:W4:Y:S01]  /*7ac90*/  LDL.LU R5, [R1+0xc4] ;  /* 0x0000c40001057983 */ /* 0x000f220000300800 */
[----:B0-----:R-:W-:Y:S02]  /*7aca0*/  IMAD.MOV.U32 R13, RZ, RZ, R24 ;  /* 0x000000ffff0d7224 */ /* 0x001fe400078e0018 */
[----:B------:R-:W-:Y:S01]  /*7acb0*/  IMAD.MOV.U32 R12, RZ, RZ, R25 ;  /* 0x000000ffff0c7224 */ /* 0x000fe200078e0019 */
[----:B-1----:R-:W-:Y:S01]  /*7acc0*/  MOV R14, R8 ;  /* 0x00000008000e7202 */ /* 0x002fe20000000f00 */
[----:B---3--:R-:W-:Y:S01]  /*7acd0*/  HMMA.16816.F32.BF16 R16, R8, R24, R16 ;  /* 0x000000180810723c */ /* 0x008fe20000041810 */
[----:B------:R-:W2:Y:S04]  /*7ace0*/  LDL.LU.64 R10, [R1+0x3aa0] ;  /* 0x003aa000010a7983 */ /* 0x000ea80000300a00 */
[----:B------:R-:W2:Y:S04]  /*7acf0*/  LDL.LU.64 R8, [R1+0x3a98] ;  /* 0x003a980001087983 */ /* 0x000ea80000300a00 */
[----:B------:R-:W3:Y:S04]  /*7ad00*/  LDL.LU.64 R26, [R1+0x3a90] ;  /* 0x003a9000011a7983 */ /* 0x000ee80000300a00 */
[----:B------:R-:W3:Y:S10]  /*7ad10*/  LDL.LU.64 R24, [R1+0x3a88] ;  /* 0x003a880001187983 */ /* 0x000ef40000300a00 */
[----:B------:R0:W-:Y:S01]  /*7ad20*/  STL.64 [R1+0x910], R16 ;  /* 0x0009101001007387 */ /* 0x0001e20000100a00 */
[----:B------:R-:W-:-:S02]  /*7ad30*/  IMAD.MOV.U32 R7, RZ, RZ, R18 ;  /* 0x000000ffff077224 */ /* 0x000fc400078e0012 */
[----:B------:R-:W-:Y:S02]  /*7ad40*/  IMAD.MOV.U32 R6, RZ, RZ, R19 ;  /* 0x000000ffff067224 */ /* 0x000fe400078e0013 */
[----:B------:R-:W2:Y:S04]  /*7ad50*/  LDL.LU.64 R18, [R1+0x3a80] ;  /* 0x003a800001127983 */ /* 0x000ea80000300a00 */
[----:B0-----:R-:W3:Y:S01]  /*7ad60*/  LDL.LU.64 R16, [R1+0x3a78] ;  /* 0x003a780001107983 */ /* 0x001ee20000300a00 */
[----:B------:R-:W-:-:S03]  /*7ad70*/  MOV R15, R0 ;  /* 0x00000000000f7202 */ /* 0x000fc60000000f00 */
[----:B------:R0:W-:Y:S04]  /*7ad80*/  STL.64 [R1+0x3a60], R12 ;  /* 0x003a600c01007387 */ /* 0x0001e80000100a00 */
[----:B------:R-:W-:Y:S01]  /*7ad90*/  STL.64 [R1+0x3998], R6 ;  /* 0x0039980601007387 */ /* 0x000fe20000100a00 */
[----:B0-----:R-:W-:Y:S02]  /*7ada0*/  IMAD.MOV.U32 R12, RZ, RZ, R14 ;  /* 0x000000ffff0c7224 */ /* 0x001fe400078e000e */
[----:B------:R-:W-:Y:S02]  /*7adb0*/  IMAD.MOV.U32 R13, RZ, RZ, R3 ;  /* 0x000000ffff0d7224 */ /* 0x000fe400078e0003 */
[----:B------:R-:W-:Y:S01]  /*7adc0*/  IMAD.MOV.U32 R14, RZ, RZ, R2 ;  /* 0x000000ffff0e7224 */ /* 0x000fe200078e0002 */
[----:B----4-:R3:W-:Y:S06]  /*7add0*/  STL.64 [R1+0x3990], R4 ;  /* 0x0039900401007387 */ /* 0x0107ec0000100a00 */
[----:B---3--:R-:W-:Y:S01]  /*7ade0*/  HMMA.16816.F32.BF16 R4, R12, R16, R24 ;  /* 0x000000100c04723c */ /* 0x008fe20000041818 */
[----:B--2---:R-:W-:Y:S05]  /*7adf0*/  STL.64 [R1+0x3958], R18 ;  /* 0x0039581201007387 */ /* 0x004fea0000100a00 */
[----:B------:R0:W-:-:S15]  /*7ae00*/  STL.64 [R1+0x3950], R16 ;  /* 0x0039501001007387 */ /* 0x0001de0000100a00 */
[----:B------:R-:W-:-:S02]  /*7ae10*/  NOP ;  /* 0x0000000000007918 */ /* 0x000fc40000000000 */
[----:B------:R-:W-:Y:S04]  /*7ae20*/  STL.64 [R1+0x900], R4 ;  /* 0x0009000401007387 */ /* 0x000fe80000100a00 */
[----:B------:R-:W-:Y:S04]  /*7ae30*/  STL.64 [R1+0x908], R6 ;  /* 0x0009080601007387 */ /* 0x000fe80000100a00 */
[----:B0-----:R-:W2:Y:S04]  /*7ae40*/  LDL.LU R16, [R1+0x5e0] ;  /* 0x0005e00001107983 */ /* 0x001ea80000300800 */
[----:B------:R-:W2:Y:S04]  /*7ae50*/  LDL.LU R17, [R1+0x5e4] ;  /* 0x0005e40001117983 */ /* 0x000ea80000300800 */
[----:B------:R-:W3:Y:S01]  /*7ae60*/  LDL.LU R18, [R1+0x5e8] ;  /* 0x0005e80001127983 */ /* 0x000ee20000300800 */
[----:B------:R-:W-:Y:S01]  /*7ae70*/  IMAD.MOV.U32 R19, RZ, RZ, R28 ;  /* 0x000000ffff137224 */ /* 0x000fe200078e001c */
[----:B------:R-:W-:Y:S04]  /*7ae80*/  HMMA.16816.F32.BF16 R8, R12, R20, R8 ;  /* 0x000000140c08723c */ /* 0x000fe80000041808 */
[----:B---3--:R-:W-:Y:S04]  /*7ae90*/  STL.64 [R1+0x39c8], R18 ;  /* 0x0039c81201007387 */ /* 0x008fe80000100a00 */
[----:B--2---:R0:W-:Y:S04]  /*7aea0*/  STL.64 [R1+0x39c0], R16 ;  /* 0x0039c01001007387 */ /* 0x0041e80000100a00 */
[----:B0-----:R-:W2:Y:S01]  /*7aeb0*/  LDL.64 R16, [R1+0xf0] ;  /* 0x0000f00001107983 */ /* 0x001ea20000100a00 */
[----:B------:R-:W-:-:S02]  /*7aec0*/  IMAD.MOV.U32 R5, RZ, RZ, R20 ;  /* 0x000000ffff057224 */ /* 0x000fc400078e0014 */
[----:B------:R-:W-:Y:S01]  /*7aed0*/  IMAD.MOV.U32 R4, RZ, RZ, R21 ;  /* 0x000000ffff047224 */ /* 0x000fe200078e0015 */
[----:B--2---:R-:W-:Y:S07]  /*7aee0*/  STL.64 [R1+0x3a48], R16 ;  /* 0x003a481001007387 */ /* 0x004fee0000100a00 */
[----:B------:R-:W-:Y:S04]  /*7aef0*/  STL.64 [R1+0x8f0], R8 ;  /* 0x0008f00801007387 */ /* 0x000fe80000100a00 */
[----:B------:R-:W-:Y:S04]  /*7af00*/  STL [R1+0x8f8], R10 ;  /* 0x0008f80a01007387 */ /* 0x000fe80000100800 */
        /* <DEDUP_REMOVED lines=28> */
[----:B------:R-:W4:Y:S04]  /*7b0d0*/  LDL.64 R20, [R1+0x140] ;  /* 0x0001400001147983 */ /* 0x000f280000100a00 */
[----:B------:R-:W2:Y:S04]  /*7b0e0*/  LDL.64 R24, [R1+0x160] ;  /* 0x0001600001187983 */ /* 0x000ea80000100a00 */
[----:B----4-:R0:W-:Y:S04]  /*7b0f0*/  STL.64 [R1+0x3a38], R20 ;  /* 0x003a381401007387 */ /* 0x0101e80000100a00 */
[----:B0-----:R-:W4:Y:S04]  /*7b100*/  LDL.LU R20, [R1+0x650] ;  /* 0x0006500001147983 */ /* 0x001f280000300800 */
[----:B------:R-:W4:Y:S04]  /*7b110*/  LDL.LU R21, [R1+0x654] ;  /* 0x0006540001157983 */ /* 0x000f280000300800 */
[----:B------:R-:W4:Y:S04]  /*7b120*/  LDL.LU R22, [R1+0x658] ;  /* 0x0006580001167983 */ /* 0x000f280000300800 */
[----:B------:R-:W4:Y:S04]  /*7b130*/  LDL.LU R23, [R1+0x65c] ;  /* 0x00065c0001177983 */ /* 0x000f280000300800 */
[----:B---3--:R-:W-:Y:S04]  /*7b140*/  STL.64 [R1+0x3a00], R6 ;  /* 0x003a000601007387 */ /* 0x008fe80000100a00 */
[----:B------:R0:W-:Y:S04]  /*7b150*/  STL.64 [R1+0x39f8], R4 ;  /* 0x0039f80401007387 */ /* 0x0001e80000100a00 */
[----:B0-----:R-:W3:Y:S04]  /*7b160*/  LDL R4, [R1+0x120] ;  /* 0x0001200001047983 */ /* 0x001ee80000100800 */
[----:B------:R-:W3:Y:S01]  /*7b170*/  LDL R5, [R1+0x124] ;  /* 0x0001240001057983 */ /* 0x000ee20000100800 */
[----:B--2---:R-:W-:Y:S03]  /*7b180*/  HMMA.16816.F32.BF16 R12, R12, R8, R16 ;  /* 0x000000080c0c723c */ /* 0x004fe60000041810 */
[----:B---3--:R0:W-:Y:S04]  /*7b190*/  STL.64 [R1+0x3a18], R4 ;  /* 0x003a180401007387 */ /* 0x0081e80000100a00 */
        /* <DEDUP_REMOVED lines=12> */
[----:B------:R-:W-:Y:S04]  /*7b260*/  STL [R1+0x3228], R28 ;  /* 0x0032281c01007387 */ /* 0x000fe80000100800 */
[----:B------:R-:W3:Y:S04]  /*7b270*/  LDL.LU.64 R18, [R1+0x3a70] ;  /* 0x003a700001127983 */ /* 0x000ee80000300a00 */
[----:B------:R-:W3:Y:S04]  /*7b280*/  LDL.LU.64 R16, [R1+0x3a68] ;  /* 0x003a680001107983 */ /* 0x000ee80000300a00 */
[----:B------:R0:W-:Y:S04]  /*7b290*/  STL.64 [R1+0x8e0], R12 ;  /* 0x0008e00c01007387 */ /* 0x0001e80000100a00 */
[----:B------:R1:W-:Y:S04]  /*7b2a0*/  STL.64 [R1+0x8e8], R14 ;  /* 0x0008e80e01007387 */ /* 0x0003e80000100a00 */
[----:B0-----:R-:W4:Y:S01]  /*7b2b0*/  LDL.LU.64 R12, [R1+0x3a60] ;  /* 0x003a6000010c7983 */ /* 0x001f220000300a00 */
[----:B-1----:R-:W-:-:S03]  /*7b2c0*/  IMAD.MOV.U32 R14, RZ, RZ, R8 ;  /* 0x000000ffff0e7224 */ /* 0x002fc600078e0008 */
[----:B------:R-:W2:Y:S04]  /*7b2d0*/  LDL.LU R11, [R1+0x3a58] ;  /* 0x003a5800010b7983 */ /* 0x000ea80000300800 */
[----:B------:R-:W3:Y:S04]  /*7b2e0*/  LDL.LU.64 R8, [R1+0x3a50] ;  /* 0x003a500001087983 */ /* 0x000ee80000300a00 */
[----:B--2---:R-:W-:Y:S04]  /*7b2f0*/  STL.64 [R1+0x3a10], R10 ;  /* 0x003a100a01007387 */ /* 0x004fe80000100a00 */
[----:B---3--:R0:W-:Y:S04]  /*7b300*/  STL.64 [R1+0x3a08], R8 ;  /* 0x003a080801007387 */ /* 0x0081e80000100a00 */
[----:B0-----:R-:W2:Y:S04]  /*7b310*/  LDL.LU R8, [R1+0x620] ;  /* 0x0006200001087983 */ /* 0x001ea80000300800 */
[----:B------:R-:W2:Y:S04]  /*7b320*/  LDL.LU R9, [R1+0x624] ;  /* 0x0006240001097983 */ /* 0x000ea80000300800 */
[----:B------:R-:W2:Y:S04]  /*7b330*/  LDL.LU R10, [R1+0x628] ;  /* 0x00062800010a7983 */ /* 0x000ea80000300800 */
[----:B------:R-:W2:Y:S04]  /*7b340*/  LDL.LU R11, [R1+0x62c] ;  /* 0x00062c00010b7983 */ /* 0x000ea80000300800 */
[----:B------:R-:W-:Y:S04]  /*7b350*/  STL [R1+0x39b8], R14 ;  /* 0x0039b80e01007387 */ /* 0x000fe80000100800 */
[----:B----4-:R0:W-:Y:S04]  /*7b360*/  STL.64 [R1+0x39b0], R12 ;  /* 0x0039b00c01007387 */ /* 0x0101e80000100a00 */
[----:B0-----:R-:W3:Y:S04]  /*7b370*/  LDL.LU.64 R12, [R1+0xa0] ;  /* 0x0000a000010c7983 */ /* 0x001ee80000300a00 */
[----:B------:R-:W3:Y:S01]  /*7b380*/  LDL.LU.64 R14, [R1+0xa8] ;  /* 0x0000a800010e7983 */ /* 0x000ee20000300a00 */
[----:B------:R-:W-:Y:S01]  /*7b390*/  IMAD.MOV.U32 R3, RZ, RZ, R25 ;  /* 0x000000ffff037224 */ /* 0x000fe200078e0019 */
[----:B---3--:R-:W-:-:S15]  /*7b3a0*/  HMMA.16816.F32.BF16 R16, R12, R24, R16 ;  /* 0x000000180c10723c */ /* 0x008fde0000041810 */
[----:B------:R-:W-:-:S08]  /*7b3b0*/  NOP ;  /* 0x0000000000007918 */ /* 0x000fd00000000000 */
[----:B------:R0:W-:Y:S04]  /*7b3c0*/  STL.64 [R1+0x8d0], R16 ;  /* 0x0008d01001007387 */ /* 0x0001e80000100a00 */
[----:B------:R1:W-:Y:S04]  /*7b3d0*/  STL.64 [R1+0x8d8], R18 ;  /* 0x0008d81201007387 */ /* 0x0003e80000100a00 */
[----:B0-----:R-:W3:Y:S01]  /*7b3e0*/  LDL.LU.64 R16, [R1+0x3a48] ;  /* 0x003a480001107983 */ /* 0x001ee20000300a00 */
[----:B-1----:R-:W-:-:S03]  /*7b3f0*/  IMAD.MOV.U32 R18, RZ, RZ, R24 ;  /* 0x000000ffff127224 */ /* 0x002fc600078e0018 */
[----:B------:R-:W4:Y:S02]  /*7b400*/  LDL.LU.64 R24, [R1+0x3a40] ;  /* 0x003a400001187983 */ /* 0x000f240000300a00 */
[----:B----4-:R-:W-:-:S15]  /*7b410*/  HMMA.16816.F32.BF16 R20, R12, R24, R20 ;  /* 0x000000180c14723c */ /* 0x010fde0000041814 */
[----:B------:R-:W-:-:S08]  /*7b420*/  NOP ;  /* 0x0000000000007918 */ /* 0x000fd00000000000 */
[----:B------:R0:W-:Y:S04]  /*7b430*/  STL.64 [R1+0x8c0], R20 ;  /* 0x0008c01401007387 */ /* 0x0001e80000100a00 */
[----:B------:R-:W-:Y:S04]  /*7b440*/  STL.64 [R1+0x8c8], R22 ;  /* 0x0008c81601007387 */ /* 0x000fe80000100a00 */
[----:B0-----:R-:W4:Y:S04]  /*7b450*/  LDL.LU.64 R20, [R1+0x3a38] ;  /* 0x003a380001147983 */ /* 0x001f280000300a00 */
[----:B------:R0:W-:Y:S04]  /*7b460*/  STL.64 [R1+0x3900], R24 ;  /* 0x0039001801007387 */ /* 0x0001e80000100a00 */
[----:B0-----:R-:W3:Y:S04]  /*7b470*/  LDL R24, [R1+0x100] ;  /* 0x0001000001187983 */ /* 0x001ee80000100800 */
[----:B------:R-:W3:Y:S01]  /*7b480*/  LDL R25, [R1+0x104] ;  /* 0x0001040001197983 */ /* 0x000ee20000100800 */
        /* <DEDUP_REMOVED lines=8> */
[----:B----4-:R-:W-:-:S15]  /*7b510*/  HMMA.16816.F32.BF16 R4, R12, R20, R4 ;  /* 0x000000140c04723c */ /* 0x010fde0000041804 */
[----:B------:R-:W-:-:S08]  /*7b520*/  NOP ;  /* 0x0000000000007918 */ /* 0x000fd00000000000 */
[----:B------:R0:W-:Y:S04]  /*7b530*/  STL.64 [R1+0x8a0], R4 ;  /* 0x0008a00401007387 */ /* 0x0001e80000100a00 */
        /* <DEDUP_REMOVED lines=14> */
[----:B0-----:R-:W3:Y:S04]  /*7b620*/  LDL.LU.64 R6, [R1+0x39f0] ;  /* 0x0039f00001067983 */ /* 0x001ee80000300a00 */
[----:B------:R-:W3:Y:S04]  /*7b630*/  LDL.LU.64 R4, [R1+0x39e8] ;  /* 0x0039e80001047983 */ /* 0x000ee80000300a00 */
[----:B--2---:R-:W-:Y:S04]  /*7b640*/  STL [R1+0x38d8], R11 ;  /* 0x0038d80b01007387 */ /* 0x004fe80000100800 */
[----:B------:R0:W-:Y:S01]  /*7b650*/  STL.64 [R1+0x38d0], R8 ;  /* 0x0038d00801007387 */ /* 0x0001e20000100a00 */
[----:B---3--:R-:W-:Y:S03]  /*7b660*/  HMMA.16816.F32.BF16 R24, R12, R24, R4 ;  /* 0x000000180c18723c */ /* 0x008fe60000041804 */
[----:B------:R-:W2:Y:S04]  /*7b670*/  LDL.LU.64 R6, [R1+0x39e0] ;  /* 0x0039e00001067983 */ /* 0x000ea80000300a00 */
[----:B------:R-:W2:Y:S01]  /*7b680*/  LDL.LU.64 R4, [R1+0x39d8] ;  /* 0x0039d80001047983 */ /* 0x000ea20000300a00 */
[----:B0-----:R-:W-:-:S02]  /*7b690*/  IMAD.MOV.U32 R9, RZ, RZ, R16 ;  /* 0x000000ffff097224 */ /* 0x001fc400078e0010 */
[----:B------:R-:W-:-:S13]  /*7b6a0*/  IMAD.MOV.U32 R8, RZ, RZ, R17 ;  /* 0x000000ffff087224 */ /* 0x000fda00078e0011 */
[----:B------:R0:W-:Y:S04]  /*7b6b0*/  STL.64 [R1+0x870], R24 ;  /* 0x0008701801007387 */ /* 0x0001e80000100a00 */
[----:B------:R-:W-:Y:S01]  /*7b6c0*/  STL.64 [R1+0x878], R26 ;  /* 0x0008781a01007387 */ /* 0x000fe20000100a00 */
[----:B0-----:R-:W-:Y:S01]  /*7b6d0*/  MOV R24, R18 ;  /* 0x0000001200187202 */ /* 0x001fe20000000f00 */
[----:B------:R-:W-:-:S05]  /*7b6e0*/  IMAD.MOV.U32 R25, RZ, RZ, R3 ;  /* 0x000000ffff197224 */ /* 0x000fca00078e0003 */
[----:B------:R0:W-:Y:S04]  /*7b6f0*/  STL.64 [R1+0x3918], R24 ;  /* 0x0039181801007387 */ /* 0x0001e80000100a00 */
[----:B0-----:R-:W3:Y:S01]  /*7b700*/  LDL.64 R24, [R1+0xe0] ;  /* 0x0000e00001187983 */ /* 0x001ee20000100a00 */
[----:B--2---:R-:W-:-:S15]  /*7b710*/  HMMA.16816.F32.BF16 R4, R12, R16, R4 ;  /* 0x000000100c04723c */ /* 0x004fde0000041804 */
[----:B------:R-:W-:-:S08]  /*7b720*/  NOP ;  /* 0x0000000000007918 */ /* 0x000fd00000000000 */
[----:B------:R0:W-:Y:S04]  /*7b730*/  STL.64 [R1+0x860], R4 ;  /* 0x0008600401007387 */ /* 0x0001e80000100a00 */
[----:B------:R1:W-:Y:S04]  /*7b740*/  STL.64 [R1+0x868], R6 ;  /* 0x0008680601007387 */ /* 0x0003e80000100a00 */
[----:B0-----:R-:W2:Y:S04]  /*7b750*/  LDL.LU.64 R4, [R1+0x39d0] ;  /* 0x0039d00001047983 */ /* 0x001ea80000300a00 */
[----:B------:R-:W3:Y:S04]  /*7b760*/  LDL.LU.64 R18, [R1+0x39c8] ;  /* 0x0039c80001127983 */ /* 0x000ee80000300a00 */
[----:B------:R-:W3:Y:S01]  /*7b770*/  LDL.LU.64 R16, [R1+0x39c0] ;  /* 0x0039c00001107983 */ /* 0x000ee20000300a00 */
[----:B-1----:R-:W-:Y:S01]  /*7b780*/  IMAD.MOV.U32 R6, RZ, RZ, R14 ;  /* 0x000000ffff067224 */ /* 0x002fe200078e000e */
[----:B---3--:R-:W-:-:S15]  /*7b790*/  HMMA.16816.F32.BF16 R16, R12, R24, R16 ;  /* 0x000000180c10723c */ /* 0x008fde0000041810 */
[----:B------:R-:W-:-:S08]  /*7b7a0*/  NOP ;  /* 0x0000000000007918 */ /* 0x000fd00000000000 */
[----:B------:R-:W-:Y:S04]  /*7b7b0*/  STL.64 [R1+0x850], R16 ;  /* 0x0008501001007387 */ /* 0x000fe80000100a00 */
[----:B------:R0:W-:Y:S04]  /*7b7c0*/  STL.64 [R1+0x858], R18 ;  /* 0x0008581201007387 */ /* 0x0001e80000100a00 */
[----:B------:R-:W3:Y:S01]  /*7b7d0*/  LDL.LU R14, [R1+0x39b8] ;  /* 0x0039b800010e7983 */ /* 0x000ee20000300800 */
[----:B------:R-:W-:Y:S02]  /*7b7e0*/  IMAD.MOV.U32 R22, RZ, RZ, R24 ;  /* 0x000000ffff167224 */ /* 0x000fe400078e0018 */
[----:B------:R-:W-:Y:S01]  /*7b7f0*/  IMAD.MOV.U32 R11, RZ, RZ, R25 ;  /* 0x000000ffff0b7224 */ /* 0x000fe200078e0019 */
[----:B------:R-:W-:Y:S01]  /*7b800*/  MOV R25, R10 ;  /* 0x0000000a00197202 */ /* 0x000fe20000000f00 */
[----:B------:R-:W-:-:S02]  /*7b810*/  IMAD.MOV.U32 R7, RZ, RZ, R13 ;  /* 0x000000ffff077224 */ /* 0x000fc400078e000d */
[----:B0-----:R-:W-:Y:S02]  /*7b820*/  IMAD.MOV.U32 R18, RZ, RZ, R12 ;  /* 0x000000ffff127224 */ /* 0x001fe400078e000c */
[----:B------:R-:W4:Y:S01]  /*7b830*/  LDL.LU.64 R12, [R1+0x39b0] ;  /* 0x0039b000010c7983 */ /* 0x000f220000300a00 */
[----:B---3--:R-:W-:-:S05]  /*7b840*/  IMAD.MOV.U32 R24, RZ, RZ, R14 ;  /* 0x000000ffff187224 */ /* 0x008fca00078e000e */
[----:B------:R2:W-:Y:S04]  /*7b850*/  STL.64 [R1+0x3930], R24 ;  /* 0x0039301801007387 */ /* 0x0005e80000100a00 */
[----:B------:R-:W-:Y:S04]  /*7b860*/  STL [R1+0x3910], R11 ;  /* 0x0039100b01007387 */ /* 0x000fe80000100800 */
[----:B------:R0:W-:Y:S01]  /*7b870*/  STL.64 [R1+0x3908], R8 ;  /* 0x0039080801007387 */ /* 0x0001e20000100a00 */
[----:B--2---:R-:W-:Y:S02]  /*7b880*/  IMAD.MOV.U32 R24, RZ, RZ, R5 ;  /* 0x000000ffff187224 */ /* 0x004fe400078e0005 */
[----:B------:R-:W-:Y:S01]  /*7b890*/  IMAD.MOV.U32 R25, RZ, RZ, R4 ;  /* 0x000000ffff197224 */ /* 0x000fe200078e0004 */
[----:B0-----:R-:W2:Y:S04]  /*7b8a0*/  LDL.LU R8, [R1+0x6c0] ;  /* 0x0006c00001087983 */ /* 0x001ea80000300800 */
[----:B------:R-:W2:Y:S04]  /*7b8b0*/  LDL.LU R9, [R1+0x6c4] ;  /* 0x0006c40001097983 */ /* 0x000ea80000300800 */
[----:B------:R-:W3:Y:S04]  /*7b8c0*/  LDL.LU R10, [R1+0x6c8] ;  /* 0x0006c800010a7983 */ /* 0x000ee80000300800 */
[----:B------:R-:W3:Y:S04]  /*7b8d0*/  LDL.LU R11, [R1+0x6cc] ;  /* 0x0006cc00010b7983 */ /* 0x000ee80000300800 */
[----:B------:R0:W-:Y:S04]  /*7b8e0*/  STL.64 [R1+0x3948], R24 ;  /* 0x0039481801007387 */ /* 0x0001e80000100a00 */
[----:B0-----:R-:W2:Y:S04]  /*7b8f0*/  LDL.LU R24, [R1+0x590] ;  /* 0x0005900001187983 */ /* 0x001ea80000300800 */
[----:B------:R-:W2:Y:S04]  /*7b900*/  LDL.LU R25, [R1+0x594] ;  /* 0x0005940001197983 */ /* 0x000ea80000300800 */
[----:B------:R-:W3:Y:S04]  /*7b910*/  LDL.LU R26, [R1+0x598] ;  /* 0x00059800011a7983 */ /* 0x000ee80000300800 */
[----:B------:R-:W3:Y:S01]  /*7b920*/  LDL.LU R27, [R1+0x59c] ;  /* 0x00059c00011b7983 */ /* 0x000ee20000300800 */
[----:B----4-:R-:W-:-:S02]  /*7b930*/  IMAD.MOV.U32 R17, RZ, RZ, R12 ;  /* 0x000000ffff117224 */ /* 0x010fc400078e000c */
[----:B------:R-:W-:Y:S02]  /*7b940*/  IMAD.MOV.U32 R16, RZ, RZ, R13 ;  /* 0x000000ffff107224 */ /* 0x000fe400078e000d */
[----:B------:R-:W-:Y:S01]  /*7b950*/  IMAD.MOV.U32 R3, RZ, RZ, R15 ;  /* 0x000000ffff037224 */ /* 0x000fe200078e000f */
[----:B---3--:R-:W-:Y:S04]  /*7b960*/  STL.64 [R1+0x3968], R26 ;  /* 0x0039681a01007387 */ /* 0x008fe80000100a00 */
[----:B--2---:R-:W-:Y:S04]  /*7b970*/  STL.64 [R1+0x3960], R24 ;  /* 0x0039601801007387 */ /* 0x004fe80000100a00 */
[----:B------:R-:W2:Y:S04]  /*7b980*/  LDL.LU R12, [R1+0x5c0] ;  /* 0x0005c000010c7983 */ /* 0x000ea80000300800 */
[----:B------:R-:W2:Y:S04]  /*7b990*/  LDL.LU R13, [R1+0x5c4] ;  /* 0x0005c400010d7983 */ /* 0x000ea80000300800 */
[----:B------:R-:W3:Y:S04]  /*7b9a0*/  LDL.LU R14, [R1+0x5c8] ;  /* 0x0005c800010e7983 */ /* 0x000ee80000300800 */
[----:B------:R-:W3:Y:S04]  /*7b9b0*/  LDL.LU R15, [R1+0x5cc] ;  /* 0x0005cc00010f7983 */ /* 0x000ee80000300800 */
[----:B---3--:R-:W-:Y:S04]  /*7b9c0*/  STL.64 [R1+0x39a8], R14 ;  /* 0x0039a80e01007387 */ /* 0x008fe80000100a00 */
[----:B--2---:R0:W-:Y:S04]  /*7b9d0*/  STL.64 [R1+0x39a0], R12 ;  /* 0x0039a00c01007387 */ /* 0x0041e80000100a00 */
[----:B------:R-:W2:Y:S04]  /*7b9e0*/  LDL R4, [R1+0xd0] ;  /* 0x0000d00001047983 */ /* 0x000ea80000100800 */
[----:B------:R-:W2:Y:S04]  /*7b9f0*/  LDL R5, [R1+0xd4] ;  /* 0x0000d40001057983 */ /* 0x000ea80000100800 */
[----:B0-----:R-:W2:Y:S04]  /*7ba00*/  LDL.LU R12, [R1+0x5d0] ;  /* 0x0005d000010c7983 */ /* 0x001ea80000300800 */
[----:B------:R-:W2:Y:S04]  /*7ba10*/  LDL.LU R13, [R1+0x5d4] ;  /* 0x0005d400010d7983 */ /* 0x000ea80000300800 */
[----:B------:R-:W2:Y:S04]  /*7ba20*/  LDL.LU R14, [R1+0x5d8] ;  /* 0x0005d800010e7983 */ /* 0x000ea80000300800 */
[----:B------:R-:W2:Y:S04]  /*7ba30*/  LDL.LU R15, [R1+0x5dc] ;  /* 0x0005dc00010f7983 */ /* 0x000ea80000300800 */
[----:B------:R0:W-:Y:S04]  /*7ba40*/  STL.64 [R1+0x3970], R16 ;  /* 0x0039701001007387 */ /* 0x0001e80000100a00 */
[----:B------:R-:W3:Y:S04]  /*7ba50*/  LDL.LU R24, [R1+0x5a0] ;  /* 0x0005a00001187983 */ /* 0x000ee80000300800 */
[----:B------:R-:W3:Y:S04]  /*7ba60*/  LDL.LU R25, [R1+0x5a4] ;  /* 0x0005a40001197983 */ /* 0x000ee80000300800 */
[----:B------:R-:W4:Y:S04]  /*7ba70*/  LDL.LU R26, [R1+0x5a8] ;  /* 0x0005a800011a7983 */ /* 0x000f280000300800 */
[----:B------:R-:W4:Y:S01]  /*7ba80*/  LDL.LU R27, [R1+0x5ac] ;  /* 0x0005ac00011b7983 */ /* 0x000f220000300800 */
[----:B0-----:R-:W-:-:S02]  /*7ba90*/  IMAD.MOV.U32 R16, RZ, RZ, R18 ;  /* 0x000000ffff107224 */ /* 0x001fc400078e0012 */
[----:B------:R-:W-:Y:S02]  /*7baa0*/  IMAD.MOV.U32 R17, RZ, RZ, R7 ;  /* 0x000000ffff117224 */ /* 0x000fe400078e0007 */
[----:B------:R-:W-:Y:S01]  /*7bab0*/  IMAD.MOV.U32 R18, RZ, RZ, R6 ;  /* 0x000000ffff127224 */ /* 0x000fe200078e0006 */
        /* <DEDUP_REMOVED lines=10> */
[----:B------:R-:W3:Y:S04]  /*7bb60*/  LDL.LU R10, [R1+0x578] ;  /* 0x00057800010a7983 */ /* 0x000ee80000300800 */
[----:B------:R-:W3:Y:S01]  /*7bb70*/  LDL.LU R11, [R1+0x57c] ;  /* 0x00057c00010b7983 */ /* 0x000ee20000300800 */
[----:B------:R-:W-:-:S07]  /*7bb80*/  IMAD.MOV.U32 R19, RZ, RZ, R3 ;  /* 0x000000ffff137224 */ /* 0x000fce00078e0003 */
[C---:B--2---:R-:W-:Y:S01]  /*7bb90*/  HMMA.16816.F32.BF16 R4, R16.reuse, R4, R12 ;  /* 0x000000041004723c */ /* 0x044fe2000004180c */
[----:B---3--:R-:W-:Y:S04]  /*7bba0*/  STL.64 [R1+0x3940], R10 ;  /* 0x0039400a01007387 */ /* 0x008fe80000100a00 */
[----:B----4-:R0:W-:Y:S04]  /*7bbb0*/  STL.64 [R1+0x3938], R8 ;  /* 0x0039380801007387 */ /* 0x0101e80000100a00 */
[----:B0-----:R-:W2:Y:S04]  /*7bbc0*/  LDL.LU R8, [R1+0x580] ;  /* 0x0005800001087983 */ /* 0x001ea80000300800 */
[----:B------:R-:W2:Y:S04]  /*7bbd0*/  LDL.LU R9, [R1+0x584] ;  /* 0x0005840001097983 */ /* 0x000ea80000300800 */
[----:B------:R-:W2:Y:S04]  /*7bbe0*/  LDL.LU R10, [R1+0x588] ;  /* 0x00058800010a7983 */ /* 0x000ea80000300800 */
[----:B------:R-:W2:Y:S04]  /*7bbf0*/  LDL.LU R11, [R1+0x58c] ;  /* 0x00058c00010b7983 */ /* 0x000ea80000300800 */
[----:B------:R-:W-:Y:S04]  /*7bc00*/  STL [R1+0x38f8], R22 ;  /* 0x0038f81601007387 */ /* 0x000fe80000100800 */
[----:B------:R0:W-:Y:S04]  /*7bc10*/  STL.64 [R1+0x38f0], R20 ;  /* 0x0038f01401007387 */ /* 0x0001e80000100a00 */
[----:B0-----:R-:W3:Y:S04]  /*7bc20*/  LDL.LU R20, [R1+0x6e0] ;  /* 0x0006e00001147983 */ /* 0x001ee80000300800 */
[----:B------:R-:W3:Y:S04]  /*7bc30*/  LDL.LU R21, [R1+0x6e4] ;  /* 0x0006e40001157983 */ /* 0x000ee80000300800 */
[----:B------:R-:W3:Y:S04]  /*7bc40*/  LDL.LU R22, [R1+0x6e8] ;  /* 0x0006e80001167983 */ /* 0x000ee80000300800 */
[----:B------:R-:W3:Y:S04]  /*7bc50*/  LDL.LU R23, [R1+0x6ec] ;  /* 0x0006ec0001177983 */ /* 0x000ee80000300800 */
[----:B------:R-:W4:Y:S04]  /*7bc60*/  LDL.LU.64 R14, [R1+0x39a8] ;  /* 0x0039a800010e7983 */ /* 0x000f280000300a00 */
[----:B------:R-:W4:Y:S04]  /*7bc70*/  LDL.LU.64 R12, [R1+0x39a0] ;  /* 0x0039a000010c7983 */ /* 0x000f280000300a00 */
        /* <DEDUP_REMOVED lines=8> */
[----:B0-----:R-:W4:Y:S04]  /*7bd00*/  LDL.LU.64 R12, [R1+0x3988] ;  /* 0x00398800010c7983 */ /* 0x001f280000300a00 */
[----:B--2---:R-:W-:Y:S04]  /*7bd10*/  STL.64 [R1+0x3878], R6 ;  /* 0x0038780601007387 */ /* 0x004fe80000100a00 */
[----:B------:R0:W-:Y:S04]  /*7bd20*/  STL.64 [R1+0x3870], R4 ;  /* 0x0038700401007387 */ /* 0x0001e80000100a00 */
[----:B0-----:R-:W2:Y:S04]  /*7bd30*/  LDL.LU.64 R4, [R1+0x60] ;  /* 0x0000600001047983 */ /* 0x001ea80000300a00 */
[----:B------:R-:W2:Y:S01]  /*7bd40*/  LDL.LU.64 R6, [R1+0x68] ;  /* 0x0000680001067983 */ /* 0x000ea20000300a00 */
[----:B----4-:R-:W-:Y:S03]  /*7bd50*/  HMMA.16816.F32.BF16 R16, R16, R12, R24 ;  /* 0x0000000c1010723c */ /* 0x010fe60000041818 */
[----:B------:R-:W2:Y:S04]  /*7bd60*/  LDL.LU.64 R26, [R1+0x3980] ;  /* 0x00398000011a7983 */ /* 0x000ea80000300a00 */
[----:B------:R-:W2:-:S15]  /*7bd70*/  LDL.LU.64 R24, [R1+0x3978] ;  /* 0x0039780001187983 */ /* 0x000e9e0000300a00 */
[----:B------:R-:W-:-:S01]  /*7bd80*/  NOP ;  /* 0x0000000000007918 */ /* 0x000fc20000000000 */
        /* <DEDUP_REMOVED lines=14> */
[----:B0-----:R-:W3:Y:S04]  /*7be70*/  LDL.LU.64 R18, [R1+0x3958] ;  /* 0x0039580001127983 */ /* 0x001ee80000300a00 */
[----:B------:R-:W2:Y:S02]  /*7be80*/  LDL.LU.64 R16, [R1+0x3950] ;  /* 0x0039500001107983 */ /* 0x000ea40000300a00 */
[----:B--2---:R-:W-:-:S15]  /*7be90*/  HMMA.16816.F32.BF16 R24, R4, R16, R24 ;  /* 0x000000100418723c */ /* 0x004fde0000041818 */
[----:B------:R-:W-:-:S08]  /*7bea0*/  NOP ;  /* 0x0000000000007918 */ /* 0x000fd00000000000 */
[----:B------:R0:W-:Y:S04]  /*7beb0*/  STL.64 [R1+0x800], R24 ;  /* 0x0008001801007387 */ /* 0x0001e80000100a00 */
[----:B------:R1:W-:Y:S04]  /*7bec0*/  STL.64 [R1+0x808], R26 ;  /* 0x0008081a01007387 */ /* 0x0003e80000100a00 */
[----:B0-----:R-:W1:Y:S04]  /*7bed0*/  LDL.LU.64 R24, [R1+0x3948] ;  /* 0x0039480001187983 */ /* 0x001e680000300a00 */
[----:B---3--:R-:W-:Y:S04]  /*7bee0*/  STL.64 [R1+0x3848], R18 ;  /* 0x0038481201007387 */ /* 0x008fe80000100a00 */
[----:B------:R-:W-:Y:S01]  /*7bef0*/  STL.64 [R1+0x3840], R16 ;  /* 0x0038401001007387 */ /* 0x000fe20000100a00 */
[----:B-1----:R-:W-:Y:S03]  /*7bf00*/  HMMA.16816.F32.BF16 R24, R4, R24, R8 ;  /* 0x000000180418723c */ /* 0x002fe60000041808 */
        /* <DEDUP_REMOVED lines=14> */
[----:B------:R-:W2:Y:S04]  /*7bff0*/  LDL.LU R11, [R1+0x3910] ;  /* 0x00391000010b7983 */ /* 0x000ea80000300800 */
[----:B------:R-:W3:-:S15]  /*7c000*/  LDL.LU.64 R8, [R1+0x3908] ;  /* 0x0039080001087983 */ /* 0x000ede0000300a00 */
[----:B------:R-:W-:-:S02]  /*7c010*/  NOP ;  /* 0x0000000000007918 */ /* 0x000fc40000000000 */
[----:B------:R0:W-:Y:S04]  /*7c020*/  STL.64 [R1+0x7d0], R24 ;  /* 0x0007d01801007387 */ /* 0x0001e80000100a00 */
[----:B------:R-:W-:Y:S04]  /*7c030*/  STL.64 [R1+0x7d8], R26 ;  /* 0x0007d81a01007387 */ /* 0x000fe80000100a00 */
[----:B0-----:R-:W4:Y:S02]  /*7c040*/  LDL.LU.64 R24, [R1+0x3900] ;  /* 0x0039000001187983 */ /* 0x001f240000300a00 */
[----:B----4-:R-:W-:-:S15]  /*7c050*/  HMMA.16816.F32.BF16 R20, R4, R24, R20 ;  /* 0x000000180414723c */ /* 0x010fde0000041814 */
[----:B------:R-:W-:-:S08]  /*7c060*/  NOP ;  /* 0x0000000000007918 */ /* 0x000fd00000000000 */
[----:B------:R-:W-:Y:S04]  /*7c070*/  STL.64 [R1+0x7c0], R20 ;  /* 0x0007c01401007387 */ /* 0x000fe80000100a00 */
[----:B------:R0:W-:Y:S04]  /*7c080*/  STL.64 [R1+0x7c8], R22 ;  /* 0x0007c81601007387 */ /* 0x0001e80000100a00 */
[----:B0-----:R-:W4:Y:S04]  /*7c090*/  LDL.LU R22, [R1+0x38f8] ;  /* 0x0038f80001167983 */ /* 0x001f280000300800 */
[----:B------:R-:W2:Y:S04]  /*7c0a0*/  LDL.LU.64 R20, [R1+0x38f0] ;  /* 0x0038f00001147983 */ /* 0x000ea80000300a00 */
[----:B------:R0:W-:Y:S04]  /*7c0b0*/  STL.64 [R1+0x3818], R24 ;  /* 0x0038181801007387 */ /* 0x0001e80000100a00 */
[----:B0-----:R-:W3:Y:S01]  /*7c0c0*/  LDL.64 R24, [R1+0x180] ;  /* 0x0001800001187983 */ /* 0x001ee20000100a00 */
[----:B------:R-:W-:-:S02]  /*7c0d0*/  IMAD.MOV.U32 R16, RZ, RZ, R2 ;  /* 0x000000ffff107224 */ /* 0x000fc400078e0002 */
[----:B------:R-:W-:Y:S01]  /*7c0e0*/  IMAD.MOV.U32 R17, RZ, RZ, R0 ;  /* 0x000000ffff117224 */ /* 0x000fe200078e0000 */
[----:B---3--:R0:W-:Y:S04]  /*7c0f0*/  STL.64 [R1+0x3838], R24 ;  /* 0x0038381801007387 */ /* 0x0081e80000100a00 */
[----:B0-----:R-:W3:Y:S04]  /*7c100*/  LDL.LU R24, [R1+0x700] ;  /* 0x0007000001187983 */ /* 0x001ee80000300800 */
[----:B------:R-:W3:Y:S04]  /*7c110*/  LDL.LU R25, [R1+0x704] ;  /* 0x0007040001197983 */ /* 0x000ee80000300800 */
[----:B------:R-:W3:Y:S04]  /*7c120*/  LDL.LU R26, [R1+0x708] ;  /* 0x00070800011a7983 */ /* 0x000ee80000300800 */
[----:B------:R-:W3:Y:S01]  /*7c130*/  LDL.LU R27, [R1+0x70c] ;  /* 0x00070c00011b7983 */ /* 0x000ee20000300800 */
[C---:B--2---:R-:W-:Y:S06]  /*7c140*/  HMMA.16816.F32.BF16 R12, R4.reuse, R20, R12 ;  /* 0x00000014040c723c */ /* 0x044fec000004180c */
[----:B---3--:R-:W-:-:S15]  /*7c150*/  HMMA.16816.F32.BF16 R16, R4, R16, R24 ;  /* 0x000000100410723c */ /* 0x008fde0000041818 */
[----:B------:R-:W-:-:S08]  /*7c160*/  NOP ;  /* 0x0000000000007918 */ /* 0x000fd00000000000 */
[----:B------:R-:W-:Y:S04]  /*7c170*/  STL.64 [R1+0x7b0], R16 ;  /* 0x0007b01001007387 */ /* 0x000fe80000100a00 */
[----:B------:R-:W-:Y:S04]  /*7c180*/  STL.64 [R1+0x7b8], R18 ;  /* 0x0007b81201007387 */ /* 0x000fe80000100a00 */
        /* <DEDUP_REMOVED lines=15> */
[----:B--2---:R4:W-:Y:S02]  /*7c280*/  STL.64 [R1+0x3890], R12 ;  /* 0x0038900c01007387 */ /* 0x0049e40000100a00 */
[----:B----4-:R-:W-:Y:S02]  /*7c290*/  IMAD.MOV.U32 R12, RZ, RZ, R22 ;  /* 0x000000ffff0c7224 */ /* 0x010fe400078e0016 */
[----:B------:R-:W-:-:S05]  /*7c2a0*/  IMAD.MOV.U32 R13, RZ, RZ, R11 ;  /* 0x000000ffff0d7224 */ /* 0x000fca00078e000b */
[----:B------:R-:W-:Y:S04]  /*7c2b0*/  STL.64 [R1+0x38a8], R12 ;  /* 0x0038a80c01007387 */ /* 0x000fe80000100a00 */
[----:B------:R-:W2:Y:S01]  /*7c2c0*/  LDL.64 R4, [R1+0xd0] ;  /* 0x0000d00001047983 */ /* 0x000ea20000100a00 */
[----:B------:R-:W-:Y:S02]  /*7c2d0*/  IMAD.MOV.U32 R2, RZ, RZ, R6 ;  /* 0x000000ffff027224 */ /* 0x000fe400078e0006 */
[----:B------:R-:W-:Y:S01]  /*7c2e0*/  IMAD.MOV.U32 R0, RZ, RZ, R7 ;  /* 0x000000ffff007224 */ /* 0x000fe200078e0007 */
        /* <DEDUP_REMOVED lines=8> */
[----:B--2---:R-:W-:Y:S04]  /*7c370*/  STL.64 [R1+0x38b0], R4 ;  /* 0x0038b00401007387 */ /* 0x004fe80000100a00 */
[----:B------:R-:W2:Y:S04]  /*7c380*/  LDL.64 R8, [R1+0x120] ;  /* 0x0001200001087983 */ /* 0x000ea80000100a00 */
[----:B------:R0:W-:Y:S04]  /*7c390*/  STL.64 [R1+0x38c0], R12 ;  /* 0x0038c00c01007387 */ /* 0x0001e80000100a00 */
[----:B0-----:R-:W3:Y:S04]  /*7c3a0*/  LDL.64 R12, [R1+0x100] ;  /* 0x00010000010c7983 */ /* 0x001ee80000100a00 */
[----:B---3--:R0:W-:Y:S04]  /*7c3b0*/  STL.64 [R1+0x38c8], R12 ;  /* 0x0038c80c01007387 */ /* 0x0081e80000100a00 */
[----:B0-----:R-:W3:Y:S04]  /*7c3c0*/  LDL.LU R12, [R1+0x780] ;  /* 0x00078000010c7983 */ /* 0x001ee80000300800 */
[----:B------:R-:W3:Y:S04]  /*7c3d0*/  LDL.LU R13, [R1+0x784] ;  /* 0x00078400010d7983 */ /* 0x000ee80000300800 */
[----:B------:R-:W4:Y:S04]  /*7c3e0*/  LDL.LU R14, [R1+0x788] ;  /* 0x00078800010e7983 */ /* 0x000f280000300800 */
[----:B------:R-:W4:Y:S04]  /*7c3f0*/  LDL.LU R15, [R1+0x78c] ;  /* 0x00078c00010f7983 */ /* 0x000f280000300800 */
        /* <DEDUP_REMOVED lines=10> */
[----:B------:R-:W4:Y:S01]  /*7c4a0*/  LDL.64 R16, [R1+0x1a0] ;  /* 0x0001a00001107983 */ /* 0x000f220000100a00 */
[----:B------:R-:W-:Y:S01]  /*7c4b0*/  IMAD.MOV.U32 R18, RZ, RZ, R2 ;  /* 0x000000ffff127224 */ /* 0x000fe200078e0002 */
[----:B------:R-:W-:-:S02]  /*7c4c0*/  MOV R19, R0 ;  /* 0x0000000000137202 */ /* 0x000fc40000000f00 */
[----:B----4-:R0:W-:Y:S04]  /*7c4d0*/  STL.64 [R1+0x3850], R16 ;  /* 0x0038501001007387 */ /* 0x0101e80000100a00 */
[----:B------:R-:W4:Y:S04]  /*7c4e0*/  LDL.LU R24, [R1+0x540] ;  /* 0x0005400001187983 */ /* 0x000f280000300800 */
[----:B------:R-:W4:Y:S04]  /*7c4f0*/  LDL.LU R25, [R1+0x544] ;  /* 0x0005440001197983 */ /* 0x000f280000300800 */
[----:B------:R-:W3:Y:S04]  /*7c500*/  LDL.LU R26, [R1+0x548] ;  /* 0x00054800011a7983 */ /* 0x000ee80000300800 */
[----:B------:R-:W3:Y:S01]  /*7c510*/  LDL.LU R27, [R1+0x54c] ;  /* 0x00054c00011b7983 */ /* 0x000ee20000300800 */
[----:B0-----:R-:W-:-:S02]  /*7c520*/  IMAD.MOV.U32 R16, RZ, RZ, R10 ;  /* 0x000000ffff107224 */ /* 0x001fc400078e000a */
[----:B------:R-:W-:-:S07]  /*7c530*/  IMAD.MOV.U32 R17, RZ, RZ, R3 ;  /* 0x000000ffff117224 */ /* 0x000fce00078e0003 */
[C---:B--2---:R-:W-:Y:S06]  /*7c540*/  HMMA.16816.F32.BF16 R12, R16.reuse, R8, R12 ;  /* 0x00000008100c723c */ /* 0x044fec000004180c */
[----:B------:R-:W-:Y:S02]  /*7c550*/  IMAD.MOV.U32 R2, RZ, RZ, R8 ;  /* 0x000000ffff027224 */ /* 0x000fe400078e0008 */
[----:B------:R-:W-:Y:S01]  /*7c560*/  IMAD.MOV.U32 R0, RZ, RZ, R9 ;  /* 0x000000ffff007224 */ /* 0x000fe200078e0009 */
[----:B---3--:R-:W-:Y:S04]  /*7c570*/  STL.64 [R1+0x3860], R26 ;  /* 0x0038601a01007387 */ /* 0x008fe80000100a00 */
[----:B----4-:R0:W-:Y:S04]  /*7c580*/  STL.64 [R1+0x3858], R24 ;  /* 0x0038581801007387 */ /* 0x0101e80000100a00 */
[----:B0-----:R-:W2:Y:S04]  /*7c590*/  LDL.LU R24, [R1+0x970] ;  /* 0x0009700001187983 */ /* 0x001ea80000300800 */
[----:B------:R-:W2:Y:S04]  /*7c5a0*/  LDL.LU R25, [R1+0x974] ;  /* 0x0009740001197983 */ /* 0x000ea80000300800 */
[----:B------:R-:W2:Y:S04]  /*7c5b0*/  LDL.LU R26, [R1+0x978] ;  /* 0x00097800011a7983 */ /* 0x000ea80000300800 */
[----:B------:R-:W2:Y:S04]  /*7c5c0*/  LDL.LU R27, [R1+0x97c] ;  /* 0x00097c00011b7983 */ /* 0x000ea80000300800 */
[----:B------:R0:W-:Y:S04]  /*7c5d0*/  STL.64 [R1+0x3800], R20 ;  /* 0x0038001401007387 */ /* 0x0001e80000100a00 */
[----:B------:R-:W3:Y:S04]  /*7c5e0*/  LDL R22, [R1+0x28] ;  /* 0x0000280001167983 */ /* 0x000ee80000100800 */
[----:B------:R-:W3:Y:S04]  /*7c5f0*/  LDL R23, [R1+0x2c] ;  /* 0x00002c0001177983 */ /* 0x000ee80000100800 */
[----:B0-----:R-:W3:Y:S04]  /*7c600*/  LDL R20, [R1+0x20] ;  /* 0x0000200001147983 */ /* 0x001ee80000100800 */
[----:B------:R-:W3:Y:S04]  /*7c610*/  LDL R21, [R1+0x24] ;  /* 0x0000240001157983 */ /* 0x000ee80000100800 */
[----:B------:R-:W-:Y:S04]  /*7c620*/  STL.64 [R1+0x790], R12 ;  /* 0x0007900c01007387 */ /* 0x000fe80000100a00 */
[----:B------:R0:W-:Y:S04]  /*7c630*/  STL.64 [R1+0x798], R14 ;  /* 0x0007980e01007387 */ /* 0x0001e80000100a00 */
[----:B0-----:R-:W4:Y:S04]  /*7c640*/  LDL.LU.64 R14, [R1+0x38e8] ;  /* 0x0038e800010e7983 */ /* 0x001f280000300a00 */
[----:B------:R-:W4:Y:S04]  /*7c650*/  LDL.LU.64 R12, [R1+0x38e0] ;  /* 0x0038e000010c7983 */ /* 0x000f280000300a00 */
[----:B------:R-:W2:Y:S04]  /*7c660*/  LDL.LU R11, [R1+0x38d8] ;  /* 0x0038d800010b7983 */ /* 0x000ea80000300800 */
[----:B------:R-:W4:Y:S02]  /*7c670*/  LDL.LU.64 R8, [R1+0x38d0] ;  /* 0x0038d00001087983 */ /* 0x000f240000300a00 */
[----:B----4-:R-:W-:-:S15]  /*7c680*/  HMMA.16816.F32.BF16 R12, R16, R8, R12 ;  /* 0x00000008100c723c */ /* 0x010fde000004180c */
[----:B------:R-:W-:-:S08]  /*7c690*/  NOP ;  /* 0x0000000000007918 */ /* 0x000fd00000000000 */
[----:B------:R0:W-:Y:S04]  /*7c6a0*/  STL.64 [R1+0x780], R12 ;  /* 0x0007800c01007387 */ /* 0x0001e80000100a00 */
[----:B------:R-:W-:Y:S04]  /*7c6b0*/  STL.64 [R1+0x788], R14 ;  /* 0x0007880e01007387 */ /* 0x000fe80000100a00 */
[----:B0-----:R-:W4:Y:S04]  /*7c6c0*/  LDL.LU.64 R12, [R1+0x38c8] ;  /* 0x0038c800010c7983 */ /* 0x001f280000300a00 */
[----:B--2---:R-:W-:Y:S04]  /*7c6d0*/  STL [R1+0x37d0], R11 ;  /* 0x0037d00b01007387 */ /* 0x004fe80000100800 */
[----:B------:R0:W-:Y:S04]  /*7c6e0*/  STL.64 [R1+0x37c8], R8 ;  /* 0x0037c80801007387 */ /* 0x0001e80000100a00 */
[----:B0-----:R-:W2:Y:S04]  /*7c6f0*/  LDL.LU R8, [R1+0x9b0] ;  /* 0x0009b00001087983 */ /* 0x001ea80000300800 */
[----:B------:R-:W2:Y:S04]  /*7c700*/  LDL.LU R9, [R1+0x9b4] ;  /* 0x0009b40001097983 */ /* 0x000ea80000300800 */
[----:B------:R-:W2:Y:S04]  /*7c710*/  LDL.LU R10, [R1+0x9b8] ;  /* 0x0009b800010a7983 */ /* 0x000ea80000300800 */
[----:B------:R-:W2:Y:S01]  /*7c720*/  LDL.LU R11, [R1+0x9bc] ;  /* 0x0009bc00010b7983 */ /* 0x000ea20000300800 */
[----:B----4-:R-:W-:Y:S01]  /*7c730*/  IMAD.MOV.U32 R3, RZ, RZ, R13 ;  /* 0x000000ffff037224 */ /* 0x010fe200078e000d */
[----:B--2---:R-:W-:-:S15]  /*7c740*/  HMMA.16816.F32.BF16 R8, R16, R12, R8 ;  /* 0x0000000c1008723c */ /* 0x004fde0000041808 */
[----:B------:R-:W-:-:S08]  /*7c750*/  NOP ;  /* 0x0000000000007918 */ /* 0x000fd00000000000 */
[----:B------:R0:W-:Y:S04]  /*7c760*/  STL.64 [R1+0x770], R8 ;  /* 0x0007700801007387 */ /* 0x0001e80000100a00 */
[----:B------:R-:W-:Y:S01]  /*7c770*/  STL.64 [R1+0x778], R10 ;  /* 0x0007780a01007387 */ /* 0x000fe20000100a00 */
[----:B0-----:R-:W-:-:S03]  /*7c780*/  IMAD.MOV.U32 R8, RZ, RZ, R12 ;  /* 0x000000ffff087224 */ /* 0x001fc600078e000c */
        /* <DEDUP_REMOVED lines=15> */
[----:B--2---:R-:W-:-:S02]  /*7c880*/  IMAD.MOV.U32 R29, RZ, RZ, R4 ;  /* 0x000000ffff1d7224 */ /* 0x004fc400078e0004 */
[----:B------:R-:W-:Y:S01]  /*7c890*/  IMAD.MOV.U32 R28, RZ, RZ, R5 ;  /* 0x000000ffff1c7224 */ /* 0x000fe200078e0005 */
[----:B----4-:R-:W-:-:S15]  /*7c8a0*/  HMMA.16816.F32.BF16 R12, R16, R4, R12 ;  /* 0x00000004100c723c */ /* 0x010fde000004180c */
[----:B------:R-:W-:-:S08]  /*7c8b0*/  NOP ;  /* 0x0000000000007918 */ /* 0x000fd00000000000 */
[----:B------:R-:W-:Y:S04]  /*7c8c0*/  STL.64 [R1+0x740], R12 ;  /* 0x0007400c01007387 */ /* 0x000fe80000100a00 */
[----:B------:R0:W-:Y:S04]  /*7c8d0*/  STL.64 [R1+0x748], R14 ;  /* 0x0007480e01007387 */ /* 0x0001e80000100a00 */
[----:B0-----:R-:W2:Y:S04]  /*7c8e0*/  LDL.LU.64 R14, [R1+0x3888] ;  /* 0x00388800010e7983 */ /* 0x001ea80000300a00 */
[----:B------:R-:W2:Y:S04]  /*7c8f0*/  LDL.LU.64 R12, [R1+0x3880] ;  /* 0x00388000010c7983 */ /* 0x000ea80000300a00 */
        /* <DEDUP_REMOVED lines=28> */
[----:B------:R-:W-:Y:S04]  /*7cac0*/  STL.64 [R1+0x718], R6 ;  /* 0x0007180601007387 */ /* 0x000fe80000100a00 */
[----:B------:R-:W3:Y:S01]  /*7cad0*/  LDL.LU.64 R18, [R1+0x3848] ;  /* 0x0038480001127983 */ /* 0x000ee20000300a00 */
[----:B0-----:R-:W-:Y:S02]  /*7cae0*/  IMAD.MOV.U32 R5, RZ, RZ, R16 ;  /* 0x000000ffff057224 */ /* 0x001fe400078e0010 */
[----:B------:R-:W-:-:S02]  /*7caf0*/  IMAD.MOV.U32 R4, RZ, RZ, R17 ;  /* 0x000000ffff047224 */ /* 0x000fc400078e0011 */
[----:B------:R-:W2:Y:S02]  /*7cb00*/  LDL.LU.64 R16, [R1+0x3840] ;  /* 0x0038400001107983 */ /* 0x000ea40000300a00 */
[----:B--2---:R-:W-:-:S15]  /*7cb10*/  HMMA.16816.F32.BF16 R24, R20, R16, R24 ;  /* 0x000000101418723c */ /* 0x004fde0000041818 */
[----:B------:R-:W-:-:S08]  /*7cb20*/  NOP ;  /* 0x0000000000007918 */ /* 0x000fd00000000000 */
[----:B------:R0:W-:Y:S04]  /*7cb30*/  STL.64 [R1+0x700], R24 ;  /* 0x0007001801007387 */ /* 0x0001e80000100a00 */
[----:B------:R-:W-:Y:S04]  /*7cb40*/  STL.64 [R1+0x708], R26 ;  /* 0x0007081a01007387 */ /* 0x000fe80000100a00 */
[----:B0-----:R-:W4:Y:S04]  /*7cb50*/  LDL.LU.64 R24, [R1+0x3838] ;  /* 0x0038380001187983 */ /* 0x001f280000300a00 */
[----:B---3--:R-:W-:Y:S04]  /*7cb60*/  STL.64 [R1+0x3708], R18 ;  /* 0x0037081201007387 */ /* 0x008fe80000100a00 */
[----:B------:R-:W-:Y:S01]  /*7cb70*/  STL.64 [R1+0x3700], R16 ;  /* 0x0037001001007387 */ /* 0x000fe20000100a00 */
[----:B----4-:R-:W-:Y:S06]  /*7cb80*/  HMMA.16816.F32.BF16 R12, R20, R24, R12 ;  /* 0x00000018140c723c */ /* 0x010fec000004180c */
[----:B------:R-:W-:-:S02]  /*7cb90*/  IMAD.MOV.U32 R7, RZ, RZ, R24 ;  /* 0x000000ffff077224 */ /* 0x000fc400078e0018 */
[----:B------:R-:W-:-:S15]  /*7cba0*/  IMAD.MOV.U32 R6, RZ, RZ, R25 ;  /* 0x000000ffff067224 */ /* 0x000fde00078e0019 */
[----:B------:R-:W-:Y:S04]  /*7cbb0*/  STL.64 [R1+0x6f0], R12 ;  /* 0x0006f00c01007387 */ /* 0x000fe80000100a00 */
[----:B------:R-:W-:Y:S04]  /*7cbc0*/  STL.64 [R1+0x6f8], R14 ;  /* 0x0006f80e01007387 */ /* 0x000fe80000100a00 */
        /* <DEDUP_REMOVED lines=8> */
[----:B0-----:R-:W2:Y:S04]  /*7cc50*/  LDL.64 R4, [R1+0xf0] ;  /* 0x0000f00001047983 */ /* 0x001ea80000100a00 */
[----:B--2---:R0:W-:Y:S02]  /*7cc60*/  STL.64 [R1+0x37a8], R4 ;  /* 0x0037a80401007387 */ /* 0x0041e40000100a00 */
[----:B0-----:R-:W-:Y:S01]  /*7cc70*/  MOV R4, R8 ;  /* 0x0000000800047202 */ /* 0x001fe20000000f00 */
[----:B------:R-:W-:-:S05]  /*7cc80*/  IMAD.MOV.U32 R5, RZ, RZ, R3 ;  /* 0x000000ffff057224 */ /* 0x000fca00078e0003 */
[----:B------:R0:W-:Y:S04]  /*7cc90*/  STL.64 [R1+0x37c0], R4 ;  /* 0x0037c00401007387 */ /* 0x0001e80000100a00 */
[----:B0-----:R-:W2:Y:S04]  /*7cca0*/  LDL.LU R4, [R1+0x4c0] ;  /* 0x0004c00001047983 */ /* 0x001ea80000300800 */
[----:B------:R-:W2:Y:S04]  /*7ccb0*/  LDL.LU R5, [R1+0x4c4] ;  /* 0x0004c40001057983 */ /* 0x000ea80000300800 */
[----:B------:R-:W3:Y:S04]  /*7ccc0*/  LDL.LU R6, [R1+0x4c8] ;  /* 0x0004c80001067983 */ /* 0x000ee80000300800 */
[----:B------:R-:W3:Y:S04]  /*7ccd0*/  LDL.LU R7, [R1+0x4cc] ;  /* 0x0004cc0001077983 */ /* 0x000ee80000300800 */
[----:B------:R-:W4:Y:S04]  /*7cce0*/  LDL.64 R24, [R1+0x160] ;  /* 0x0001600001187983 */ /* 0x000f280000100a00 */
[----:B----4-:R0:W-:Y:S04]  /*7ccf0*/  STL.64 [R1+0x3830], R24 ;  /* 0x0038301801007387 */ /* 0x0101e80000100a00 */
[----:B---3--:R-:W-:Y:S04]  /*7cd00*/  STL.64 [R1+0x37e0], R6 ;  /* 0x0037e00601007387 */ /* 0x008fe80000100a00 */
[----:B--2---:R-:W-:Y:S04]  /*7cd10*/  STL.64 [R1+0x37d8], R4 ;  /* 0x0037d80401007387 */ /* 0x004fe80000100a00 */
[----:B------:R-:W2:Y:S04]  /*7cd20*/  LDL.LU R12, [R1+0x520] ;  /* 0x00052000010c7983 */ /* 0x000ea80000300800 */
[----:B------:R-:W2:Y:S04]  /*7cd30*/  LDL.LU R13, [R1+0x524] ;  /* 0x00052400010d7983 */ /* 0x000ea80000300800 */
[----:B------:R-:W2:Y:S04]  /*7cd40*/  LDL.LU R14, [R1+0x528] ;  /* 0x00052800010e7983 */ /* 0x000ea80000300800 */
[----:B------:R-:W2:Y:S04]  /*7cd50*/  LDL.LU R15, [R1+0x52c] ;  /* 0x00052c00010f7983 */ /* 0x000ea80000300800 */
[----:B0-----:R-:W2:Y:S04]  /*7cd60*/  LDL.64 R24, [R1+0x170] ;  /* 0x0001700001187983 */ /* 0x001ea80000100a00 */
[----:B------:R-:W3:Y:S04]  /*7cd70*/  LDL.LU R16, [R1+0x4f0] ;  /* 0x0004f00001107983 */ /* 0x000ee80000300800 */
        /* <DEDUP_REMOVED lines=17> */
[----:B------:R-:W4:Y:S04]  /*7ce90*/  LDL.64 R20, [R1+0x140] ;  /* 0x0001400001147983 */ /* 0x000f280000100a00 */
[----:B------:R0:W-:Y:S04]  /*7cea0*/  STL.64 [R1+0x37f8], R8 ;  /* 0x0037f80801007387 */ /* 0x0001e80000100a00 */
[----:B0-----:R-:W4:Y:S04]  /*7ceb0*/  LDL.LU R8, [R1+0x4e0] ;  /* 0x0004e00001087983 */ /* 0x001f280000300800 */
[----:B------:R-:W4:Y:S04]  /*7cec0*/  LDL.LU R9, [R1+0x4e4] ;  /* 0x0004e40001097983 */ /* 0x000f280000300800 */
[----:B------:R-:W4:Y:S04]  /*7ced0*/  LDL.LU R10, [R1+0x4e8] ;  /* 0x0004e800010a7983 */ /* 0x000f280000300800 */
[----:B------:R-:W4:Y:S04]  /*7cee0*/  LDL.LU R11, [R1+0x4ec] ;  /* 0x0004ec00010b7983 */ /* 0x000f280000300800 */
[----:B------:R-:W2:Y:S04]  /*7cef0*/  LDL.LU R4, [R1+0x4d0] ;  /* 0x0004d00001047983 */ /* 0x000ea80000300800 */
[----:B------:R-:W2:Y:S04]  /*7cf00*/  LDL.LU R5, [R1+0x4d4] ;  /* 0x0004d40001057983 */ /* 0x000ea80000300800 */
[----:B------:R-:W3:Y:S04]  /*7cf10*/  LDL.LU R6, [R1+0x4d8] ;  /* 0x0004d80001067983 */ /* 0x000ee80000300800 */
[----:B------:R-:W3:Y:S04]  /*7cf20*/  LDL.LU R7, [R1+0x4dc] ;  /* 0x0004dc0001077983 */ /* 0x000ee80000300800 */
[----:B---3--:R0:W-:Y:S04]  /*7cf30*/  STL.64 [R1+0x37f0], R6 ;  /* 0x0037f00601007387 */ /* 0x0081e80000100a00 */
[----:B--2---:R1:W-:Y:S04]  /*7cf40*/  STL.64 [R1+0x37e8], R4 ;  /* 0x0037e80401007387 */ /* 0x0043e80000100a00 */
[----:B0-----:R-:W2:Y:S04]  /*7cf50*/  LDL.64 R6, [R1+0x28] ;  /* 0x0000280001067983 */ /* 0x001ea80000100a00 */
[----:B-1----:R-:W2:Y:S02]  /*7cf60*/  LDL.64 R4, [R1+0x20] ;  /* 0x0000200001047983 */ /* 0x002ea40000100a00 */
        /* <DEDUP_REMOVED lines=17> */
[----:B0-----:R-:W3:Y:S04]  /*7d080*/  LDL.LU R12, [R1+0x4a0] ;  /* 0x0004a000010c7983 */ /* 0x001ee80000300800 */
[----:B------:R-:W3:Y:S04]  /*7d090*/  LDL.LU R13, [R1+0x4a4] ;  /* 0x0004a400010d7983 */ /* 0x000ee80000300800 */
[----:B------:R-:W4:Y:S04]  /*7d0a0*/  LDL.LU R14, [R1+0x4a8] ;  /* 0x0004a800010e7983 */ /* 0x000f280000300800 */
        /* <DEDUP_REMOVED lines=12> */
[----:B------:R0:W-:Y:S04]  /*7d170*/  STL.64 [R1+0x36b0], R24 ;  /* 0x0036b01801007387 */ /* 0x0001e80000100a00 */
[----:B0-----:R-:W4:Y:S01]  /*7d180*/  LDL.64 R24, [R1+0xe0] ;  /* 0x0000e00001187983 */ /* 0x001f220000100a00 */
[----:B---3--:R-:W-:-:S15]  /*7d190*/  HMMA.16816.F32.BF16 R16, R4, R20, R16 ;  /* 0x000000140410723c */ /* 0x008fde0000041810 */
[----:B------:R-:W-:-:S08]  /*7d1a0*/  NOP ;  /* 0x0000000000007918 */ /* 0x000fd00000000000 */
[----:B------:R0:W-:Y:S04]  /*7d1b0*/  STL.64 [R1+0x6b0], R16 ;  /* 0x0006b01001007387 */ /* 0x0001e80000100a00 */
[----:B------:R-:W-:Y:S01]  /*7d1c0*/  STL.64 [R1+0x6b8], R18 ;  /* 0x0006b81201007387 */ /* 0x000fe20000100a00 */
[----:B0-----:R-:W-:Y:S02]  /*7d1d0*/  IMAD.MOV.U32 R17, RZ, RZ, R20 ;  /* 0x000000ffff117224 */ /* 0x001fe400078e0014 */
[----:B------:R-:W-:Y:S02]  /*7d1e0*/  IMAD.MOV.U32 R16, RZ, RZ, R21 ;  /* 0x000000ffff107224 */ /* 0x000fe400078e0015 */
[----:B------:R-:W3:Y:S01]  /*7d1f0*/  LDL.LU.64 R20, [R1+0x3800] ;  /* 0x0038000001147983 */ /* 0x000ee20000300a00 */
[----:B------:R-:W-:Y:S01]  /*7d200*/  IMAD.MOV.U32 R2, RZ, RZ, R6 ;  /* 0x000000ffff027224 */ /* 0x000fe200078e0006 */
[----:B------:R-:W-:Y:S01]  /*7d210*/  MOV R3, R5 ;  /* 0x0000000500037202 */ /* 0x000fe20000000f00 */
[----:B------:R-:W-:Y:S01]  /*7d220*/  IMAD.MOV.U32 R0, RZ, RZ, R7 ;  /* 0x000000ffff007224 */ /* 0x000fe200078e0007 */
[----:B---3--:R-:W-:-:S15]  /*7d230*/  HMMA.16816.F32.BF16 R8, R4, R20, R8 ;  /* 0x000000140408723c */ /* 0x008fde0000041808 */
[----:B------:R-:W-:-:S08]  /*7d240*/  NOP ;  /* 0x0000000000007918 */ /* 0x000fd00000000000 */
[----:B------:R0:W-:Y:S04]  /*7d250*/  STL.64 [R1+0x6a0], R8 ;  /* 0x0006a00801007387 */ /* 0x0001e80000100a00 */
[----:B------:R1:W-:Y:S04]  /*7d260*/  STL.64 [R1+0x6a8], R10 ;  /* 0x0006a80a01007387 */ /* 0x0003e80000100a00 */
[----:B0-----:R-:W3:Y:S01]  /*7d270*/  LDL.LU.64 R8, [R1+0x37f8] ;  /* 0x0037f80001087983 */ /* 0x001ee20000300a00 */
[----:B-1----:R-:W-:-:S03]  /*7d280*/  IMAD.MOV.U32 R10, RZ, RZ, R4 ;  /* 0x000000ffff0a7224 */ /* 0x002fc600078e0004 */
[----:B------:R-:W3:Y:S04]  /*7d290*/  LDL.LU.64 R6, [R1+0x37f0] ;  /* 0x0037f00001067983 */ /* 0x000ee80000300a00 */
[----:B------:R-:W3:Y:S01]  /*7d2a0*/  LDL.LU.64 R4, [R1+0x37e8] ;  /* 0x0037e80001047983 */ /* 0x000ee20000300a00 */
[----:B------:R-:W-:Y:S02]  /*7d2b0*/  IMAD.MOV.U32 R22, RZ, RZ, R2 ;  /* 0x000000ffff167224 */ /* 0x000fe400078e0002 */
[----:B------:R-:W-:Y:S01]  /*7d2c0*/  IMAD.MOV.U32 R23, RZ, RZ, R0 ;  /* 0x000000ffff177224 */ /* 0x000fe200078e0000 */
[----:B------:R0:W-:Y:S02]  /*7d2d0*/  STL.64 [R1+0x3690], R20 ;  /* 0x0036901401007387 */ /* 0x0001e40000100a00 */
[----:B0-----:R-:W-:-:S02]  /*7d2e0*/  IMAD.MOV.U32 R20, RZ, RZ, R10 ;  /* 0x000000ffff147224 */ /* 0x001fc400078e000a */
[----:B------:R-:W-:-:S07]  /*7d2f0*/  IMAD.MOV.U32 R21, RZ, RZ, R3 ;  /* 0x000000ffff157224 */ /* 0x000fce00078e0003 */
[----:B---3--:R-:W-:Y:S01]  /*7d300*/  HMMA.16816.F32.BF16 R8, R20, R8, R4 ;  /* 0x000000081408723c */ /* 0x008fe20000041804 */
[----:B------:R-:W3:Y:S04]  /*7d310*/  LDL.LU.64 R6, [R1+0x37e0] ;  /* 0x0037e00001067983 */ /* 0x000ee80000300a00 */
[----:B------:R-:W3:-:S15]  /*7d320*/  LDL.LU.64 R4, [R1+0x37d8] ;  /* 0x0037d80001047983 */ /* 0x000ede0000300a00 */
[----:B------:R-:W-:-:S03]  /*7d330*/  NOP ;  /* 0x0000000000007918 */ /* 0x000fc60000000000 */
[----:B------:R-:W-:Y:S04]  /*7d340*/  STL.64 [R1+0x690], R8 ;  /* 0x0006900801007387 */ /* 0x000fe80000100a00 */
[----:B------:R0:W-:Y:S04]  /*7d350*/  STL.64 [R1+0x698], R10 ;  /* 0x0006980a01007387 */ /* 0x0001e80000100a00 */
[----:B0-----:R-:W4:Y:S04]  /*7d360*/  LDL.LU R11, [R1+0x37d0] ;  /* 0x0037d000010b7983 */ /* 0x001f280000300800 */
[----:B------:R-:W3:Y:S02]  /*7d370*/  LDL.LU.64 R8, [R1+0x37c8] ;  /* 0x0037c80001087983 */ /* 0x000ee40000300a00 */
[----:B---3--:R-:W-:-:S15]  /*7d380*/  HMMA.16816.F32.BF16 R4, R20, R8, R4 ;  /* 0x000000081404723c */ /* 0x008fde0000041804 */
[----:B------:R-:W-:-:S08]  /*7d390*/  NOP ;  /* 0x0000000000007918 */ /* 0x000fd00000000000 */
        /* <DEDUP_REMOVED lines=20> */
[----:B------:R-:W4:Y:S04]  /*7d4e0*/  LDL.LU.64 R6, [R1+0x3780] ;  /* 0x0037800001067983 */ /* 0x000f280000300a00 */
[----:B------:R-:W4:-:S15]  /*7d4f0*/  LDL.LU.64 R4, [R1+0x3778] ;  /* 0x0037780001047983 */ /* 0x000f1e0000300a00 */
[----:B------:R-:W-:-:S02]  /*7d500*/  NOP ;  /* 0x0000000000007918 */ /* 0x000fc40000000000 */
[----:B------:R0:W-:Y:S04]  /*7d510*/  STL.64 [R1+0x650], R20 ;  /* 0x0006501401007387 */ /* 0x0001e80000100a00 */
[----:B------:R-:W-:Y:S01]  /*7d520*/  STL.64 [R1+0x658], R22 ;  /* 0x0006581601007387 */ /* 0x000fe20000100a00 */
[----:B0-----:R-:W-:Y:S01]  /*7d530*/  MOV R20, R17 ;  /* 0x0000001100147202 */ /* 0x001fe20000000f00 */
[----:B------:R-:W-:-:S05]  /*7d540*/  IMAD.MOV.U32 R21, RZ, RZ, R16 ;  /* 0x000000ffff157224 */ /* 0x000fca00078e0010 */
[----:B------:R0:W-:Y:S04]  /*7d550*/  STL.64 [R1+0x36a8], R20 ;  /* 0x0036a81401007387 */ /* 0x0001e80000100a00 */
[----:B0-----:R-:W3:Y:S04]  /*7d560*/  LDL.LU R20, [R1+0x2c0] ;  /* 0x0002c00001147983 */ /* 0x001ee80000300800 */
[----:B------:R-:W3:Y:S04]  /*7d570*/  LDL.LU R21, [R1+0x2c4] ;  /* 0x0002c40001157983 */ /* 0x000ee80000300800 */
[----:B------:R-:W4:Y:S04]  /*7d580*/  LDL.LU R22, [R1+0x2c8] ;  /* 0x0002c80001167983 */ /* 0x000f280000300800 */
[----:B------:R-:W4:Y:S01]  /*7d590*/  LDL.LU R23, [R1+0x2cc] ;  /* 0x0002cc0001177983 */ /* 0x000f220000300800 */
[----:B------:R-:W-:-:S02]  /*7d5a0*/  IMAD.MOV.U32 R10, RZ, RZ, R24 ;  /* 0x000000ffff0a7224 */ /* 0x000fc400078e0018 */
[----:B------:R-:W-:Y:S02]  /*7d5b0*/  IMAD.MOV.U32 R3, RZ, RZ, R25 ;  /* 0x000000ffff037224 */ /* 0x000fe400078e0019 */
[----:B--2---:R-:W-:Y:S02]  /*7d5c0*/  IMAD.MOV.U32 R24, RZ, RZ, R15 ;  /* 0x000000ffff187224 */ /* 0x004fe400078e000f */
[----:B------:R-:W-:Y:S01]  /*7d5d0*/  IMAD.MOV.U32 R25, RZ, RZ, R14 ;  /* 0x000000ffff197224 */ /* 0x000fe200078e000e */
[----:B----4-:R-:W-:Y:S04]  /*7d5e0*/  STL.64 [R1+0x36c0], R22 ;  /* 0x0036c01601007387 */ /* 0x010fe80000100a00 */
[----:B---3--:R0:W-:Y:S04]  /*7d5f0*/  STL.64 [R1+0x36b8], R20 ;  /* 0x0036b81401007387 */ /* 0x0081e80000100a00 */
[----:B------:R1:W-:Y:S04]  /*7d600*/  STL.64 [R1+0x36c8], R24 ;  /* 0x0036c81801007387 */ /* 0x0003e80000100a00 */
[----:B0-----:R-:W2:Y:S04]  /*7d610*/  LDL.LU R20, [R1+0x2d0] ;  /* 0x0002d00001147983 */ /* 0x001ea80000300800 */
[----:B------:R-:W2:Y:S04]  /*7d620*/  LDL.LU R21, [R1+0x2d4] ;  /* 0x0002d40001157983 */ /* 0x000ea80000300800 */
[----:B------:R-:W3:Y:S04]  /*7d630*/  LDL.LU R22, [R1+0x2d8] ;  /* 0x0002d80001167983 */ /* 0x000ee80000300800 */
[----:B------:R-:W3:Y:S01]  /*7d640*/  LDL.LU R23, [R1+0x2dc] ;  /* 0x0002dc0001177983 */ /* 0x000ee20000300800 */
[----:B-1----:R-:W-:-:S02]  /*7d650*/  IMAD.MOV.U32 R24, RZ, RZ, R13 ;  /* 0x000000ffff187224 */ /* 0x002fc400078e000d */
[----:B------:R-:W-:Y:S01]  /*7d660*/  IMAD.MOV.U32 R25, RZ, RZ, R12 ;  /* 0x000000ffff197224 */ /* 0x000fe200078e000c */
[----:B---3--:R-:W-:Y:S04]  /*7d670*/  STL.64 [R1+0x36d8], R22 ;  /* 0x0036d81601007387 */ /* 0x008fe80000100a00 */
[----:B--2---:R0:W-:Y:S04]  /*7d680*/  STL.64 [R1+0x36d0], R20 ;  /* 0x0036d01401007387 */ /* 0x0041e80000100a00 */
        /* <DEDUP_REMOVED lines=28> */
[----:B------:R0:W-:Y:S04]  /*7d850*/  STL.64 [R1+0x3730], R16 ;  /* 0x0037301001007387 */ /* 0x0001e80000100a00 */
[----:B0-----:R-:W3:Y:S04]  /*7d860*/  LDL.LU R16, [R1+0x320] ;  /* 0x0003200001107983 */ /* 0x001ee80000300800 */
[----:B------:R-:W3:Y:S04]  /*7d870*/  LDL.LU R17, [R1+0x324] ;  /* 0x0003240001117983 */ /* 0x000ee80000300800 */
[----:B------:R-:W4:Y:S04]  /*7d880*/  LDL.LU R18, [R1+0x328] ;  /* 0x0003280001127983 */ /* 0x000f280000300800 */
[----:B------:R-:W4:Y:S04]  /*7d890*/  LDL.LU R19, [R1+0x32c] ;  /* 0x00032c0001137983 */ /* 0x000f280000300800 */
[----:B----4-:R-:W-:Y:S04]  /*7d8a0*/  STL.64 [R1+0x3748], R18 ;  /* 0x0037481201007387 */ /* 0x010fe80000100a00 */
[----:B---3--:R0:W-:Y:S04]  /*7d8b0*/  STL.64 [R1+0x3740], R16 ;  /* 0x0037401001007387 */ /* 0x0081e80000100a00 */
[----:B0-----:R-:W2:Y:S04]  /*7d8c0*/  LDL.LU.64 R16, [R1+0x20] ;  /* 0x0000200001107983 */ /* 0x001ea80000300a00 */
[----:B------:R-:W2:Y:S04]  /*7d8d0*/  LDL.LU.64 R18, [R1+0x28] ;  /* 0x0000280001127983 */ /* 0x000ea80000300a00 */
        /* <DEDUP_REMOVED lines=9> */
[----:B------:R0:W-:Y:S04]  /*7d970*/  STL.64 [R1+0x3670], R8 ;  /* 0x0036700801007387 */ /* 0x0001e80000100a00 */
[----:B0-----:R-:W2:Y:S01]  /*7d980*/  LDL.64 R8, [R1+0x120] ;  /* 0x0001200001087983 */ /* 0x001ea20000100a00 */
[----:B------:R-:W-:Y:S01]  /*7d990*/  IMAD.MOV.U32 R4, RZ, RZ, R29 ;  /* 0x000000ffff047224 */ /* 0x000fe200078e001d */
[----:B------:R-:W-:-:S02]  /*7d9a0*/  MOV R5, R28 ;  /* 0x0000001c00057202 */ /* 0x000fc40000000f00 */
        /* <DEDUP_REMOVED lines=16> */
[----:B0-----:R-:W4:Y:S04]  /*7dab0*/  LDL.LU.64 R6, [R1+0x3760] ;  /* 0x0037600001067983 */ /* 0x001f280000300a00 */
[----:B------:R-:W3:Y:S01]  /*7dac0*/  LDL.LU.64 R4, [R1+0x3758] ;  /* 0x0037580001047983 */ /* 0x000ee20000300a00 */
[----:B------:R-:W-:-:S02]  /*7dad0*/  IMAD.MOV.U32 R29, RZ, RZ, R16 ;  /* 0x000000ffff1d7224 */ /* 0x000fc400078e0010 */
[----:B------:R-:W-:Y:S01]  /*7dae0*/  IMAD.MOV.U32 R28, RZ, RZ, R17 ;  /* 0x000000ffff1c7224 */ /* 0x000fe200078e0011 */
[----:B---3--:R-:W-:-:S15]  /*7daf0*/  HMMA.16816.F32.BF16 R12, R16, R4, R12 ;  /* 0x00000004100c723c */ /* 0x008fde000004180c */
[----:B------:R-:W-:-:S08]  /*7db00*/  NOP ;  /* 0x0000000000007918 */ /* 0x000fd00000000000 */
[----:B------:R0:W-:Y:S04]  /*7db10*/  STL.64 [R1+0x630], R12 ;  /* 0x0006300c01007387 */ /* 0x0001e80000100a00 */
[----:B------:R1:W-:Y:S04]  /*7db20*/  STL.64 [R1+0x638], R14 ;  /* 0x0006380e01007387 */ /* 0x0003e80000100a00 */
[----:B0-----:R-:W3:Y:S01]  /*7db30*/  LDL.LU.64 R12, [R1+0x3750] ;  /* 0x00375000010c7983 */ /* 0x001ee20000300a00 */
[----:B-1----:R-:W-:Y:S02]  /*7db40*/  IMAD.MOV.U32 R15, RZ, RZ, R18 ;  /* 0x000000ffff0f7224 */ /* 0x002fe400078e0012 */
[----:B------:R-:W-:-:S02]  /*7db50*/  IMAD.MOV.U32 R14, RZ, RZ, R19 ;  /* 0x000000ffff0e7224 */ /* 0x000fc400078e0013 */
[----:B------:R-:W3:Y:S04]  /*7db60*/  LDL.LU.64 R18, [R1+0x3748] ;  /* 0x0037480001127983 */ /* 0x000ee80000300a00 */
[----:B------:R-:W3:Y:S04]  /*7db70*/  LDL.LU.64 R16, [R1+0x3740] ;  /* 0x0037400001107983 */ /* 0x000ee80000300a00 */
[----:B----4-:R0:W-:Y:S04]  /*7db80*/  STL.64 [R1+0x3628], R6 ;  /* 0x0036280601007387 */ /* 0x0101e80000100a00 */
[----:B------:R1:W-:Y:S01]  /*7db90*/  STL.64 [R1+0x3620], R4 ;  /* 0x0036200401007387 */ /* 0x0003e20000100a00 */
[----:B0-----:R-:W-:-:S02]  /*7dba0*/  IMAD.MOV.U32 R6, RZ, RZ, R15 ;  /* 0x000000ffff067224 */ /* 0x001fc400078e000f */
[----:B------:R-:W-:Y:S02]  /*7dbb0*/  IMAD.MOV.U32 R7, RZ, RZ, R14 ;  /* 0x000000ffff077224 */ /* 0x000fe400078e000e */
[----:B-1----:R-:W-:Y:S02]  /*7dbc0*/  IMAD.MOV.U32 R4, RZ, RZ, R29 ;  /* 0x000000ffff047224 */ /* 0x002fe400078e001d */
[----:B------:R-:W-:Y:S01]  /*7dbd0*/  IMAD.MOV.U32 R5, RZ, RZ, R28 ;  /* 0x000000ffff057224 */ /* 0x000fe200078e001c */
[----:B------:R-:W4:Y:S06]  /*7dbe0*/  LDL.LU R29, [R1+0x3738] ;  /* 0x00373800011d7983 */ /* 0x000f2c0000300800 */
[----:B---3--:R-:W-:Y:S01]  /*7dbf0*/  HMMA.16816.F32.BF16 R4, R4, R12, R16 ;  /* 0x0000000c0404723c */ /* 0x008fe20000041810 */
[----:B------:R-:W3:-:S15]  /*7dc00*/  LDL.LU.64 R16, [R1+0x3730] ;  /* 0x0037300001107983 */ /* 0x000ede0000300a00 */
[----:B------:R-:W-:-:S07]  /*7dc10*/  NOP ;  /* 0x0000000000007918 */ /* 0x000fce0000000000 */
[----:B------:R0:W-:Y:S04]  /*7dc20*/  STL.64 [R1+0x620], R4 ;  /* 0x0006200401007387 */ /* 0x0001e80000100a00 */
[----:B------:R-:W-:Y:S04]  /*7dc30*/  STL.64 [R1+0x628], R6 ;  /* 0x0006280601007387 */ /* 0x000fe80000100a00 */
[----:B------:R-:W3:Y:S01]  /*7dc40*/  LDL.LU.64 R14, [R1+0x3728] ;  /* 0x00372800010e7983 */ /* 0x000ee20000300a00 */
[----:B0-----:R-:W-:Y:S02]  /*7dc50*/  IMAD.MOV.U32 R5, RZ, RZ, R12 ;  /* 0x000000ffff057224 */ /* 0x001fe400078e000c */
[----:B------:R-:W-:-:S02]  /*7dc60*/  IMAD.MOV.U32 R4, RZ, RZ, R13 ;  /* 0x000000ffff047224 */ /* 0x000fc400078e000d */
[----:B------:R-:W3:Y:S04]  /*7dc70*/  LDL.LU.64 R12, [R1+0x3720] ;  /* 0x00372000010c7983 */ /* 0x000ee80000300a00 */
[----:B------:R0:W-:Y:S04]  /*7dc80*/  STL.64 [R1+0x3680], R4 ;  /* 0x0036800401007387 */ /* 0x0001e80000100a00 */
[----:B0-----:R-:W4:Y:S04]  /*7dc90*/  LDL.LU R4, [R1+0x290] ;  /* 0x0002900001047983 */ /* 0x001f280000300800 */
[----:B------:R-:W4:Y:S04]  /*7dca0*/  LDL.LU R5, [R1+0x294] ;  /* 0x0002940001057983 */ /* 0x000f280000300800 */
[----:B------:R-:W4:Y:S04]  /*7dcb0*/  LDL.LU R6, [R1+0x298] ;  /* 0x0002980001067983 */ /* 0x000f280000300800 */
[----:B------:R-:W4:Y:S01]  /*7dcc0*/  LDL.LU R7, [R1+0x29c] ;  /* 0x00029c0001077983 */ /* 0x000f220000300800 */
[----:B---3--:R-:W-:Y:S03]  /*7dcd0*/  HMMA.16816.F32.BF16 R16, R12, R16, R24 ;  /* 0x000000100c10723c */ /* 0x008fe60000041818 */
[----:B------:R-:W3:Y:S04]  /*7dce0*/  LDL.LU.64 R26, [R1+0x3718] ;  /* 0x00371800011a7983 */ /* 0x000ee80000300a00 */
[----:B------:R-:W3:-:S15]  /*7dcf0*/  LDL.LU.64 R24, [R1+0x3710] ;  /* 0x0037100001187983 */ /* 0x000ede0000300a00 */
[----:B------:R-:W-:-:S01]  /*7dd00*/  NOP ;  /* 0x0000000000007918 */ /* 0x000fc20000000000 */
[----:B------:R-:W-:Y:S04]  /*7dd10*/  STL.64 [R1+0x610], R16 ;  /* 0x0006101001007387 */ /* 0x000fe80000100a00 */
[----:B------:R0:W-:Y:S04]  /*7dd20*/  STL.64 [R1+0x618], R18 ;  /* 0x0006181201007387 */ /* 0x0001e80000100a00 */
[----:B0-----:R-:W2:Y:S04]  /*7dd30*/  LDL.LU.64 R18, [R1+0x3708] ;  /* 0x0037080001127983 */ /* 0x001ea80000300a00 */
[----:B------:R-:W3:Y:S02]  /*7dd40*/  LDL.LU.64 R16, [R1+0x3700] ;  /* 0x0037000001107983 */ /* 0x000ee40000300a00 */
[----:B---3--:R-:W-:-:S15]  /*7dd50*/  HMMA.16816.F32.BF16 R24, R12, R16, R24 ;  /* 0x000000100c18723c */ /* 0x008fde0000041818 */
[----:B------:R-:W-:-:S08]  /*7dd60*/  NOP ;  /* 0x0000000000007918 */ /* 0x000fd00000000000 */
[----:B------:R0:W-:Y:S04]  /*7dd70*/  STL.64 [R1+0x600], R24 ;  /* 0x0006001801007387 */ /* 0x0001e80000100a00 */
[----:B------:R-:W-:Y:S04]  /*7dd80*/  STL.64 [R1+0x608], R26 ;  /* 0x0006081a01007387 */ /* 0x000fe80000100a00 */
[----:B0-----:R-:W3:Y:S04]  /*7dd90*/  LDL.LU.64 R24, [R1+0x36f8] ;  /* 0x0036f80001187983 */ /* 0x001ee80000300a00 */
[----:B--2---:R-:W-:Y:S04]  /*7dda0*/  STL.64 [R1+0x35f8], R18 ;  /* 0x0035f81201007387 */ /* 0x004fe80000100a00 */
[----:B------:R0:W-:Y:S04]  /*7ddb0*/  STL.64 [R1+0x35f0], R16 ;  /* 0x0035f01001007387 */ /* 0x0001e80000100a00 */
[----:B0-----:R-:W2:Y:S01]  /*7ddc0*/  LDL.64 R16, [R1+0x100] ;  /* 0x0001000001107983 */ /* 0x001ea20000100a00 */
        /* <DEDUP_REMOVED lines=27> */
[----:B0-----:R-:W2:Y:S04]  /*7df80*/  LDL.LU R24, [R1+0x270] ;  /* 0x0002700001187983 */ /* 0x001ea80000300800 */
[----:B------:R-:W2:Y:S04]  /*7df90*/  LDL.LU R25, [R1+0x274] ;  /* 0x0002740001197983 */ /* 0x000ea80000300800 */
[----:B------:R-:W2:Y:S04]  /*7dfa0*/  LDL.LU R26, [R1+0x278] ;  /* 0x00027800011a7983 */ /* 0x000ea80000300800 */
[----:B------:R-:W2:Y:S01]  /*7dfb0*/  LDL.LU R27, [R1+0x27c] ;  /* 0x00027c00011b7983 */ /* 0x000ea20000300800 */
[----:B---3--:R-:W-:Y:S03]  /*7dfc0*/  HMMA.16816.F32.BF16 R20, R12, R20, R8 ;  /* 0x000000140c14723c */ /* 0x008fe60000041808 */
[----:B------:R-:W3:Y:S04]  /*7dfd0*/  LDL.LU.64 R10, [R1+0x36a0] ;  /* 0x0036a000010a7983 */ /* 0x000ee80000300a00 */
[----:B------:R-:W3:-:S15]  /*7dfe0*/  LDL.LU.64 R8, [R1+0x3698] ;  /* 0x0036980001087983 */ /* 0x000ede0000300a00 */
[----:B------:R-:W-:-:S01]  /*7dff0*/  NOP ;  /* 0x0000000000007918 */ /* 0x000fc20000000000 */
[----:B------:R0:W-:Y:S04]  /*7e000*/  STL.64 [R1+0x5b0], R20 ;  /* 0x0005b01401007387 */ /* 0x0001e80000100a00 */
[----:B------:R-:W-:Y:S04]  /*7e010*/  STL.64 [R1+0x5b8], R22 ;  /* 0x0005b81601007387 */ /* 0x000fe80000100a00 */
[----:B0-----:R-:W3:Y:S02]  /*7e020*/  LDL.LU.64 R20, [R1+0x3690] ;  /* 0x0036900001147983 */ /* 0x001ee40000300a00 */
[----:B---3--:R-:W-:-:S15]  /*7e030*/  HMMA.16816.F32.BF16 R8, R12, R20, R8 ;  /* 0x000000140c08723c */ /* 0x008fde0000041808 */
[----:B------:R-:W-:-:S08]  /*7e040*/  NOP ;  /* 0x0000000000007918 */ /* 0x000fd00000000000 */
[----:B------:R0:W-:Y:S04]  /*7e050*/  STL.64 [R1+0x5a0], R8 ;  /* 0x0005a00801007387 */ /* 0x0001e80000100a00 */
[----:B------:R-:W-:Y:S04]  /*7e060*/  STL.64 [R1+0x5a8], R10 ;  /* 0x0005a80a01007387 */ /* 0x000fe80000100a00 */
[----:B0-----:R-:W4:Y:S02]  /*7e070*/  LDL.LU.64 R8, [R1+0x3688] ;  /* 0x0036880001087983 */ /* 0x001f240000300a00 */
[----:B----4-:R-:W-:Y:S06]  /*7e080*/  HMMA.16816.F32.BF16 R4, R12, R8, R4 ;  /* 0x000000080c04723c */ /* 0x010fec0000041804 */
[----:B------:R-:W-:Y:S01]  /*7e090*/  MOV R23, R8 ;  /* 0x0000000800177202 */ /* 0x000fe20000000f00 */
[----:B------:R-:W-:-:S15]  /*7e0a0*/  IMAD.MOV.U32 R22, RZ, RZ, R9 ;  /* 0x000000ffff167224 */ /* 0x000fde00078e0009 */
[----:B------:R-:W-:-:S01]  /*7e0b0*/  NOP ;  /* 0x0000000000007918 */ /* 0x000fc20000000000 */
[----:B------:R0:W-:Y:S04]  /*7e0c0*/  STL.64 [R1+0x590], R4 ;  /* 0x0005900401007387 */ /* 0x0001e80000100a00 */
[----:B------:R-:W-:Y:S04]  /*7e0d0*/  STL.64 [R1+0x598], R6 ;  /* 0x0005980601007387 */ /* 0x000fe80000100a00 */
[----:B0-----:R-:W3:Y:S04]  /*7e0e0*/  LDL.LU.64 R4, [R1+0x3680] ;  /* 0x0036800001047983 */ /* 0x001ee80000300a00 */
[----:B------:R-:W4:Y:S04]  /*7e0f0*/  LDL.LU.64 R10, [R1+0x3678] ;  /* 0x00367800010a7983 */ /* 0x000f280000300a00 */
[----:B------:R-:W3:Y:S04]  /*7e100*/  LDL.LU.64 R8, [R1+0x3670] ;  /* 0x0036700001087983 */ /* 0x000ee80000300a00 */
[----:B------:R0:W-:Y:S04]  /*7e110*/  STL.64 [R1+0x35a0], R22 ;  /* 0x0035a01601007387 */ /* 0x0001e80000100a00 */
[----:B------:R1:W-:Y:S04]  /*7e120*/  STL.64 [R1+0x3598], R20 ;  /* 0x0035981401007387 */ /* 0x0003e80000100a00 */
[----:B0-----:R-:W2:Y:S04]  /*7e130*/  LDL.64 R22, [R1+0x88] ;  /* 0x0000880001167983 */ /* 0x001ea80000100a00 */
[----:B-1----:R-:W4:Y:S04]  /*7e140*/  LDL.64 R20, [R1+0x80] ;  /* 0x0000800001147983 */ /* 0x002f280000100a00 */
[----:B--2---:R-:W-:Y:S04]  /*7e150*/  STL.64 [R1+0x3608], R22 ;  /* 0x0036081601007387 */ /* 0x004fe80000100a00 */
[----:B----4-:R0:W-:Y:S04]  /*7e160*/  STL.64 [R1+0x3600], R20 ;  /* 0x0036001401007387 */ /* 0x0101e80000100a00 */
[----:B0-----:R-:W2:Y:S04]  /*7e170*/  LDL.LU R20, [R1+0x280] ;  /* 0x0002800001147983 */ /* 0x001ea80000300800 */
[----:B------:R-:W2:Y:S04]  /*7e180*/  LDL.LU R21, [R1+0x284] ;  /* 0x0002840001157983 */ /* 0x000ea80000300800 */
[----:B------:R-:W2:Y:S04]  /*7e190*/  LDL.LU R22, [R1+0x288] ;  /* 0x0002880001167983 */ /* 0x000ea80000300800 */
[----:B------:R-:W2:Y:S01]  /*7e1a0*/  LDL.LU R23, [R1+0x28c] ;  /* 0x00028c0001177983 */ /* 0x000ea20000300800 */
[C---:B------:R-:W-:Y:S03]  /*7e1b0*/  HMMA.16816.F32.BF16 R24, R12.reuse, R16, R24 ;  /* 0x000000100c18723c */ /* 0x040fe60000041818 */
[----:B------:R-:W-:Y:S04]  /*7e1c0*/  STL [R1+0x35c0], R11 ;  /* 0x0035c00b01007387 */ /* 0x000fe80000100800 */
[----:B---3--:R-:W-:Y:S01]  /*7e1d0*/  STL.64 [R1+0x35b8], R8 ;  /* 0x0035b80801007387 */ /* 0x008fe20000100a00 */
[----:B--2---:R-:W-:-:S15]  /*7e1e0*/  HMMA.16816.F32.BF16 R20, R12, R8, R20 ;  /* 0x000000080c14723c */ /* 0x004fde0000041814 */
[----:B------:R-:W-:-:S08]  /*7e1f0*/  NOP ;  /* 0x0000000000007918 */ /* 0x000fd00000000000 */
[----:B------:R0:W-:Y:S04]  /*7e200*/  STL.64 [R1+0x580], R20 ;  /* 0x0005801401007387 */ /* 0x0001e80000100a00 */
[----:B------:R-:W-:Y:S04]  /*7e210*/  STL.64 [R1+0x588], R22 ;  /* 0x0005881601007387 */ /* 0x000fe80000100a00 */
[----:B------:R-:W-:Y:S01]  /*7e220*/  STL.64 [R1+0x570], R24 ;  /* 0x0005701801007387 */ /* 0x000fe20000100a00 */
[----:B0-----:R-:W-:-:S03]  /*7e230*/  IMAD.MOV.U32 R20, RZ, RZ, R5 ;  /* 0x000000ffff147224 */ /* 0x001fc600078e0005 */
[----:B------:R-:W-:Y:S01]  /*7e240*/  STL.64 [R1+0x578], R26 ;  /* 0x0005781a01007387 */ /* 0x000fe20000100a00 */
[----:B------:R-:W-:-:S03]  /*7e250*/  IMAD.MOV.U32 R21, RZ, RZ, R4 ;  /* 0x000000ffff157224 */ /* 0x000fc600078e0004 */
[----:B------:R-:W2:Y:S04]  /*7e260*/  LDL.LU.64 R4, [R1+0xd0] ;  /* 0x0000d00001047983 */ /* 0x000ea80000300a00 */
[----:B--2---:R-:W-:Y:S04]  /*7e270*/  STL.64 [R1+0x3640], R4 ;  /* 0x0036400401007387 */ /* 0x004fe80000100a00 */
[----:B------:R0:W-:Y:S04]  /*7e280*/  STL.64 [R1+0x3618], R20 ;  /* 0x0036181401007387 */ /* 0x0001e80000100a00 */
        /* <DEDUP_REMOVED lines=26> */
[----:B------:R-:W3:Y:S04]  /*7e430*/  LDL.64 R16, [R1+0x1a0] ;  /* 0x0001a00001107983 */ /* 0x000ee80000100a00 */
[----:B---3--:R0:W-:Y:S04]  /*7e440*/  STL.64 [R1+0x3610], R16 ;  /* 0x0036101001007387 */ /* 0x0081e80000100a00 */
[----:B0-----:R-:W3:Y:S04]  /*7e450*/  LDL.LU R16, [R1+0x220] ;  /* 0x0002200001107983 */ /* 0x001ee80000300800 */
        /* <DEDUP_REMOVED lines=15> */
[C---:B------:R-:W-:Y:S01]  /*7e550*/  HMMA.16816.F32.BF16 R4, R12.reuse, R4, R20 ;  /* 0x000000040c04723c */ /* 0x040fe20000041814 */
        /* <DEDUP_REMOVED lines=28> */
[----:B------:R-:W2:Y:S04]  /*7e720*/  LDL.LU.64 R6, [R1+0x3628] ;  /* 0x0036280001067983 */ /* 0x000ea80000300a00 */
        /* <DEDUP_REMOVED lines=8> */
[----:B0-----:R-:W2:Y:S04]  /*7e7b0*/  LDL.LU R4, [R1+0xd50] ;  /* 0x000d500001047983 */ /* 0x001ea80000300800 */
[----:B------:R-:W2:Y:S04]  /*7e7c0*/  LDL.LU R5, [R1+0xd54] ;  /* 0x000d540001057983 */ /* 0x000ea80000300800 */
[----:B------:R-:W2:Y:S04]  /*7e7d0*/  LDL.LU R6, [R1+0xd58] ;  /* 0x000d580001067983 */ /* 0x000ea80000300800 */
[----:B------:R-:W2:Y:S01]  /*7e7e0*/  LDL.LU R7, [R1+0xd5c] ;  /* 0x000d5c0001077983 */ /* 0x000ea20000300800 */
[----:B---3--:R-:W-:Y:S03]  /*7e7f0*/  HMMA.16816.F32.BF16 R12, R12, R20, R16 ;  /* 0x000000140c0c723c */ /* 0x008fe60000041810 */
[----:B------:R-:W2:Y:S04]  /*7e800*/  LDL.LU.64 R16, [R1+0x3610] ;  /* 0x0036100001107983 */ /* 0x000ea80000300a00 */
[----:B------:R-:W2:Y:S04]  /*7e810*/  LDL.LU.64 R22, [R1+0x3608] ;  /* 0x0036080001167983 */ /* 0x000ea80000300a00 */
[----:B------:R-:W2:-:S12]  /*7e820*/  LDL.LU.64 R20, [R1+0x3600] ;  /* 0x0036000001147983 */ /* 0x000e980000300a00 */
[----:B------:R0:W-:Y:S04]  /*7e830*/  STL.64 [R1+0x520], R12 ;  /* 0x0005200c01007387 */ /* 0x0001e80000100a00 */
[----:B------:R-:W-:Y:S01]  /*7e840*/  STL.64 [R1+0x528], R14 ;  /* 0x0005280e01007387 */ /* 0x000fe20000100a00 */
[----:B0-----:R-:W-:Y:S01]  /*7e850*/  MOV R12, R2 ;  /* 0x00000002000c7202 */ /* 0x001fe20000000f00 */
[----:B------:R-:W-:-:S05]  /*7e860*/  IMAD.MOV.U32 R13, RZ, RZ, R0 ;  /* 0x000000ffff0d7224 */ /* 0x000fca00078e0000 */
[----:B------:R0:W-:Y:S04]  /*7e870*/  STL.64 [R1+0x3558], R12 ;  /* 0x0035580c01007387 */ /* 0x0001e80000100a00 */
[----:B0-----:R-:W3:Y:S04]  /*7e880*/  LDL.LU R12, [R1+0xd20] ;  /* 0x000d2000010c7983 */ /* 0x001ee80000300800 */
[----:B------:R-:W3:Y:S04]  /*7e890*/  LDL.LU R13, [R1+0xd24] ;  /* 0x000d2400010d7983 */ /* 0x000ee80000300800 */
[----:B------:R-:W3:Y:S01]  /*7e8a0*/  LDL.LU R14, [R1+0xd28] ;  /* 0x000d2800010e7983 */ /* 0x000ee20000300800 */
[----:B--2---:R-:W-:-:S15]  /*7e8b0*/  HMMA.16816.F32.BF16 R4, R20, R16, R4 ;  /* 0x000000101404723c */ /* 0x004fde0000041804 */
[----:B------:R-:W-:-:S08]  /*7e8c0*/  NOP ;  /* 0x0000000000007918 */ /* 0x000fd00000000000 */
[----:B------:R0:W-:Y:S04]  /*7e8d0*/  STL.64 [R1+0x510], R4 ;  /* 0x0005100401007387 */ /* 0x0001e80000100a00 */
[----:B------:R-:W-:Y:S04]  /*7e8e0*/  STL.64 [R1+0x518], R6 ;  /* 0x0005180601007387 */ /* 0x000fe80000100a00 */
[----:B------:R-:W2:Y:S01]  /*7e8f0*/  LDL.LU.64 R18, [R1+0x35f8] ;  /* 0x0035f80001127983 */ /* 0x000ea20000300a00 */
[----:B0-----:R-:W-:Y:S02]  /*7e900*/  IMAD.MOV.U32 R5, RZ, RZ, R16 ;  /* 0x000000ffff057224 */ /* 0x001fe400078e0010 */
[----:B------:R-:W-:-:S02]  /*7e910*/  IMAD.MOV.U32 R4, RZ, RZ, R17 ;  /* 0x000000ffff047224 */ /* 0x000fc400078e0011 */
[----:B------:R-:W4:Y:S02]  /*7e920*/  LDL.LU.64 R16, [R1+0x35f0] ;  /* 0x0035f00001107983 */ /* 0x000f240000300a00 */
[----:B----4-:R-:W-:-:S15]  /*7e930*/  HMMA.16816.F32.BF16 R24, R20, R16, R24 ;  /* 0x000000101418723c */ /* 0x010fde0000041818 */
[----:B------:R-:W-:-:S08]  /*7e940*/  NOP ;  /* 0x0000000000007918 */ /* 0x000fd00000000000 */
[----:B------:R-:W-:Y:S04]  /*7e950*/  STL.64 [R1+0x500], R24 ;  /* 0x0005001801007387 */ /* 0x000fe80000100a00 */
[----:B------:R0:W-:Y:S04]  /*7e960*/  STL.64 [R1+0x508], R26 ;  /* 0x0005081a01007387 */ /* 0x0001e80000100a00 */
[----:B0-----:R-:W4:Y:S04]  /*7e970*/  LDL.LU.64 R26, [R1+0x35e8] ;  /* 0x0035e800011a7983 */ /* 0x001f280000300a00 */
[----:B------:R-:W4:Y:S01]  /*7e980*/  LDL.LU.64 R24, [R1+0x35e0] ;  /* 0x0035e00001187983 */ /* 0x000f220000300a00 */
[----:B------:R-:W-:-:S03]  /*7e990*/  IMAD.MOV.U32 R7, RZ, RZ, R8 ;  /* 0x000000ffff077224 */ /* 0x000fc600078e0008 */
[----:B--2---:R-:W-:Y:S01]  /*7e9a0*/  STL.64 [R1+0x3500], R18 ;  /* 0x0035001201007387 */ /* 0x004fe20000100a00 */
[----:B------:R-:W-:-:S03]  /*7e9b0*/  IMAD.MOV.U32 R6, RZ, RZ, R9 ;  /* 0x000000ffff067224 */ /* 0x000fc600078e0009 */
[----:B------:R0:W-:Y:S01]  /*7e9c0*/  STL.64 [R1+0x34f8], R16 ;  /* 0x0034f81001007387 */ /* 0x0001e20000100a00 */
[----:B------:R-:W-:-:S03]  /*7e9d0*/  IMAD.MOV.U32 R15, RZ, RZ, R29 ;  /* 0x000000ffff0f7224 */ /* 0x000fc600078e001d */
[----:B0-----:R-:W3:Y:S01]  /*7e9e0*/  LDL.64 R16, [R1+0x170] ;  /* 0x0001700001107983 */ /* 0x001ee20000100a00 */
[----:B----4-:R-:W-:Y:S03]  /*7e9f0*/  HMMA.16816.F32.BF16 R24, R20, R8, R24 ;  /* 0x000000081418723c */ /* 0x010fe60000041818 */
[----:B------:R-:W2:-:S15]  /*7ea00*/  LDL.LU.64 R8, [R1+0x35d8] ;  /* 0x0035d80001087983 */ /* 0x000e9e0000300a00 */
[----:B------:R-:W-:-:S05]  /*7ea10*/  NOP ;  /* 0x0000000000007918 */ /* 0x000fca0000000000 */
[----:B------:R-:W-:Y:S01]  /*7ea20*/  STL.64 [R1+0x4f0], R24 ;  /* 0x0004f01801007387 */ /* 0x000fe20000100a00 */
[----:B------:R-:W-:-:S03]  /*7ea30*/  IMAD.MOV.U32 R29, RZ, RZ, R27 ;  /* 0x000000ffff1d7224 */ /* 0x000fc600078e001b */
[----:B------:R0:W-:Y:S04]  /*7ea40*/  STL [R1+0x4f8], R26 ;  /* 0x0004f81a01007387 */ /* 0x0001e80000100800 */
[----:B0-----:R-:W4:Y:S04]  /*7ea50*/  LDL.LU.64 R26, [R1+0x35d0] ;  /* 0x0035d000011a7983 */ /* 0x001f280000300a00 */
[----:B------:R-:W4:Y:S01]  /*7ea60*/  LDL.LU.64 R24, [R1+0x35c8] ;  /* 0x0035c80001187983 */ /* 0x000f220000300a00 */
[C---:B---3--:R-:W-:Y:S03]  /*7ea70*/  HMMA.16816.F32.BF16 R12, R20.reuse, R16, R12 ;  /* 0x00000010140c723c */ /* 0x048fe6000004180c */
[----:B------:R-:W-:Y:S04]  /*7ea80*/  STL.64 [R1+0x3568], R6 ;  /* 0x0035680601007387 */ /* 0x000fe80000100a00 */
[----:B------:R0:W-:Y:S04]  /*7ea90*/  STL.64 [R1+0x3560], R4 ;  /* 0x0035600401007387 */ /* 0x0001e80000100a00 */
[----:B0-----:R-:W3:Y:S04]  /*7eaa0*/  LDL.LU R4, [R1+0xd00] ;  /* 0x000d000001047983 */ /* 0x001ee80000300800 */
[----:B------:R-:W3:Y:S04]  /*7eab0*/  LDL.LU R5, [R1+0xd04] ;  /* 0x000d040001057983 */ /* 0x000ee80000300800 */
[----:B------:R-:W3:Y:S04]  /*7eac0*/  LDL.LU R6, [R1+0xd08] ;  /* 0x000d080001067983 */ /* 0x000ee80000300800 */
[----:B------:R-:W3:Y:S04]  /*7ead0*/  LDL.LU R7, [R1+0xd0c] ;  /* 0x000d0c0001077983 */ /* 0x000ee80000300800 */
[----:B------:R-:W-:Y:S04]  /*7eae0*/  STL [R1+0x2d78], R29 ;  /* 0x002d781d01007387 */ /* 0x000fe80000100800 */
[----:B------:R-:W-:Y:S04]  /*7eaf0*/  STL.64 [R1+0x4e0], R12 ;  /* 0x0004e00c01007387 */ /* 0x000fe80000100a00 */
[----:B------:R0:W-:Y:S04]  /*7eb00*/  STL.64 [R1+0x4e8], R14 ;  /* 0x0004e80e01007387 */ /* 0x0001e80000100a00 */
[----:B------:R-:W3:Y:S01]  /*7eb10*/  LDL.LU R11, [R1+0x35c0] ;  /* 0x0035c000010b7983 */ /* 0x000ee20000300800 */
[----:B--2---:R-:W-:Y:S01]  /*7eb20*/  IMAD.MOV.U32 R18, RZ, RZ, R8 ;  /* 0x000000ffff127224 */ /* 0x004fe200078e0008 */
[----:B0-----:R-:W-:Y:S01]  /*7eb30*/  MOV R15, R9 ;  /* 0x00000009000f7202 */ /* 0x001fe20000000f00 */
[----:B----4-:R-:W-:Y:S01]  /*7eb40*/  HMMA.16816.F32.BF16 R24, R20, R8, R24 ;  /* 0x000000081418723c */ /* 0x010fe20000041818 */
[----:B------:R-:W2:-:S15]  /*7eb50*/  LDL.LU.64 R8, [R1+0x35b8] ;  /* 0x0035b80001087983 */ /* 0x000e9e0000300a00 */
[----:B------:R-:W-:-:S07]  /*7eb60*/  NOP ;  /* 0x0000000000007918 */ /* 0x000fce0000000000 */
[----:B------:R0:W-:Y:S04]  /*7eb70*/  STL.64 [R1+0x4d0], R24 ;  /* 0x0004d01801007387 */ /* 0x0001e80000100a00 */
[----:B------:R-:W-:Y:S04]  /*7eb80*/  STL [R1+0x4d8], R26 ;  /* 0x0004d81a01007387 */ /* 0x000fe80000100800 */
[----:B0-----:R-:W3:Y:S01]  /*7eb90*/  LDL.LU.64 R24, [R1+0x35b0] ;  /* 0x0035b00001187983 */ /* 0x001ee20000300a00 */
[----:B------:R-:W-:-:S05]  /*7eba0*/  IMAD.MOV.U32 R14, RZ, RZ, R16 ;  /* 0x000000ffff0e7224 */ /* 0x000fca00078e0010 */
[----:B------:R3:W-:Y:S01]  /*7ebb0*/  STL.64 [R1+0x35a8], R14 ;  /* 0x0035a80e01007387 */ /* 0x0007e20000100a00 */
[----:B------:R-:W-:-:S05]  /*7ebc0*/  IMAD.MOV.U32 R29, RZ, RZ, R27 ;  /* 0x000000ffff1d7224 */ /* 0x000fca00078e001b */
[----:B------:R-:W-:Y:S01]  /*7ebd0*/  STL [R1+0x2d7c], R29 ;  /* 0x002d7c1d01007387 */ /* 0x000fe20000100800 */
[----:B---3--:R-:W-:Y:S06]  /*7ebe0*/  HMMA.16816.F32.BF16 R12, R20, R24, R4 ;  /* 0x00000018140c723c */ /* 0x008fec0000041804 */
[----:B------:R-:W-:Y:S02]  /*7ebf0*/  IMAD.MOV.U32 R10, RZ, RZ, R24 ;  /* 0x000000ffff0a7224 */ /* 0x000fe400078e0018 */
[----:B------:R-:W-:Y:S02]  /*7ec00*/  IMAD.MOV.U32 R5, RZ, RZ, R20 ;  /* 0x000000ffff057224 */ /* 0x000fe400078e0014 */
[----:B------:R-:W-:-:S13]  /*7ec10*/  IMAD.MOV.U32 R4, RZ, RZ, R21 ;  /* 0x000000ffff047224 */ /* 0x000fda00078e0015 */
[----:B------:R0:W-:Y:S04]  /*7ec20*/  STL.64 [R1+0x4c0], R12 ;  /* 0x0004c00c01007387 */ /* 0x0001e80000100a00 */
[----:B------:R1:W-:Y:S04]  /*7ec30*/  STL.64 [R1+0x4c8], R14 ;  /* 0x0004c80e01007387 */ /* 0x0003e80000100a00 */
[----:B0-----:R-:W3:Y:S04]  /*7ec40*/  LDL.LU R12, [R1+0xcf0] ;  /* 0x000cf000010c7983 */ /* 0x001ee80000300800 */
[----:B------:R-:W3:Y:S04]  /*7ec50*/  LDL.LU R13, [R1+0xcf4] ;  /* 0x000cf400010d7983 */ /* 0x000ee80000300800 */
[----:B-1----:R-:W3:Y:S04]  /*7ec60*/  LDL.LU R14, [R1+0xcf8] ;  /* 0x000cf800010e7983 */ /* 0x002ee80000300800 */
[----:B------:R-:W3:Y:S04]  /*7ec70*/  LDL.LU R15, [R1+0xcfc] ;  /* 0x000cfc00010f7983 */ /* 0x000ee80000300800 */
[----:B------:R-:W3:Y:S04]  /*7ec80*/  LDL.64 R20, [R1+0x140] ;  /* 0x0001400001147983 */ /* 0x000ee80000100a00 */
[----:B------:R-:W-:Y:S04]  /*7ec90*/  STL.64 [R1+0x3580], R10 ;  /* 0x0035800a01007387 */ /* 0x000fe80000100a00 */
[----:B--2---:R0:W-:Y:S04]  /*7eca0*/  STL.64 [R1+0x3578], R8 ;  /* 0x0035780801007387 */ /* 0x0041e80000100a00 */
[----:B0-----:R-:W2:Y:S04]  /*7ecb0*/  LDL.LU R8, [R1+0xcd0] ;  /* 0x000cd00001087983 */ /* 0x001ea80000300800 */
[----:B------:R-:W2:Y:S04]  /*7ecc0*/  LDL.LU R9, [R1+0xcd4] ;  /* 0x000cd40001097983 */ /* 0x000ea80000300800 */
[----:B------:R-:W4:Y:S04]  /*7ecd0*/  LDL.LU R10, [R1+0xcd8] ;  /* 0x000cd800010a7983 */ /* 0x000f280000300800 */
[----:B------:R-:W4:Y:S01]  /*7ece0*/  LDL.LU R11, [R1+0xcdc] ;  /* 0x000cdc00010b7983 */ /* 0x000f220000300800 */
[----:B------:R-:W-:-:S03]  /*7ecf0*/  IMAD.MOV.U32 R19, RZ, RZ, R25 ;  /* 0x000000ffff137224 */ /* 0x000fc600078e0019 */
[----:B----4-:R-:W-:Y:S04]  /*7ed00*/  STL.64 [R1+0x3590], R10 ;  /* 0x0035900a01007387 */ /* 0x010fe80000100a00 */
[----:B--2---:R0:W-:Y:S04]  /*7ed10*/  STL.64 [R1+0x3588], R8 ;  /* 0x0035880801007387 */ /* 0x0041e80000100a00 */
[----:B0-----:R-:W2:Y:S04]  /*7ed20*/  LDL.LU R8, [R1+0xce0] ;  /* 0x000ce00001087983 */ /* 0x001ea80000300800 */
[----:B------:R-:W2:Y:S04]  /*7ed30*/  LDL.LU R9, [R1+0xce4] ;  /* 0x000ce40001097983 */ /* 0x000ea80000300800 */
[----:B------:R-:W2:Y:S04]  /*7ed40*/  LDL.LU R10, [R1+0xce8] ;  /* 0x000ce800010a7983 */ /* 0x000ea80000300800 */
[----:B------:R-:W2:Y:S04]  /*7ed50*/  LDL.LU R11, [R1+0xcec] ;  /* 0x000cec00010b7983 */ /* 0x000ea80000300800 */
[----:B------:R-:W4:Y:S04]  /*7ed60*/  LDL.LU R24, [R1] ;  /* 0x0000000001187983 */ /* 0x000f280000300800 */
        /* <DEDUP_REMOVED lines=9> */
[----:B------:R-:W-:-:S02]  /*7ee00*/  IMAD.MOV.U32 R0, RZ, RZ, R23 ;  /* 0x000000ffff007224 */ /* 0x000fc400078e0017 */
[----:B------:R-:W-:Y:S02]  /*7ee10*/  IMAD.MOV.U32 R3, RZ, RZ, R17 ;  /* 0x000000ffff037224 */ /* 0x000fe400078e0011 */
[----:B------:R-:W-:Y:S01]  /*7ee20*/  IMAD.MOV.U32 R2, RZ, RZ, R22 ;  /* 0x000000ffff027224 */ /* 0x000fe200078e0016 */
[----:B------:R-:W2:Y:S04]  /*7ee30*/  LDL.64 R16, [R1+0xe0] ;  /* 0x0000e00001107983 */ /* 0x000ea80000100a00 */
[----:B----4-:R0:W-:Y:S04]  /*7ee40*/  STL.64 [R1+0x3520], R26 ;  /* 0x0035201a01007387 */ /* 0x0101e80000100a00 */
[----:B---3--:R1:W-:Y:S01]  /*7ee50*/  STL.64 [R1+0x3518], R24 ;  /* 0x0035181801007387 */ /* 0x0083e20000100a00 */
[----:B0-----:R-:W-:Y:S01]  /*7ee60*/  IMAD.MOV.U32 R26, RZ, RZ, R2 ;  /* 0x000000ffff1a7224 */ /* 0x001fe200078e0002 */
[----:B------:R-:W-:Y:S01]  /*7ee70*/  MOV R27, R0 ;  /* 0x00000000001b7202 */ /* 0x000fe20000000f00 */
[----:B-1----:R-:W-:-:S02]  /*7ee80*/  IMAD.MOV.U32 R24, RZ, RZ, R5 ;  /* 0x000000ffff187224 */ /* 0x002fc400078e0005 */
[----:B------:R-:W-:Y:S02]  /*7ee90*/  IMAD.MOV.U32 R25, RZ, RZ, R4 ;  /* 0x000000ffff197224 */ /* 0x000fe400078e0004 */
[----:B------:R-:W3:Y:S04]  /*7eea0*/  LDL.LU R4, [R1+0xcb0] ;  /* 0x000cb00001047983 */ /* 0x000ee80000300800 */
[----:B------:R-:W3:Y:S01]  /*7eeb0*/  LDL.LU R5, [R1+0xcb4] ;  /* 0x000cb40001057983 */ /* 0x000ee20000300800 */
[----:B------:R-:W-:Y:S03]  /*7eec0*/  HMMA.16816.F32.BF16 R12, R24, R20, R12 ;  /* 0x00000014180c723c */ /* 0x000fe6000004180c */
[----:B------:R-:W3:Y:S04]  /*7eed0*/  LDL.LU R6, [R1+0xcb8] ;  /* 0x000cb80001067983 */ /* 0x000ee80000300800 */
[----:B------:R-:W3:Y:S01]  /*7eee0*/  LDL.LU R7, [R1+0xcbc] ;  /* 0x000cbc0001077983 */ /* 0x000ee20000300800 */
[----:B------:R-:W-:-:S02]  /*7eef0*/  IMAD.MOV.U32 R2, RZ, RZ, R20 ;  /* 0x000000ffff027224 */ /* 0x000fc400078e0014 */
[----:B------:R-:W-:-:S13]  /*7ef00*/  IMAD.MOV.U32 R0, RZ, RZ, R21 ;  /* 0x000000ffff007224 */ /* 0x000fda00078e0015 */
[----:B------:R-:W-:Y:S04]  /*7ef10*/  STL.64 [R1+0x4b0], R12 ;  /* 0x0004b00c01007387 */ /* 0x000fe80000100a00 */
[----:B------:R0:W-:Y:S04]  /*7ef20*/  STL.64 [R1+0x4b8], R14 ;  /* 0x0004b80e01007387 */ /* 0x0001e80000100a00 */
[----:B0-----:R-:W4:Y:S04]  /*7ef30*/  LDL.LU.64 R14, [R1+0x35a8] ;  /* 0x0035a800010e7983 */ /* 0x001f280000300a00 */
[----:B------:R-:W3:Y:S04]  /*7ef40*/  LDL.LU.64 R22, [R1+0x35a0] ;  /* 0x0035a00001167983 */ /* 0x000ee80000300a00 */
[----:B------:R-:W2:Y:S04]  /*7ef50*/  LDL.LU.64 R20, [R1+0x3598] ;  /* 0x0035980001147983 */ /* 0x000ea80000300a00 */
[----:B------:R-:W4:Y:S01]  /*7ef60*/  LDL.64 R12, [R1+0xf0] ;  /* 0x0000f000010c7983 */ /* 0x000f220000100a00 */
[----:B--2---:R-:W-:-:S15]  /*7ef70*/  HMMA.16816.F32.BF16 R8, R24, R20, R8 ;  /* 0x000000141808723c */ /* 0x004fde0000041808 */
[----:B------:R-:W-:-:S08]  /*7ef80*/  NOP ;  /* 0x0000000000007918 */ /* 0x000fd00000000000 */
[----:B------:R-:W-:Y:S01]  /*7ef90*/  STL.64 [R1+0x4a0], R8 ;  /* 0x0004a00801007387 */ /* 0x000fe20000100a00 */
[----:B------:R-:W-:-:S03]  /*7efa0*/  IMAD.MOV.U32 R29, RZ, RZ, R11 ;  /* 0x000000ffff1d7224 */ /* 0x000fc600078e000b */
[----:B------:R0:W-:Y:S04]  /*7efb0*/  STL [R1+0x4a8], R10 ;  /* 0x0004a80a01007387 */ /* 0x0001e80000100800 */
[----:B0-----:R-:W2:Y:S04]  /*7efc0*/  LDL.LU.64 R10, [R1+0x3590] ;  /* 0x00359000010a7983 */ /* 0x001ea80000300a00 */
[----:B------:R-:W2:Y:S04]  /*7efd0*/  LDL.LU.64 R8, [R1+0x3588] ;  /* 0x0035880001087983 */ /* 0x000ea80000300a00 */
[----:B------:R3:W-:Y:S02]  /*7efe0*/  STL.64 [R1+0x3488], R20 ;  /* 0x0034881401007387 */ /* 0x0007e40000100a00 */
[----:B---3--:R-:W-:-:S02]  /*7eff0*/  IMAD.MOV.U32 R20, RZ, RZ, R23 ;  /* 0x000000ffff147224 */ /* 0x008fc400078e0017 */
[----:B------:R-:W-:Y:S01]  /*7f000*/  IMAD.MOV.U32 R21, RZ, RZ, R22 ;  /* 0x000000ffff157224 */ /* 0x000fe200078e0016 */
[----:B------:R-:W-:Y:S06]  /*7f010*/  STL [R1+0x2d80], R29 ;  /* 0x002d801d01007387 */ /* 0x000fec0000100800 */
[----:B--2---:R-:W-:Y:S01]  /*7f020*/  HMMA.16816.F32.BF16 R20, R24, R20, R8 ;  /* 0x000000141814723c */ /* 0x004fe20000041808 */
[----:B------:R-:W2:Y:S04]  /*7f030*/  LDL.LU.64 R10, [R1+0x3580] ;  /* 0x00358000010a7983 */ /* 0x000ea80000300a00 */
[----:B------:R-:W3:-:S15]  /*7f040*/  LDL.LU.64 R8, [R1+0x3578] ;  /* 0x0035780001087983 */ /* 0x000ede0000300a00 */
[----:B------:R-:W-:-:S03]  /*7f050*/  NOP ;  /* 0x0000000000007918 */ /* 0x000fc60000000000 */
[----:B------:R0:W-:Y:S04]  /*7f060*/  STL.64 [R1+0x490], R20 ;  /* 0x0004901401007387 */ /* 0x0001e80000100a00 */
[----:B------:R1:W-:Y:S04]  /*7f070*/  STL.64 [R1+0x498], R22 ;  /* 0x0004981601007387 */ /* 0x0003e80000100a00 */
[----:B0-----:R-:W4:Y:S04]  /*7f080*/  LDL.LU R20, [R1+0xbf0] ;  /* 0x000bf00001147983 */ /* 0x001f280000300800 */
[----:B------:R-:W4:Y:S04]  /*7f090*/  LDL.LU R21, [R1+0xbf4] ;  /* 0x000bf40001157983 */ /* 0x000f280000300800 */
[----:B-1----:R-:W2:Y:S04]  /*7f0a0*/  LDL.LU R22, [R1+0xbf8] ;  /* 0x000bf80001167983 */ /* 0x002ea80000300800 */
[----:B------:R-:W2:Y:S04]  /*7f0b0*/  LDL.LU R23, [R1+0xbfc] ;  /* 0x000bfc0001177983 */ /* 0x000ea80000300800 */
[----:B--2---:R-:W-:Y:S04]  /*7f0c0*/  STL.64 [R1+0x3498], R22 ;  /* 0x0034981601007387 */ /* 0x004fe80000100a00 */
[----:B----4-:R0:W-:Y:S02]  /*7f0d0*/  STL.64 [R1+0x3490], R20 ;  /* 0x0034901401007387 */ /* 0x0101e40000100a00 */
[----:B0-----:R-:W-:-:S02]  /*7f0e0*/  IMAD.MOV.U32 R20, RZ, RZ, R10 ;  /* 0x000000ffff147224 */ /* 0x001fc400078e000a */
[----:B------:R-:W-:Y:S01]  /*7f0f0*/  IMAD.MOV.U32 R21, RZ, RZ, R19 ;  /* 0x000000ffff157224 */ /* 0x000fe200078e0013 */
[----:B------:R-:W2:Y:S04]  /*7f100*/  LDL.LU R10, [R1+0x3570] ;  /* 0x00357000010a7983 */ /* 0x000ea80000300800 */
        /* <DEDUP_REMOVED lines=8> */
[----:B------:R-:W-:Y:S01]  /*7f190*/  STL [R1+0x488], R22 ;  /* 0x0004881601007387 */ /* 0x000fe20000100800 */
[----:B0-----:R-:W-:Y:S02]  /*7f1a0*/  IMAD.MOV.U32 R20, RZ, RZ, R18 ;  /* 0x000000ffff147224 */ /* 0x001fe400078e0012 */
[----:B------:R-:W-:-:S05]  /*7f1b0*/  IMAD.MOV.U32 R21, RZ, RZ, R15 ;  /* 0x000000ffff157224 */ /* 0x000fca00078e000f */
[----:B------:R0:W-:Y:S04]  /*7f1c0*/  STL.64 [R1+0x34c0], R20 ;  /* 0x0034c01401007387 */ /* 0x0001e80000100a00 */
[----:B0-----:R-:W3:Y:S01]  /*7f1d0*/  LDL R20, [R1+0x100] ;  /* 0x0001000001147983 */ /* 0x001ee20000100800 */
[----:B------:R-:W-:Y:S01]  /*7f1e0*/  MOV R21, R28 ;  /* 0x0000001c00157202 */ /* 0x000fe20000000f00 */
[----:B------:R-:W-:Y:S02]  /*7f1f0*/  IMAD.MOV.U32 R29, RZ, RZ, R23 ;  /* 0x000000ffff1d7224 */ /* 0x000fe400078e0017 */
[----:B--2---:R-:W-:Y:S04]  /*7f200*/  STL.64 [R1+0x3480], R10 ;  /* 0x0034800a01007387 */ /* 0x004fe80000100a00 */
[----:B------:R0:W-:Y:S04]  /*7f210*/  STL.64 [R1+0x3478], R8 ;  /* 0x0034780801007387 */ /* 0x0001e80000100a00 */
[----:B0-----:R-:W2:Y:S04]  /*7f220*/  LDL.LU R8, [R1+0xca0] ;  /* 0x000ca00001087983 */ /* 0x001ea80000300800 */
[----:B------:R-:W2:Y:S04]  /*7f230*/  LDL.LU R9, [R1+0xca4] ;  /* 0x000ca40001097983 */ /* 0x000ea80000300800 */
[----:B------:R-:W2:Y:S04]  /*7f240*/  LDL.LU R10, [R1+0xca8] ;  /* 0x000ca800010a7983 */ /* 0x000ea80000300800 */
[----:B------:R-:W2:Y:S04]  /*7f250*/  LDL.LU R11, [R1+0xcac] ;  /* 0x000cac00010b7983 */ /* 0x000ea80000300800 */
[----:B------:R-:W-:Y:S01]  /*7f260*/  STL [R1+0x2e68], R29 ;  /* 0x002e681d01007387 */ /* 0x000fe20000100800 */
[----:B---3--:R-:W-:Y:S03]  /*7f270*/  HMMA.16816.F32.BF16 R20, R24, R20, R4 ;  /* 0x000000141814723c */ /* 0x008fe60000041804 */
[----:B------:R-:W3:Y:S04]  /*7f280*/  LDL.LU.64 R6, [R1+0x3568] ;  /* 0x0035680001067983 */ /* 0x000ee80000300a00 */
[----:B------:R-:W4:-:S15]  /*7f290*/  LDL.LU.64 R4, [R1+0x3560] ;  /* 0x0035600001047983 */ /* 0x000f1e0000300a00 */
[----:B------:R-:W-:-:S01]  /*7f2a0*/  NOP ;  /* 0x0000000000007918 */ /* 0x000fc20000000000 */
[----:B------:R0:W-:Y:S04]  /*7f2b0*/  STL.64 [R1+0x470], R20 ;  /* 0x0004701401007387 */ /* 0x0001e80000100a00 */
[----:B------:R-:W-:Y:S01]  /*7f2c0*/  STL.64 [R1+0x478], R22 ;  /* 0x0004781601007387 */ /* 0x000fe20000100a00 */
[----:B0-----:R-:W-:Y:S02]  /*7f2d0*/  IMAD.MOV.U32 R20, RZ, RZ, R14 ;  /* 0x000000ffff147224 */ /* 0x001fe400078e000e */
[----:B------:R-:W-:-:S05]  /*7f2e0*/  IMAD.MOV.U32 R21, RZ, RZ, R3 ;  /* 0x000000ffff157224 */ /* 0x000fca00078e0003 */
[----:B------:R0:W-:Y:S04]  /*7f2f0*/  STL.64 [R1+0x34d8], R20 ;  /* 0x0034d81401007387 */ /* 0x0001e80000100a00 */
[----:B0-----:R-:W3:Y:S04]  /*7f300*/  LDL.LU R20, [R1+0xc90] ;  /* 0x000c900001147983 */ /* 0x001ee80000300800 */
[----:B------:R-:W3:Y:S04]  /*7f310*/  LDL.LU R21, [R1+0xc94] ;  /* 0x000c940001157983 */ /* 0x000ee80000300800 */
[----:B------:R-:W3:Y:S04]  /*7f320*/  LDL.LU R22, [R1+0xc98] ;  /* 0x000c980001167983 */ /* 0x000ee80000300800 */
[----:B------:R-:W3:Y:S01]  /*7f330*/  LDL.LU R23, [R1+0xc9c] ;  /* 0x000c9c0001177983 */ /* 0x000ee20000300800 */
[----:B--2---:R-:W-:Y:S06]  /*7f340*/  HMMA.16816.F32.BF16 R8, R24, R12, R8 ;  /* 0x0000000c1808723c */ /* 0x004fec0000041808 */
[----:B------:R-:W-:-:S15]  /*7f350*/  IMAD.MOV.U32 R3, RZ, RZ, R13 ;  /* 0x000000ffff037224 */ /* 0x000fde00078e000d */
[----:B------:R-:W-:-:S02]  /*7f360*/  NOP ;  /* 0x0000000000007918 */ /* 0x000fc40000000000 */
[----:B------:R-:W-:Y:S04]  /*7f370*/  STL.64 [R1+0x460], R8 ;  /* 0x0004600801007387 */ /* 0x000fe80000100a00 */
[----:B------:R0:W-:Y:S02]  /*7f380*/  STL.64 [R1+0x468], R10 ;  /* 0x0004680a01007387 */ /* 0x0001e40000100a00 */
[----:B0-----:R-:W-:Y:S02]  /*7f390*/  IMAD.MOV.U32 R10, RZ, RZ, R12 ;  /* 0x000000ffff0a7224 */ /* 0x001fe400078e000c */
[----:B------:R-:W2:Y:S01]  /*7f3a0*/  LDL.LU.64 R12, [R1+0x3558] ;  /* 0x00355800010c7983 */ /* 0x000ea20000300a00 */
[----:B---3--:R-:W-:-:S15]  /*7f3b0*/  HMMA.16816.F32.BF16 R20, R24, R16, R20 ;  /* 0x000000101814723c */ /* 0x008fde0000041814 */
[----:B------:R-:W-:-:S08]  /*7f3c0*/  NOP ;  /* 0x0000000000007918 */ /* 0x000fd00000000000 */
[----:B------:R0:W-:Y:S04]  /*7f3d0*/  STL.64 [R1+0x450], R20 ;  /* 0x0004501401007387 */ /* 0x0001e80000100a00 */
[----:B------:R-:W-:Y:S01]  /*7f3e0*/  STL.64 [R1+0x458], R22 ;  /* 0x0004581601007387 */ /* 0x000fe20000100a00 */
[----:B0-----:R-:W-:Y:S02]  /*7f3f0*/  IMAD.MOV.U32 R20, RZ, RZ, R7 ;  /* 0x000000ffff147224 */ /* 0x001fe400078e0007 */
[----:B------:R-:W-:-:S05]  /*7f400*/  IMAD.MOV.U32 R21, RZ, RZ, R6 ;  /* 0x000000ffff157224 */ /* 0x000fca00078e0006 */
[----:B------:R0:W-:Y:S04]  /*7f410*/  STL.64 [R1+0x34f0], R20 ;  /* 0x0034f01401007387 */ /* 0x0001e80000100a00 */
[----:B0-----:R-:W3:Y:S04]  /*7f420*/  LDL.LU R20, [R1+0xc40] ;  /* 0x000c400001147983 */ /* 0x001ee80000300800 */
[----:B------:R-:W3:Y:S04]  /*7f430*/  LDL.LU R21, [R1+0xc44] ;  /* 0x000c440001157983 */ /* 0x000ee80000300800 */
[----:B------:R-:W2:Y:S04]  /*7f440*/  LDL.LU R22, [R1+0xc48] ;  /* 0x000c480001167983 */ /* 0x000ea80000300800 */
[----:B------:R-:W2:Y:S01]  /*7f450*/  LDL.LU R23, [R1+0xc4c] ;  /* 0x000c4c0001177983 */ /* 0x000ea20000300800 */
[----:B------:R-:W-:-:S02]  /*7f460*/  IMAD.MOV.U32 R14, RZ, RZ, R16 ;  /* 0x000000ffff0e7224 */ /* 0x000fc400078e0010 */
[----:B------:R-:W-:Y:S02]  /*7f470*/  IMAD.MOV.U32 R11, RZ, RZ, R17 ;  /* 0x000000ffff0b7224 */ /* 0x000fe400078e0011 */
[----:B----4-:R-:W-:Y:S02]  /*7f480*/  IMAD.MOV.U32 R16, RZ, RZ, R5 ;  /* 0x000000ffff107224 */ /* 0x010fe400078e0005 */
[----:B------:R-:W-:Y:S01]  /*7f490*/  IMAD.MOV.U32 R17, RZ, RZ, R4 ;  /* 0x000000ffff117224 */ /* 0x000fe200078e0004 */
[----:B--2---:R-:W-:Y:S04]  /*7f4a0*/  STL.64 [R1+0x3510], R22 ;  /* 0x0035101601007387 */ /* 0x004fe80000100a00 */
[----:B---3--:R0:W-:Y:S04]  /*7f4b0*/  STL.64 [R1+0x3508], R20 ;  /* 0x0035081401007387 */ /* 0x0081e80000100a00 */
[----:B------:R-:W-:Y:S04]  /*7f4c0*/  STL.64 [R1+0x3528], R16 ;  /* 0x0035281001007387 */ /* 0x000fe80000100a00 */
[----:B------:R-:W2:Y:S04]  /*7f4d0*/  LDL.64 R24, [R1+0xb0] ;  /* 0x0000b00001187983 */ /* 0x000ea80000100a00 */
[----:B--2---:R1:W-:Y:S04]  /*7f4e0*/  STL.64 [R1+0x3540], R24 ;  /* 0x0035401801007387 */ /* 0x0043e80000100a00 */
[----:B0-----:R-:W2:Y:S04]  /*7f4f0*/  LDL.LU R20, [R1+0xc50] ;  /* 0x000c500001147983 */ /* 0x001ea80000300800 */
[----:B------:R-:W2:Y:S04]  /*7f500*/  LDL.LU R21, [R1+0xc54] ;  /* 0x000c540001157983 */ /* 0x000ea80000300800 */
[----:B------:R-:W3:Y:S04]  /*7f510*/  LDL.LU R22, [R1+0xc58] ;  /* 0x000c580001167983 */ /* 0x000ee80000300800 */
[----:B------:R-:W3:Y:S04]  /*7f520*/  LDL.LU R23, [R1+0xc5c] ;  /* 0x000c5c0001177983 */ /* 0x000ee80000300800 */
[----:B-1----:R-:W4:Y:S04]  /*7f530*/  LDL.LU R24, [R1+0xc70] ;  /* 0x000c700001187983 */ /* 0x002f280000300800 */
[----:B------:R-:W4:Y:S04]  /*7f540*/  LDL.LU R25, [R1+0xc74] ;  /* 0x000c740001197983 */ /* 0x000f280000300800 */
[----:B------:R-:W4:Y:S04]  /*7f550*/  LDL.LU R26, [R1+0xc78] ;  /* 0x000c7800011a7983 */ /* 0x000f280000300800 */
[----:B------:R-:W4:Y:S04]  /*7f560*/  LDL.LU R27, [R1+0xc7c] ;  /* 0x000c7c00011b7983 */ /* 0x000f280000300800 */
[----:B------:R-:W4:Y:S04]  /*7f570*/  LDL.LU R4, [R1+0xc80] ;  /* 0x000c800001047983 */ /* 0x000f280000300800 */
[----:B------:R-:W4:Y:S04]  /*7f580*/  LDL.LU R5, [R1+0xc84] ;  /* 0x000c840001057983 */ /* 0x000f280000300800 */
[----:B------:R-:W4:Y:S04]  /*7f590*/  LDL.LU R6, [R1+0xc88] ;  /* 0x000c880001067983 */ /* 0x000f280000300800 */
[----:B------:R-:W4:Y:S04]  /*7f5a0*/  LDL.LU R7, [R1+0xc8c] ;  /* 0x000c8c0001077983 */ /* 0x000f280000300800 */
[----:B---3--:R-:W-:Y:S04]  /*7f5b0*/  STL.64 [R1+0x3538], R22 ;  /* 0x0035381601007387 */ /* 0x008fe80000100a00 */
[----:B--2---:R0:W-:Y:S04]  /*7f5c0*/  STL.64 [R1+0x3530], R20 ;  /* 0x0035301401007387 */ /* 0x0041e80000100a00 */
[----:B0-----:R-:W4:Y:S04]  /*7f5d0*/  LDL.LU.64 R20, [R1+0x80] ;  /* 0x0000800001147983 */ /* 0x001f280000300a00 */
[----:B------:R-:W4:Y:S04]  /*7f5e0*/  LDL.LU.64 R22, [R1+0x88] ;  /* 0x0000880001167983 */ /* 0x000f280000300a00 */
[----:B------:R-:W2:Y:S04]  /*7f5f0*/  LDL.LU R16, [R1+0xc60] ;  /* 0x000c600001107983 */ /* 0x000ea80000300800 */
[----:B------:R-:W2:Y:S04]  /*7f600*/  LDL.LU R17, [R1+0xc64] ;  /* 0x000c640001117983 */ /* 0x000ea80000300800 */
[----:B------:R-:W2:Y:S04]  /*7f610*/  LDL.LU R18, [R1+0xc68] ;  /* 0x000c680001127983 */ /* 0x000ea80000300800 */
[----:B------:R-:W2:Y:S04]  /*7f620*/  LDL.LU R19, [R1+0xc6c] ;  /* 0x000c6c0001137983 */ /* 0x000ea80000300800 */
[----:B------:R0:W-:Y:S04]  /*7f630*/  STL.64 [R1+0x34a0], R10 ;  /* 0x0034a00a01007387 */ /* 0x0001e80000100a00 */
        /* <DEDUP_REMOVED lines=26> */
[----:B------:R-:W2:Y:S04]  /*7f7e0*/  LDL.LU.64 R4, [R1+0x3548] ;  /* 0x0035480001047983 */ /* 0x000ea80000300a00 */
[----:B------:R-:W-:Y:S01]  /*7f7f0*/  STL.64 [R1+0x3438], R12 ;  /* 0x0034380c01007387 */ /* 0x000fe20000100a00 */
[----:B--2---:R-:W-:-:S15]  /*7f800*/  HMMA.16816.F32.BF16 R24, R20, R4, R24 ;  /* 0x000000041418723c */ /* 0x004fde0000041818 */
[----:B------:R-:W-:-:S08]  /*7f810*/  NOP ;  /* 0x0000000000007918 */ /* 0x000fd00000000000 */
[----:B------:R0:W-:Y:S04]  /*7f820*/  STL.64 [R1+0x430], R24 ;  /* 0x0004301801007387 */ /* 0x0001e80000100a00 */
[----:B------:R1:W-:Y:S04]  /*7f830*/  STL.64 [R1+0x438], R26 ;  /* 0x0004381a01007387 */ /* 0x0003e80000100a00 */
[----:B0-----:R-:W2:Y:S01]  /*7f840*/  LDL.LU.64 R24, [R1+0x3540] ;  /* 0x0035400001187983 */ /* 0x001ea20000300a00 */
[----:B------:R-:W-:Y:S02]  /*7f850*/  IMAD.MOV.U32 R13, RZ, RZ, R22 ;  /* 0x000000ffff0d7224 */ /* 0x000fe400078e0016 */
[----:B------:R-:W-:Y:S01]  /*7f860*/  IMAD.MOV.U32 R12, RZ, RZ, R23 ;  /* 0x000000ffff0c7224 */ /* 0x000fe200078e0017 */
[----:B-1----:R-:W-:Y:S01]  /*7f870*/  MOV R26, R20 ;  /* 0x00000014001a7202 */ /* 0x002fe20000000f00 */
[----:B------:R-:W-:Y:S01]  /*7f880*/  IMAD.MOV.U32 R15, RZ, RZ, R21 ;  /* 0x000000ffff0f7224 */ /* 0x000fe200078e0015 */
[----:B------:R-:W3:Y:S04]  /*7f890*/  LDL.LU.64 R22, [R1+0x3538] ;  /* 0x0035380001167983 */ /* 0x000ee80000300a00 */
[----:B------:R-:W3:Y:S04]  /*7f8a0*/  LDL.LU.64 R20, [R1+0x3530] ;  /* 0x0035300001147983 */ /* 0x000ee80000300a00 */
[----:B----4-:R0:W-:Y:S04]  /*7f8b0*/  STL.64 [R1+0x3430], R6 ;  /* 0x0034300601007387 */ /* 0x0101e80000100a00 */
[----:B------:R1:W-:Y:S01]  /*7f8c0*/  STL.64 [R1+0x3428], R4 ;  /* 0x0034280401007387 */ /* 0x0003e20000100a00 */
[----:B0-----:R-:W-:-:S02]  /*7f8d0*/  IMAD.MOV.U32 R6, RZ, RZ, R13 ;  /* 0x000000ffff067224 */ /* 0x001fc400078e000d */
[----:B------:R-:W-:Y:S02]  /*7f8e0*/  IMAD.MOV.U32 R7, RZ, RZ, R12 ;  /* 0x000000ffff077224 */ /* 0x000fe400078e000c */
[----:B-1----:R-:W-:Y:S02]  /*7f8f0*/  IMAD.MOV.U32 R4, RZ, RZ, R26 ;  /* 0x000000ffff047224 */ /* 0x002fe400078e001a */
[----:B------:R-:W-:-:S07]  /*7f900*/  IMAD.MOV.U32 R5, RZ, RZ, R15 ;  /* 0x000000ffff057224 */ /* 0x000fce00078e000f */
[----:B--2---:R-:W-:Y:S01]  /*7f910*/  HMMA.16816.F32.BF16 R4, R4, R24, R16 ;  /* 0x000000180404723c */ /* 0x004fe20000041810 */
[----:B------:R-:W3:-:S15]  /*7f920*/  LDL.LU.64 R16, [R1+0x3528] ;  /* 0x0035280001107983 */ /* 0x000ede0000300a00 */
[----:B------:R-:W-:-:S07]  /*7f930*/  NOP ;  /* 0x0000000000007918 */ /* 0x000fce0000000000 */
[----:B------:R0:W-:Y:S04]  /*7f940*/  STL.64 [R1+0x420], R4 ;  /* 0x0004200401007387 */ /* 0x0001e80000100a00 */
[----:B------:R-:W-:Y:S04]  /*7f950*/  STL.64 [R1+0x428], R6 ;  /* 0x0004280601007387 */ /* 0x000fe80000100a00 */
[----:B------:R-:W3:Y:S01]  /*7f960*/  LDL.LU.64 R26, [R1+0x3520] ;  /* 0x00352000011a7983 */ /* 0x000ee20000300a00 */
[----:B0-----:R-:W-:Y:S02]  /*7f970*/  IMAD.MOV.U32 R5, RZ, RZ, R24 ;  /* 0x000000ffff057224 */ /* 0x001fe400078e0018 */
[----:B------:R-:W-:-:S02]  /*7f980*/  IMAD.MOV.U32 R4, RZ, RZ, R25 ;  /* 0x000000ffff047224 */ /* 0x000fc400078e0019 */
[----:B------:R-:W3:Y:S02]  /*7f990*/  LDL.LU.64 R24, [R1+0x3518] ;  /* 0x0035180001187983 */ /* 0x000ee40000300a00 */
[----:B---3--:R-:W-:Y:S02]  /*7f9a0*/  HMMA.16816.F32.BF16 R16, R24, R16, R20 ;  /* 0x000000101810723c */ /* 0x008fe40000041814 */
[----:B------:R-:W2:Y:S04]  /*7f9b0*/  LDL.LU.64 R22, [R1+0x3510] ;  /* 0x0035100001167983 */ /* 0x000ea80000300a00 */
[----:B------:R-:W2:-:S15]  /*7f9c0*/  LDL.LU.64 R20, [R1+0x3508] ;  /* 0x0035080001147983 */ /* 0x000e9e0000300a00 */
[----:B------:R-:W-:-:S02]  /*7f9d0*/  NOP ;  /* 0x0000000000007918 */ /* 0x000fc40000000000 */
        /* <DEDUP_REMOVED lines=39> */
[----:B------:R-:W-:Y:S01]  /*7fc50*/  IMAD.MOV.U32 R16, RZ, RZ, R2 ;  /* 0x000000ffff107224 */ /* 0x000fe200078e0002 */
[----:B------:R-:W-:-:S07]  /*7fc60*/  MOV R17, R0 ;  /* 0x0000000000117202 */ /* 0x000fce0000000f00 */
[----:B---3--:R-:W-:Y:S01]  /*7fc70*/  HMMA.16816.F32.BF16 R16, R24, R16, R20 ;  /* 0x000000101810723c */ /* 0x008fe20000041814 */
[----:B------:R-:W3:-:S15]  /*7fc80*/  LDL.LU.64 R20, [R1+0x3488] ;  /* 0x0034880001147983 */ /* 0x000ede0000300a00 */
[----:B------:R-:W-:-:S07]  /*7fc90*/  NOP ;  /* 0x0000000000007918 */ /* 0x000fce0000000000 */
[----:B------:R0:W-:Y:S04]  /*7fca0*/  STL.64 [R1+0x3b0], R16 ;  /* 0x0003b01001007387 */ /* 0x0001e80000100a00 */
[----:B------:R-:W-:Y:S04]  /*7fcb0*/  STL.64 [R1+0x3b8], R18 ;  /* 0x0003b81201007387 */ /* 0x000fe80000100a00 */
[----:B0-----:R-:W4:Y:S04]  /*7fcc0*/  LDL.LU.64 R16, [R1+0x1a0] ;  /* 0x0001a00001107983 */ /* 0x001f280000300a00 */
[----:B----4-:R0:W-:Y:S04]  /*7fcd0*/  STL.64 [R1+0x3408], R16 ;  /* 0x0034081001007387 */ /* 0x0101e80000100a00 */
[----:B0-----:R-:W4:Y:S04]  /*7fce0*/  LDL.LU R16, [R1+0xbe0] ;  /* 0x000be00001107983 */ /* 0x001f280000300800 */
[----:B------:R-:W4:Y:S04]  /*7fcf0*/  LDL.LU R17, [R1+0xbe4] ;  /* 0x000be40001117983 */ /* 0x000f280000300800 */
[----:B------:R-:W4:Y:S04]  /*7fd00*/  LDL.LU R18, [R1+0xbe8] ;  /* 0x000be80001127983 */ /* 0x000f280000300800 */
[----:B------:R-:W4:Y:S01]  /*7fd10*/  LDL.LU R19, [R1+0xbec] ;  /* 0x000bec0001137983 */ /* 0x000f220000300800 */
[----:B---3--:R-:W-:-:S02]  /*7fd20*/  IMAD.MOV.U32 R2, RZ, RZ, R20 ;  /* 0x000000ffff027224 */ /* 0x008fc400078e0014 */
[----:B------:R-:W-:Y:S01]  /*7fd30*/  IMAD.MOV.U32 R0, RZ, RZ, R21 ;  /* 0x000000ffff007224 */ /* 0x000fe200078e0015 */
[----:B----4-:R-:W-:-:S15]  /*7fd40*/  HMMA.16816.F32.BF16 R16, R24, R20, R16 ;  /* 0x000000141810723c */ /* 0x010fde0000041810 */
[----:B------:R-:W-:-:S08]  /*7fd50*/  NOP ;  /* 0x0000000000007918 */ /* 0x000fd00000000000 */
[----:B------:R0:W-:Y:S04]  /*7fd60*/  STL.64 [R1+0x3a0], R16 ;  /* 0x0003a01001007387 */ /* 0x0001e80000100a00 */
[----:B------:R-:W-:Y:S04]  /*7fd70*/  STL.64 [R1+0x3a8], R18 ;  /* 0x0003a81201007387 */ /* 0x000fe80000100a00 */
[----:B------:R-:W3:Y:S04]  /*7fd80*/  LDL.LU R20, [R1+0xbd0] ;  /* 0x000bd00001147983 */ /* 0x000ee80000300800 */
[----:B------:R-:W3:Y:S01]  /*7fd90*/  LDL.LU R21, [R1+0xbd4] ;  /* 0x000bd40001157983 */ /* 0x000ee20000300800 */
[----:B0-----:R-:W-:-:S03]  /*7fda0*/  IMAD.MOV.U32 R17, RZ, RZ, R4 ;  /* 0x000000ffff117224 */ /* 0x001fc600078e0004 */
[----:B------:R-:W3:Y:S01]  /*7fdb0*/  LDL.LU R22, [R1+0xbd8] ;  /* 0x000bd80001167983 */ /* 0x000ee20000300800 */
[----:B------:R-:W-:-:S03]  /*7fdc0*/  IMAD.MOV.U32 R16, RZ, RZ, R5 ;  /* 0x000000ffff107224 */ /* 0x000fc600078e0005 */
[----:B------:R-:W3:Y:S04]  /*7fdd0*/  LDL.LU R23, [R1+0xbdc] ;  /* 0x000bdc0001177983 */ /* 0x000ee80000300800 */
[----:B------:R-:W3:Y:S04]  /*7fde0*/  LDL.64 R8, [R1+0x120] ;  /* 0x0001200001087983 */ /* 0x000ee80000100a00 */
[----:B------:R-:W4:Y:S04]  /*7fdf0*/  LDL.LU R4, [R1+0xb80] ;  /* 0x000b800001047983 */ /* 0x000f280000300800 */
[----:B------:R-:W4:Y:S04]  /*7fe00*/  LDL.LU R5, [R1+0xb84] ;  /* 0x000b840001057983 */ /* 0x000f280000300800 */
[----:B------:R-:W3:Y:S04]  /*7fe10*/  LDL.LU R6, [R1+0xb88] ;  /* 0x000b880001067983 */ /* 0x000ee80000300800 */
[----:B------:R-:W3:Y:S01]  /*7fe20*/  LDL.LU R7, [R1+0xb8c] ;  /* 0x000b8c0001077983 */ /* 0x000ee20000300800 */
[----:B------:R-:W-:-:S02]  /*7fe30*/  IMAD.MOV.U32 R12, RZ, RZ, R14 ;  /* 0x000000ffff0c7224 */ /* 0x000fc400078e000e */
[----:B--2---:R-:W-:Y:S01]  /*7fe40*/  IMAD.MOV.U32 R13, RZ, RZ, R11 ;  /* 0x000000ffff0d7224 */ /* 0x004fe200078e000b */
[----:B---3--:R-:W-:Y:S04]  /*7fe50*/  STL.64 [R1+0x3448], R6 ;  /* 0x0034480601007387 */ /* 0x008fe80000100a00 */
[----:B----4-:R0:W-:Y:S04]  /*7fe60*/  STL.64 [R1+0x3440], R4 ;  /* 0x0034400401007387 */ /* 0x0101e80000100a00 */
[----:B------:R1:W-:Y:S04]  /*7fe70*/  STL.64 [R1+0x3450], R12 ;  /* 0x0034500c01007387 */ /* 0x0003e80000100a00 */
[----:B0-----:R-:W2:Y:S04]  /*7fe80*/  LDL.LU R4, [R1+0xb90] ;  /* 0x000b900001047983 */ /* 0x001ea80000300800 */
[----:B------:R-:W2:Y:S04]  /*7fe90*/  LDL.LU R5, [R1+0xb94] ;  /* 0x000b940001057983 */ /* 0x000ea80000300800 */
[----:B------:R-:W3:Y:S04]  /*7fea0*/  LDL.LU R6, [R1+0xb98] ;  /* 0x000b980001067983 */ /* 0x000ee80000300800 */
[----:B------:R-:W3:Y:S01]  /*7feb0*/  LDL.LU R7, [R1+0xb9c] ;  /* 0x000b9c0001077983 */ /* 0x000ee20000300800 */
[----:B-1----:R-:W-:-:S02]  /*7fec0*/  IMAD.MOV.U32 R12, RZ, RZ, R10 ;  /* 0x000000ffff0c7224 */ /* 0x002fc400078e000a */
[----:B------:R-:W-:Y:S01]  /*7fed0*/  IMAD.MOV.U32 R13, RZ, RZ, R3 ;  /* 0x000000ffff0d7224 */ /* 0x000fe200078e0003 */
[----:B------:R-:W-:Y:S01]  /*7fee0*/  HMMA.16816.F32.BF16 R20, R24, R8, R20 ;  /* 0x000000081814723c */ /* 0x000fe20000041814 */
[----:B---3--:R-:W-:Y:S04]  /*7fef0*/  STL.64 [R1+0x3460], R6 ;  /* 0x0034600601007387 */ /* 0x008fe80000100a00 */
[----:B--2---:R-:W-:Y:S04]  /*7ff00*/  STL.64 [R1+0x3458], R4 ;  /* 0x0034580401007387 */ /* 0x004fe80000100a00 */
[----:B------:R0:W-:Y:S04]  /*7ff10*/  STL.64 [R1+0x3468], R12 ;  /* 0x0034680c01007387 */ /* 0x0001e80000100a00 */
[----:B0-----:R-:W2:Y:S04]  /*7ff20*/  LDL.64 R12, [R1+0x100] ;  /* 0x00010000010c7983 */ /* 0x001ea80000100a00 */
        /* <DEDUP_REMOVED lines=10> */
[----:B0-----:R-:W4:Y:S04]  /*7ffd0*/  LDL.LU R16, [R1+0xb70] ;  /* 0x000b700001107983 */ /* 0x001f280000300800 */
[----:B------:R-:W4:Y:S04]  /*7ffe0*/  LDL.LU R17, [R1+0xb74] ;  /* 0x000b740001117983 */ /* 0x000f280000300800 */
[----:B------:R-:W4:Y:S04]  /*7fff0*/  LDL.LU R18, [R1+0xb78] ;  /* 0x000b780001127983 */ /* 0x000f280000300800 */
[----:B------:R-:W4:Y:S04]  /*80000*/  LDL.LU R19, [R1+0xb7c] ;  /* 0x000b7c0001137983 */ /* 0x000f280000300800 */
[----:B------:R0:W-:Y:S04]  /*80010*/  STL.64 [R1+0x390], R20 ;  /* 0x0003901401007387 */ /* 0x0001e80000100a00 */
[----:B------:R-:W-:Y:S04]  /*80020*/  STL.64 [R1+0x398], R22 ;  /* 0x0003981601007387 */ /* 0x000fe80000100a00 */
[----:B------:R-:W3:Y:S01]  /*80030*/  LDL.LU.64 R10, [R1+0x3480] ;  /* 0x00348000010a7983 */ /* 0x000ee20000300a00 */
[----:B0-----:R-:W-:-:S02]  /*80040*/  IMAD.MOV.U32 R21, RZ, RZ, R8 ;  /* 0x000000ffff157224 */ /* 0x001fc400078e0008 */
[----:B------:R-:W-:Y:S02]  /*80050*/  IMAD.MOV.U32 R20, RZ, RZ, R9 ;  /* 0x000000ffff147224 */ /* 0x000fe400078e0009 */
[----:B------:R-:W2:Y:S04]  /*80060*/  LDL.LU.64 R8, [R1+0x3478] ;  /* 0x0034780001087983 */ /* 0x000ea80000300a00 */
[----:B------:R0:W-:Y:S04]  /*80070*/  STL.64 [R1+0x33f0], R20 ;  /* 0x0033f01401007387 */ /* 0x0001e80000100a00 */
[----:B0-----:R-:W4:Y:S04]  /*80080*/  LDL.LU R20, [R1+0xb50] ;  /* 0x000b500001147983 */ /* 0x001f280000300800 */
        /* <DEDUP_REMOVED lines=10> */
[----:B------:R0:W-:Y:S04]  /*80130*/  STL.64 [R1+0x380], R12 ;  /* 0x0003800c01007387 */ /* 0x0001e80000100a00 */
[----:B------:R-:W-:Y:S04]  /*80140*/  STL.64 [R1+0x388], R14 ;  /* 0x0003880e01007387 */ /* 0x000fe80000100a00 */
[----:B0-----:R-:W3:Y:S04]  /*80150*/  LDL.LU.64 R12, [R1+0x3470] ;  /* 0x00347000010c7983 */ /* 0x001ee80000300a00 */
[----:B------:R-:W-:Y:S04]  /*80160*/  STL.64 [R1+0x3358], R10 ;  /* 0x0033580a01007387 */ /* 0x000fe80000100a00 */
        /* <DEDUP_REMOVED lines=9> */
[----:B0-----:R-:W-:Y:S01]  /*80200*/  MOV R9, R12 ;  /* 0x0000000c00097202 */ /* 0x001fe20000000f00 */
[----:B------:R-:W-:Y:S02]  /*80210*/  IMAD.MOV.U32 R8, RZ, RZ, R13 ;  /* 0x000000ffff087224 */ /* 0x000fe400078e000d */
        /* <DEDUP_REMOVED lines=22> */
[----:B------:R-:W-:Y:S04]  /*80380*/  STL.64 [R1+0x340], R4 ;  /* 0x0003400401007387 */ /* 0x000fe80000100a00 */
[----:B------:R0:W-:Y:S04]  /*80390*/  STL.64 [R1+0x348], R6 ;  /* 0x0003480601007387 */ /* 0x0001e80000100a00 */
[----:B0-----:R-:W3:Y:S04]  /*803a0*/  LDL.LU.64 R6, [R1+0x3430] ;  /* 0x0034300001067983 */ /* 0x001ee80000300a00 */
[----:B------:R-:W2:Y:S04]  /*803b0*/  LDL.LU.64 R4, [R1+0x3428] ;  /* 0x0034280001047983 */ /* 0x000ea80000300a00 */
[----:B------:R0:W-:Y:S04]  /*803c0*/  STL.64 [R1+0x3328], R12 ;  /* 0x0033280c01007387 */ /* 0x0001e80000100a00 */
[----:B0-----:R-:W4:Y:S01]  /*803d0*/  LDL.LU.64 R12, [R1+0x180] ;  /* 0x00018000010c7983 */ /* 0x001f220000300a00 */
[----:B--2---:R-:W-:-:S15]  /*803e0*/  HMMA.16816.F32.BF16 R16, R24, R4, R16 ;  /* 0x000000041810723c */ /* 0x004fde0000041810 */
[----:B------:R-:W-:-:S08]  /*803f0*/  NOP ;  /* 0x0000000000007918 */ /* 0x000fd00000000000 */
[----:B------:R0:W-:Y:S04]  /*80400*/  STL.64 [R1+0x330], R16 ;  /* 0x0003301001007387 */ /* 0x0001e80000100a00 */
[----:B------:R-:W-:Y:S04]  /*80410*/  STL.64 [R1+0x338], R18 ;  /* 0x0003381201007387 */ /* 0x000fe80000100a00 */
[----:B0-----:R-:W2:Y:S04]  /*80420*/  LDL.LU.64 R16, [R1+0x3420] ;  /* 0x0034200001107983 */ /* 0x001ea80000300a00 */
[----:B---3--:R-:W-:Y:S04]  /*80430*/  STL.64 [R1+0x3308], R6 ;  /* 0x0033080601007387 */ /* 0x008fe80000100a00 */
[----:B------:R0:W-:Y:S04]  /*80440*/  STL.64 [R1+0x3300], R4 ;  /* 0x0033000401007387 */ /* 0x0001e80000100a00 */
[----:B0-----:R-:W4:Y:S04]  /*80450*/  LDL.LU R4, [R1+0xb30] ;  /* 0x000b300001047983 */ /* 0x001f280000300800 */
[----:B------:R-:W4:Y:S04]  /*80460*/  LDL.LU R5, [R1+0xb34] ;  /* 0x000b340001057983 */ /* 0x000f280000300800 */
[----:B------:R-:W4:Y:S04]  /*80470*/  LDL.LU R6, [R1+0xb38] ;  /* 0x000b380001067983 */ /* 0x000f280000300800 */
[----:B------:R-:W4:Y:S01]  /*80480*/  LDL.LU R7, [R1+0xb3c] ;  /* 0x000b3c0001077983 */ /* 0x000f220000300800 */
[----:B--2---:R-:W-:Y:S03]  /*80490*/  HMMA.16816.F32.BF16 R24, R24, R16, R20 ;  /* 0x000000101818723c */ /* 0x004fe60000041814 */
[----:B------:R-:W2:Y:S04]  /*804a0*/  LDL.LU.64 R22, [R1+0x3418] ;  /* 0x0034180001167983 */ /* 0x000ea80000300a00 */
[----:B------:R-:W2:Y:S04]  /*804b0*/  LDL.LU.64 R20, [R1+0x3410] ;  /* 0x0034100001147983 */ /* 0x000ea80000300a00 */
[----:B------:R-:W3:-:S12]  /*804c0*/  LDL.LU.64 R16, [R1+0x3408] ;  /* 0x0034080001107983 */ /* 0x000ed80000300a00 */
[----:B------:R-:W-:Y:S04]  /*804d0*/  STL.64 [R1+0x320], R24 ;  /* 0x0003201801007387 */ /* 0x000fe80000100a00 */
[----:B------:R0:W-:Y:S04]  /*804e0*/  STL.64 [R1+0x328], R26 ;  /* 0x0003281a01007387 */ /* 0x0001e80000100a00 */
[----:B0-----:R-:W2:Y:S04]  /*804f0*/  LDL.LU.64 R26, [R1+0x3400] ;  /* 0x00340000011a7983 */ /* 0x001ea80000300a00 */
[----:B------:R-:W2:Y:S01]  /*80500*/  LDL.LU.64 R24, [R1+0x33f8] ;  /* 0x0033f80001187983 */ /* 0x000ea20000300a00 */
[----:B---3--:R-:W-:Y:S01]  /*80510*/  IMAD.MOV.U32 R3, RZ, RZ, R17 ;  /* 0x000000ffff037224 */ /* 0x008fe200078e0011 */
[----:B--2---:R-:W-:-:S15]  /*80520*/  HMMA.16816.F32.BF16 R20, R24, R16, R20 ;  /* 0x000000101814723c */ /* 0x004fde0000041814 */
[----:B------:R-:W-:-:S08]  /*80530*/  NOP ;  /* 0x0000000000007918 */ /* 0x000fd00000000000 */
[----:B------:R0:W-:Y:S04]  /*80540*/  STL.64 [R1+0x310], R20 ;  /* 0x0003101401007387 */ /* 0x0001e80000100a00 */
[----:B------:R1:W-:Y:S04]  /*80550*/  STL.64 [R1+0x318], R22 ;  /* 0x0003181601007387 */ /* 0x0003e80000100a00 */
[----:B0-----:R-:W2:Y:S01]  /*80560*/  LDL.LU.64 R20, [R1+0x33f0] ;  /* 0x0033f00001147983 */ /* 0x001ea20000300a00 */
[----:B-1----:R-:W-:-:S03]  /*80570*/  IMAD.MOV.U32 R23, RZ, RZ, R16 ;  /* 0x000000ffff177224 */ /* 0x002fc600078e0010 */
[----:B------:R-:W3:Y:S04]  /*80580*/  LDL.LU.64 R18, [R1+0x33e8] ;  /* 0x0033e80001127983 */ /* 0x000ee80000300a00 */
[----:B------:R-:W2:Y:S01]  /*80590*/  LDL.LU.64 R16, [R1+0x33e0] ;  /* 0x0033e00001107983 */ /* 0x000ea20000300a00 */
[C---:B----4-:R-:W-:Y:S03]  /*805a0*/  HMMA.16816.F32.BF16 R4, R24.reuse, R12, R4 ;  /* 0x0000000c1804723c */ /* 0x050fe60000041804 */
[----:B------:R-:W-:Y:S03]  /*805b0*/  STL [R1+0x32e8], R23 ;  /* 0x0032e81701007387 */ /* 0x000fe60000100800 */
[----:B--2---:R-:W-:-:S15]  /*805c0*/  HMMA.16816.F32.BF16 R8, R24, R16, R8 ;  /* 0x000000101808723c */ /* 0x004fde0000041808 */
[----:B------:R-:W-:-:S08]  /*805d0*/  NOP ;  /* 0x0000000000007918 */ /* 0x000fd00000000000 */
[----:B------:R0:W-:Y:S04]  /*805e0*/  STL.64 [R1+0x300], R8 ;  /* 0x0003000801007387 */ /* 0x0001e80000100a00 */
[----:B------:R-:W-:Y:S04]  /*805f0*/  STL.64 [R1+0x308], R10 ;  /* 0x0003080a01007387 */ /* 0x000fe80000100a00 */
[----:B0-----:R-:W2:Y:S04]  /*80600*/  LDL.LU.64 R8, [R1+0x33d8] ;  /* 0x0033d80001087983 */ /* 0x001ea80000300a00 */
[----:B---3--:R-:W-:Y:S04]  /*80610*/  STL.64 [R1+0x32c0], R18 ;  /* 0x0032c01201007387 */ /* 0x008fe80000100a00 */
[----:B------:R0:W-:Y:S04]  /*80620*/  STL.64 [R1+0x32b8], R16 ;  /* 0x0032b81001007387 */ /* 0x0001e80000100a00 */
[----:B------:R1:W-:Y:S04]  /*80630*/  STL.64 [R1+0x2f0], R4 ;  /* 0x0002f00401007387 */ /* 0x0003e80000100a00 */
[----:B------:R3:W-:Y:S01]  /*80640*/  STL.64 [R1+0x2f8], R6 ;  /* 0x0002f80601007387 */ /* 0x0007e20000100a00 */
[----:B0-----:R-:W-:-:S02]  /*80650*/  IMAD.MOV.U32 R17, RZ, RZ, R12 ;  /* 0x000000ffff117224 */ /* 0x001fc400078e000c */
[----:B------:R-:W-:-:S05]  /*80660*/  IMAD.MOV.U32 R16, RZ, RZ, R13 ;  /* 0x000000ffff107224 */ /* 0x000fca00078e000d */
[----:B------:R-:W-:Y:S04]  /*80670*/  STL.64 [R1+0x33d0], R16 ;  /* 0x0033d01001007387 */ /* 0x000fe80000100a00 */
[----:B-1----:R-:W4:Y:S04]  /*80680*/  LDL.LU R4, [R1+0xa80] ;  /* 0x000a800001047983 */ /* 0x002f280000300800 */
[----:B------:R-:W4:Y:S04]  /*80690*/  LDL.LU R5, [R1+0xa84] ;  /* 0x000a840001057983 */ /* 0x000f280000300800 */
[----:B---3--:R-:W3:Y:S04]  /*806a0*/  LDL.LU R6, [R1+0xa88] ;  /* 0x000a880001067983 */ /* 0x008ee80000300800 */
[----:B------:R-:W3:Y:S04]  /*806b0*/  LDL.LU R7, [R1+0xa8c] ;  /* 0x000a8c0001077983 */ /* 0x000ee80000300800 */
[----:B------:R-:W2:Y:S04]  /*806c0*/  LDL.LU R12, [R1+0xaa0] ;  /* 0x000aa000010c7983 */ /* 0x000ea80000300800 */
[----:B------:R-:W2:Y:S04]  /*806d0*/  LDL.LU R13, [R1+0xaa4] ;  /* 0x000aa400010d7983 */ /* 0x000ea80000300800 */
[----:B------:R-:W4:Y:S04]  /*806e0*/  LDL.LU R14, [R1+0xaa8] ;  /* 0x000aa800010e7983 */ /* 0x000f280000300800 */
[----:B------:R-:W4:Y:S04]  /*806f0*/  LDL.LU R15, [R1+0xaac] ;  /* 0x000aac00010f7983 */ /* 0x000f280000300800 */
[----:B----4-:R-:W-:Y:S04]  /*80700*/  STL.64 [R1+0x3338], R14 ;  /* 0x0033380e01007387 */ /* 0x010fe80000100a00 */
[----:B--2---:R0:W-:Y:S02]  /*80710*/  STL.64 [R1+0x3330], R12 ;  /* 0x0033300c01007387 */ /* 0x0041e40000100a00 */
[----:B0-----:R-:W-:-:S02]  /*80720*/  IMAD.MOV.U32 R12, RZ, RZ, R9 ;  /* 0x000000ffff0c7224 */ /* 0x001fc400078e0009 */
[----:B------:R-:W-:Y:S02]  /*80730*/  IMAD.MOV.U32 R13, RZ, RZ, R8 ;  /* 0x000000ffff0d7224 */ /* 0x000fe400078e0008 */
[----:B------:R-:W-:Y:S02]  /*80740*/  IMAD.MOV.U32 R8, RZ, RZ, R21 ;  /* 0x000000ffff087224 */ /* 0x000fe400078e0015 */
[----:B------:R-:W-:-:S05]  /*80750*/  IMAD.MOV.U32 R9, RZ, RZ, R20 ;  /* 0x000000ffff097224 */ /* 0x000fca00078e0014 */
[----:B------:R-:W-:Y:S04]  /*80760*/  STL.64 [R1+0x3370], R8 ;  /* 0x0033700801007387 */ /* 0x000fe80000100a00 */
[----:B------:R0:W-:Y:S04]  /*80770*/  STL.64 [R1+0x3348], R12 ;  /* 0x0033480c01007387 */ /* 0x0001e80000100a00 */
[----:B0-----:R-:W2:Y:S04]  /*80780*/  LDL.LU R12, [R1+0xac0] ;  /* 0x000ac000010c7983 */ /* 0x001ea80000300800 */
[----:B------:R-:W2:Y:S04]  /*80790*/  LDL.LU R13, [R1+0xac4] ;  /* 0x000ac400010d7983 */ /* 0x000ea80000300800 */
[----:B------:R-:W4:Y:S04]  /*807a0*/  LDL.LU R14, [R1+0xac8] ;  /* 0x000ac800010e7983 */ /* 0x000f280000300800 */
[----:B------:R-:W4:Y:S01]  /*807b0*/  LDL.LU R15, [R1+0xacc] ;  /* 0x000acc00010f7983 */ /* 0x000f220000300800 */
[----:B------:R-:W-:Y:S01]  /*807c0*/  IMAD.MOV.U32 R8, RZ, RZ, R2 ;  /* 0x000000ffff087224 */ /* 0x000fe200078e0002 */
[----:B------:R-:W-:-:S05]  /*807d0*/  MOV R9, R0 ;  /* 0x0000000000097202 */ /* 0x000fca0000000f00 */
[----:B------:R-:W-:Y:S04]  /*807e0*/  STL.64 [R1+0x3388], R8 ;  /* 0x0033880801007387 */ /* 0x000fe80000100a00 */
[----:B----4-:R-:W-:Y:S04]  /*807f0*/  STL.64 [R1+0x3368], R14 ;  /* 0x0033680e01007387 */ /* 0x010fe80000100a00 */
[----:B--2---:R0:W-:Y:S04]  /*80800*/  STL.64 [R1+0x3360], R12 ;  /* 0x0033600c01007387 */ /* 0x0041e80000100a00 */
[----:B0-----:R-:W2:Y:S04]  /*80810*/  LDL.LU R12, [R1+0xad0] ;  /* 0x000ad000010c7983 */ /* 0x001ea80000300800 */
[----:B------:R-:W2:Y:S04]  /*80820*/  LDL.LU R13, [R1+0xad4] ;  /* 0x000ad400010d7983 */ /* 0x000ea80000300800 */
[----:B------:R-:W4:Y:S04]  /*80830*/  LDL.LU R14, [R1+0xad8] ;  /* 0x000ad800010e7983 */ /* 0x000f280000300800 */
[----:B------:R-:W4:Y:S04]  /*80840*/  LDL.LU R15, [R1+0xadc] ;  /* 0x000adc00010f7983 */ /* 0x000f280000300800 */
[----:B------:R-:W3:Y:S04]  /*80850*/  LDL.LU.64 R8, [R1+0x140] ;  /* 0x0001400001087983 */ /* 0x000ee80000300a00 */
[----:B---3--:R0:W-:Y:S04]  /*80860*/  STL.64 [R1+0x33a0], R8 ;  /* 0x0033a00801007387 */ /* 0x0081e80000100a00 */
[----:B0-----:R-:W3:Y:S04]  /*80870*/  LDL.LU.64 R8, [R1+0x150] ;  /* 0x0001500001087983 */ /* 0x001ee80000300a00 */
        /* <DEDUP_REMOVED lines=11> */
[----:B------:R-:W2:Y:S04]  /*80930*/  LDL.LU R20, [R1+0xb10] ;  /* 0x000b100001147983 */ /* 0x000ea80000300800 */
[----:B------:R-:W2:Y:S04]  /*80940*/  LDL.LU R21, [R1+0xb14] ;  /* 0x000b140001157983 */ /* 0x000ea80000300800 */
[----:B------:R-:W3:Y:S04]  /*80950*/  LDL.LU R22, [R1+0xb18] ;  /* 0x000b180001167983 */ /* 0x000ee80000300800 */
[----:B------:R-:W3:Y:S04]  /*80960*/  LDL.LU R23, [R1+0xb1c] ;  /* 0x000b1c0001177983 */ /* 0x000ee80000300800 */
[----:B---3--:R-:W-:Y:S04]  /*80970*/  STL.64 [R1+0x33c8], R22 ;  /* 0x0033c81601007387 */ /* 0x008fe80000100a00 */
[----:B--2---:R0:W-:Y:S04]  /*80980*/  STL.64 [R1+0x33c0], R20 ;  /* 0x0033c01401007387 */ /* 0x0041e80000100a00 */
[----:B0-----:R-:W4:Y:S04]  /*80990*/  LDL.LU.64 R20, [R1+0x170] ;  /* 0x0001700001147983 */ /* 0x001f280000300a00 */
[----:B------:R-:W2:Y:S04]  /*809a0*/  LDL.LU.64 R8, [R1+0x160] ;  /* 0x0001600001087983 */ /* 0x000ea80000300a00 */
        /* <DEDUP_REMOVED lines=14> */
[----:B0-----:R-:W4:Y:S01]  /*80a90*/  LDL.LU.64 R4, [R1+0xe0] ;  /* 0x0000e00001047983 */ /* 0x001f220000300a00 */
[----:B------:R-:W-:Y:S03]  /*80aa0*/  HMMA.16816.F32.BF16 R16, R24, R20, R16 ;  /* 0x000000141810723c */ /* 0x000fe60000041810 */
[----:B----4-:R0:W-:Y:S04]  /*80ab0*/  STL.64 [R1+0x3320], R4 ;  /* 0x0033200401007387 */ /* 0x0101e80000100a00 */
[----:B0-----:R-:W4:Y:S04]  /*80ac0*/  LDL.LU.64 R4, [R1+0xf0] ;  /* 0x0000f00001047983 */ /* 0x001f280000300a00 */
[----:B----4-:R0:W-:Y:S04]  /*80ad0*/  STL.64 [R1+0x3340], R4 ;  /* 0x0033400401007387 */ /* 0x0101e80000100a00 */
[----:B0-----:R-:W4:Y:S04]  /*80ae0*/  LDL.LU R4, [R1+0xab0] ;  /* 0x000ab00001047983 */ /* 0x001f280000300800 */
[----:B------:R-:W4:Y:S04]  /*80af0*/  LDL.LU R5, [R1+0xab4] ;  /* 0x000ab40001057983 */ /* 0x000f280000300800 */
[----:B------:R-:W4:Y:S04]  /*80b00*/  LDL.LU R6, [R1+0xab8] ;  /* 0x000ab80001067983 */ /* 0x000f280000300800 */
[----:B------:R-:W4:Y:S04]  /*80b10*/  LDL.LU R7, [R1+0xabc] ;  /* 0x000abc0001077983 */ /* 0x000f280000300800 */
[----:B------:R0:W-:Y:S04]  /*80b20*/  STL.64 [R1+0x2e0], R16 ;  /* 0x0002e01001007387 */ /* 0x0001e80000100a00 */
[----:B------:R1:W-:Y:S04]  /*80b30*/  STL.64 [R1+0x2e8], R18 ;  /* 0x0002e81201007387 */ /* 0x0003e80000100a00 */
[----:B0-----:R-:W3:Y:S01]  /*80b40*/  LDL.LU.64 R16, [R1+0x33d0] ;  /* 0x0033d00001107983 */ /* 0x001ee20000300a00 */
[----:B-1----:R-:W-:-:S03]  /*80b50*/  IMAD.MOV.U32 R19, RZ, RZ, R20 ;  /* 0x000000ffff137224 */ /* 0x002fc600078e0014 */
[----:B------:R-:W2:Y:S01]  /*80b60*/  LDL.LU.64 R22, [R1+0x33c8] ;  /* 0x0033c80001167983 */ /* 0x000ea20000300a00 */
[----:B------:R-:W-:-:S03]  /*80b70*/  IMAD.MOV.U32 R18, RZ, RZ, R21 ;  /* 0x000000ffff127224 */ /* 0x000fc600078e0015 */
[----:B------:R-:W2:Y:S04]  /*80b80*/  LDL.LU.64 R20, [R1+0x33c0] ;  /* 0x0033c00001147983 */ /* 0x000ea80000300a00 */
[----:B------:R-:W-:Y:S01]  /*80b90*/  STL.64 [R1+0x32f8], R18 ;  /* 0x0032f81201007387 */ /* 0x000fe20000100a00 */
[----:B--2---:R-:W-:Y:S03]  /*80ba0*/  HMMA.16816.F32.BF16 R20, R24, R8, R20 ;  /* 0x000000081814723c */ /* 0x004fe60000041814 */
[----:B---3--:R0:W-:Y:S04]  /*80bb0*/  STL.64 [R1+0x32f0], R16 ;  /* 0x0032f01001007387 */ /* 0x0081e80000100a00 */
[----:B0-----:R-:W2:Y:S04]  /*80bc0*/  LDL.LU R16, [R1+0xa70] ;  /* 0x000a700001107983 */ /* 0x001ea80000300800 */
[----:B------:R-:W2:Y:S04]  /*80bd0*/  LDL.LU R17, [R1+0xa74] ;  /* 0x000a740001117983 */ /* 0x000ea80000300800 */
[----:B------:R-:W2:Y:S04]  /*80be0*/  LDL.LU R18, [R1+0xa78] ;  /* 0x000a780001127983 */ /* 0x000ea80000300800 */
[----:B------:R-:W2:Y:S04]  /*80bf0*/  LDL.LU R19, [R1+0xa7c] ;  /* 0x000a7c0001137983 */ /* 0x000ea80000300800 */
[----:B------:R0:W-:Y:S04]  /*80c00*/  STL.64 [R1+0x2d0], R20 ;  /* 0x0002d01401007387 */ /* 0x0001e80000100a00 */
[----:B------:R1:W-:Y:S01]  /*80c10*/  STL.64 [R1+0x2d8], R22 ;  /* 0x0002d81601007387 */ /* 0x0003e20000100a00 */
[----:B0-----:R-:W-:-:S02]  /*80c20*/  IMAD.MOV.U32 R20, RZ, RZ, R9 ;  /* 0x000000ffff147224 */ /* 0x001fc400078e0009 */
[----:B-1----:R-:W-:Y:S02]  /*80c30*/  IMAD.MOV.U32 R23, RZ, RZ, R8 ;  /* 0x000000ffff177224 */ /* 0x002fe400078e0008 */
        /* <DEDUP_REMOVED lines=37> */
[----:B----4-:R-:W-:Y:S04]  /*80e90*/  STL.64 [R1+0x3248], R10 ;  /* 0x0032480a01007387 */ /* 0x010fe80000100a00 */
[----:B------:R0:W-:Y:S04]  /*80ea0*/  STL.64 [R1+0x3240], R8 ;  /* 0x0032400801007387 */ /* 0x0001e80000100a00 */
[----:B0-----:R-:W4:Y:S04]  /*80eb0*/  LDL.LU R8, [R1+0xa90] ;  /* 0x000a900001087983 */ /* 0x001f280000300800 */
[----:B------:R-:W4:Y:S04]  /*80ec0*/  LDL.LU R9, [R1+0xa94] ;  /* 0x000a940001097983 */ /* 0x000f280000300800 */
[----:B------:R-:W4:Y:S04]  /*80ed0*/  LDL.LU R10, [R1+0xa98] ;  /* 0x000a9800010a7983 */ /* 0x000f280000300800 */
[----:B------:R-:W4:Y:S01]  /*80ee0*/  LDL.LU R11, [R1+0xa9c] ;  /* 0x000a9c00010b7983 */ /* 0x000f220000300800 */
        /* <DEDUP_REMOVED lines=14> */
[----:B------:R-:W4:Y:S02]  /*80fd0*/  LDL.LU.64 R4, [R1+0x3320] ;  /* 0x0033200001047983 */ /* 0x000f240000300a00 */
[----:B----4-:R-:W-:-:S15]  /*80fe0*/  HMMA.16816.F32.BF16 R8, R24, R4, R8 ;  /* 0x000000041808723c */ /* 0x010fde0000041808 */
[----:B------:R-:W-:-:S08]  /*80ff0*/  NOP ;  /* 0x0000000000007918 */ /* 0x000fd00000000000 */
[----:B------:R0:W-:Y:S04]  /*81000*/  STL.64 [R1+0x250], R8 ;  /* 0x0002500801007387 */ /* 0x0001e80000100a00 */
[----:B------:R-:W-:Y:S04]  /*81010*/  STL.64 [R1+0x258], R10 ;  /* 0x0002580a01007387 */ /* 0x000fe80000100a00 */
[----:B------:R-:W3:Y:S01]  /*81020*/  LDL.LU.64 R6, [R1+0x3318] ;  /* 0x0033180001067983 */ /* 0x000ee20000300a00 */
[----:B0-----:R-:W-:Y:S01]  /*81030*/  MOV R9, R4 ;  /* 0x0000000400097202 */ /* 0x001fe20000000f00 */
[----:B------:R-:W-:-:S02]  /*81040*/  IMAD.MOV.U32 R8, RZ, RZ, R5 ;  /* 0x000000ffff087224 */ /* 0x000fc400078e0005 */
[----:B------:R-:W3:Y:S04]  /*81050*/  LDL.LU.64 R4, [R1+0x3310] ;  /* 0x0033100001047983 */ /* 0x000ee80000300a00 */
[----:B------:R0:W-:Y:S04]  /*81060*/  STL.64 [R1+0x3268], R8 ;  /* 0x0032680801007387 */ /* 0x0001e80000100a00 */
[----:B0-----:R-:W4:Y:S01]  /*81070*/  LDL.LU.64 R8, [R1+0xb0] ;  /* 0x0000b00001087983 */ /* 0x001f220000300a00 */
[----:B---3--:R-:W-:-:S15]  /*81080*/  HMMA.16816.F32.BF16 R4, R24, R12, R4 ;  /* 0x0000000c1804723c */ /* 0x008fde0000041804 */
[----:B------:R-:W-:-:S08]  /*81090*/  NOP ;  /* 0x0000000000007918 */ /* 0x000fd00000000000 */
[----:B------:R-:W-:Y:S04]  /*810a0*/  STL.64 [R1+0x240], R4 ;  /* 0x0002400401007387 */ /* 0x000fe80000100a00 */
[----:B------:R0:W-:Y:S04]  /*810b0*/  STL.64 [R1+0x248], R6 ;  /* 0x0002480601007387 */ /* 0x0001e80000100a00 */
[----:B0-----:R-:W3:Y:S04]  /*810c0*/  LDL.LU.64 R6, [R1+0x3308] ;  /* 0x0033080001067983 */ /* 0x001ee80000300a00 */
[----:B------:R-:W2:Y:S04]  /*810d0*/  LDL.LU.64 R4, [R1+0x3300] ;  /* 0x0033000001047983 */ /* 0x000ea80000300a00 */
[----:B------:R0:W-:Y:S04]  /*810e0*/  STL.64 [R1+0x31f0], R12 ;  /* 0x0031f00c01007387 */ /* 0x0001e80000100a00 */
[----:B------:R1:W-:Y:S04]  /*810f0*/  STL.64 [R1+0x3270], R14 ;  /* 0x0032700e01007387 */ /* 0x0003e80000100a00 */
[----:B0-----:R-:W4:Y:S04]  /*81100*/  LDL.LU R12, [R1+0xa60] ;  /* 0x000a6000010c7983 */ /* 0x001f280000300800 */
[----:B------:R-:W4:Y:S04]  /*81110*/  LDL.LU R13, [R1+0xa64] ;  /* 0x000a6400010d7983 */ /* 0x000f280000300800 */
[----:B-1----:R-:W4:Y:S04]  /*81120*/  LDL.LU R14, [R1+0xa68] ;  /* 0x000a6800010e7983 */ /* 0x002f280000300800 */
[----:B------:R-:W4:Y:S01]  /*81130*/  LDL.LU R15, [R1+0xa6c] ;  /* 0x000a6c00010f7983 */ /* 0x000f220000300800 */
[----:B--2---:R-:W-:-:S15]  /*81140*/  HMMA.16816.F32.BF16 R16, R24, R4, R16 ;  /* 0x000000041810723c */ /* 0x004fde0000041810 */
[----:B------:R-:W-:-:S08]  /*81150*/  NOP ;  /* 0x0000000000007918 */ /* 0x000fd00000000000 */
[----:B------:R-:W-:Y:S04]  /*81160*/  STL.64 [R1+0x230], R16 ;  /* 0x0002301001007387 */ /* 0x000fe80000100a00 */
[----:B------:R0:W-:Y:S01]  /*81170*/  STL.64 [R1+0x238], R18 ;  /* 0x0002381201007387 */ /* 0x0001e20000100a00 */
[----:B----4-:R-:W-:Y:S03]  /*81180*/  HMMA.16816.F32.BF16 R24, R24, R8, R12 ;  /* 0x000000081818723c */ /* 0x010fe6000004180c */
[----:B0-----:R-:W2:Y:S04]  /*81190*/  LDL.LU.64 R18, [R1+0x32f8] ;  /* 0x0032f80001127983 */ /* 0x001ea80000300a00 */
[----:B------:R-:W-:Y:S01]  /*811a0*/  IMAD.MOV.U32 R12, RZ, RZ, R23 ;  /* 0x000000ffff0c7224 */ /* 0x000fe200078e0017 */
[----:B------:R-:W4:Y:S04]  /*811b0*/  LDL.LU.64 R16, [R1+0x32f0] ;  /* 0x0032f00001107983 */ /* 0x000f280000300a00 */
[----:B---3--:R-:W-:Y:S04]  /*811c0*/  STL.64 [R1+0x3200], R6 ;  /* 0x0032000601007387 */ /* 0x008fe80000100a00 */
[----:B------:R0:W-:Y:S04]  /*811d0*/  STL.64 [R1+0x31f8], R4 ;  /* 0x0031f80401007387 */ /* 0x0001e80000100a00 */
[----:B------:R-:W3:Y:S01]  /*811e0*/  LDL.LU R23, [R1+0x32e8] ;  /* 0x0032e80001177983 */ /* 0x000ee20000300800 */
[----:B------:R-:W-:-:S03]  /*811f0*/  IMAD.MOV.U32 R13, RZ, RZ, R20 ;  /* 0x000000ffff0d7224 */ /* 0x000fc600078e0014 */
[----:B------:R-:W3:Y:S04]  /*81200*/  LDL.LU R20, [R1+0x32e4] ;  /* 0x0032e40001147983 */ /* 0x000ee80000300800 */
[----:B------:R2:W-:Y:S01]  /*81210*/  STL.64 [R1+0x3280], R12 ;  /* 0x0032800c01007387 */ /* 0x0005e20000100a00 */
[----:B0-----:R-:W-:Y:S02]  /*81220*/  IMAD.MOV.U32 R4, RZ, RZ, R21 ;  /* 0x000000ffff047224 */ /* 0x001fe400078e0015 */
[----:B------:R-:W-:Y:S01]  /*81230*/  IMAD.MOV.U32 R5, RZ, RZ, R22 ;  /* 0x000000ffff057224 */ /* 0x000fe200078e0016 */
[----:B------:R-:W3:Y:S04]  /*81240*/  LDL.LU R21, [R1+0x32e0] ;  /* 0x0032e00001157983 */ /* 0x000ee80000300800 */
[----:B------:R-:W3:Y:S01]  /*81250*/  LDL.LU R22, [R1+0x32dc] ;  /* 0x0032dc0001167983 */ /* 0x000ee20000300800 */
[----:B--2---:R-:W-:-:S02]  /*81260*/  IMAD.MOV.U32 R12, RZ, RZ, R19 ;  /* 0x000000ffff0c7224 */ /* 0x004fc400078e0013 */
[----:B------:R-:W-:-:S05]  /*81270*/  IMAD.MOV.U32 R13, RZ, RZ, R18 ;  /* 0x000000ffff0d7224 */ /* 0x000fca00078e0012 */
[----:B------:R4:W-:Y:S02]  /*81280*/  STL.64 [R1+0x3298], R12 ;  /* 0x0032980c01007387 */ /* 0x0009e40000100a00 */
[----:B----4-:R-:W-:Y:S01]  /*81290*/  IMAD.MOV.U32 R12, RZ, RZ, R17 ;  /* 0x000000ffff0c7224 */ /* 0x010fe200078e0011 */
[----:B------:R-:W-:Y:S01]  /*812a0*/  MOV R13, R16 ;  /* 0x00000010000d7202 */ /* 0x000fe20000000f00 */
[----:B---3--:R-:W-:Y:S02]  /*812b0*/  IMAD.MOV.U32 R16, RZ, RZ, R23 ;  /* 0x000000ffff107224 */ /* 0x008fe400078e0017 */
        /* <DEDUP_REMOVED lines=16> */
[----:B------:R-:W4:Y:S01]  /*813c0*/  LDL.LU R7, [R1+0xa1c] ;  /* 0x000a1c0001077983 */ /* 0x000f220000300800 */
[----:B------:R-:W-:-:S03]  /*813d0*/  IMAD.MOV.U32 R17, RZ, RZ, R3 ;  /* 0x000000ffff117224 */ /* 0x000fc600078e0003 */
[----:B----4-:R-:W-:Y:S04]  /*813e0*/  STL.64 [R1+0x3290], R6 ;  /* 0x0032900601007387 */ /* 0x010fe80000100a00 */
[----:B---3--:R0:W-:Y:S04]  /*813f0*/  STL.64 [R1+0x3288], R4 ;  /* 0x0032880401007387 */ /* 0x0081e80000100a00 */
[----:B0-----:R-:W3:Y:S04]  /*81400*/  LDL.LU R4, [R1+0xa20] ;  /* 0x000a200001047983 */ /* 0x001ee80000300800 */
[----:B------:R-:W3:Y:S04]  /*81410*/  LDL.LU R5, [R1+0xa24] ;  /* 0x000a240001057983 */ /* 0x000ee80000300800 */
[----:B------:R-:W4:Y:S04]  /*81420*/  LDL.LU R6, [R1+0xa28] ;  /* 0x000a280001067983 */ /* 0x000f280000300800 */
[----:B------:R-:W4:Y:S01]  /*81430*/  LDL.LU R7, [R1+0xa2c] ;  /* 0x000a2c0001077983 */ /* 0x000f220000300800 */
[----:B--2---:R-:W-:Y:S01]  /*81440*/  HMMA.16816.F32.BF16 R16, R20, R16, R12 ;  /* 0x000000101410723c */ /* 0x004fe2000004180c */
[----:B------:R-:W-:-:S02]  /*81450*/  IMAD.MOV.U32 R29, RZ, RZ, R9 ;  /* 0x000000ffff1d7224 */ /* 0x000fc400078e0009 */
[----:B------:R-:W-:Y:S02]  /*81460*/  IMAD.MOV.U32 R28, RZ, RZ, R8 ;  /* 0x000000ffff1c7224 */ /* 0x000fe400078e0008 */
[----:B------:R-:W-:Y:S02]  /*81470*/  IMAD.MOV.U32 R9, RZ, RZ, R0 ;  /* 0x000000ffff097224 */ /* 0x000fe400078e0000 */
[----:B------:R-:W-:-:S15]  /*81480*/  IMAD.MOV.U32 R8, RZ, RZ, R2 ;  /* 0x000000ffff087224 */ /* 0x000fde00078e0002 */
[----:B------:R-:W-:-:S02]  /*81490*/  NOP ;  /* 0x0000000000007918 */ /* 0x000fc40000000000 */
[----:B------:R-:W-:Y:S02]  /*814a0*/  IMAD.MOV.U32 R3, RZ, RZ, R18 ;  /* 0x000000ffff037224 */ /* 0x000fe400078e0012 */
[----:B------:R-:W-:Y:S02]  /*814b0*/  IMAD.MOV.U32 R0, RZ, RZ, R19 ;  /* 0x000000ffff007224 */ /* 0x000fe400078e0013 */
[----:B------:R-:W-:Y:S01]  /*814c0*/  IMAD.MOV.U32 R2, RZ, RZ, R17 ;  /* 0x000000ffff027224 */ /* 0x000fe200078e0011 */
        /* <DEDUP_REMOVED lines=10> */
[----:B------:R-:W3:Y:S04]  /*81570*/  LDL.LU R26, [R1+0xa08] ;  /* 0x000a0800011a7983 */ /* 0x000ee80000300800 */
[----:B------:R-:W3:Y:S04]  /*81580*/  LDL.LU R27, [R1+0xa0c] ;  /* 0x000a0c00011b7983 */ /* 0x000ee80000300800 */
[----:B------:R-:W4:Y:S04]  /*81590*/  LDL.LU.64 R14, [R1+0x32d0] ;  /* 0x0032d000010e7983 */ /* 0x000f280000300a00 */
[----:B------:R-:W4:Y:S04]  /*815a0*/  LDL.LU.64 R12, [R1+0x32c8] ;  /* 0x0032c800010c7983 */ /* 0x000f280000300a00 */
[----:B------:R0:W-:Y:S04]  /*815b0*/  STL [R1+0x210], R16 ;  /* 0x0002101001007387 */ /* 0x0001e80000100800 */
[----:B------:R-:W2:Y:S04]  /*815c0*/  LDL.LU.64 R18, [R1+0x32c0] ;  /* 0x0032c00001127983 */ /* 0x000ea80000300a00 */
[----:B0-----:R-:W4:Y:S04]  /*815d0*/  LDL.LU.64 R16, [R1+0x32b8] ;  /* 0x0032b80001107983 */ /* 0x001f280000300a00 */
[----:B------:R-:W-:Y:S04]  /*815e0*/  STL [R1+0x29e4], R0 ;  /* 0x0029e40001007387 */ /* 0x000fe80000100800 */
[----:B------:R-:W-:Y:S04]  /*815f0*/  STL [R1+0x29e0], R3 ;  /* 0x0029e00301007387 */ /* 0x000fe80000100800 */
[----:B------:R-:W-:Y:S01]  /*81600*/  STL [R1+0x29dc], R2 ;  /* 0x0029dc0201007387 */ /* 0x000fe20000100800 */
[----:B----4-:R-:W-:-:S15]  /*81610*/  HMMA.16816.F32.BF16 R12, R20, R16, R12 ;  /* 0x00000010140c723c */ /* 0x010fde000004180c */
[----:B------:R-:W-:-:S08]  /*81620*/  NOP ;  /* 0x0000000000007918 */ /* 0x000fd00000000000 */
[----:B------:R0:W-:Y:S04]  /*81630*/  STL.64 [R1+0x200], R12 ;  /* 0x0002000c01007387 */ /* 0x0001e80000100a00 */
[----:B------:R-:W-:Y:S04]  /*81640*/  STL.64 [R1+0x208], R14 ;  /* 0x0002080e01007387 */ /* 0x000fe80000100a00 */
[----:B0-----:R-:W4:Y:S04]  /*81650*/  LDL.LU.64 R12, [R1+0x32b0] ;  /* 0x0032b000010c7983 */ /* 0x001f280000300a00 */
[----:B--2---:R0:W-:Y:S04]  /*81660*/  STL.64 [R1+0x31d0], R18 ;  /* 0x0031d01201007387 */ /* 0x0041e80000100a00 */
[----:B------:R-:W2:Y:S04]  /*81670*/  LDL.LU R16, [R1+0x9f0] ;  /* 0x0009f00001107983 */ /* 0x000ea80000300800 */
[----:B------:R-:W2:Y:S04]  /*81680*/  LDL.LU R17, [R1+0x9f4] ;  /* 0x0009f40001117983 */ /* 0x000ea80000300800 */
[----:B0-----:R-:W2:Y:S04]  /*81690*/  LDL.LU R18, [R1+0x9f8] ;  /* 0x0009f80001127983 */ /* 0x001ea80000300800 */
[----:B------:R-:W2:Y:S01]  /*816a0*/  LDL.LU R19, [R1+0x9fc] ;  /* 0x0009fc0001137983 */ /* 0x000ea20000300800 */
[----:B----4-:R-:W-:Y:S03]  /*816b0*/  HMMA.16816.F32.BF16 R12, R20, R12, R4 ;  /* 0x0000000c140c723c */ /* 0x010fe60000041804 */
[----:B------:R-:W4:Y:S04]  /*816c0*/  LDL.LU.64 R6, [R1+0x32a8] ;  /* 0x0032a80001067983 */ /* 0x000f280000300a00 */
[----:B------:R-:W4:-:S15]  /*816d0*/  LDL.LU.64 R4, [R1+0x32a0] ;  /* 0x0032a00001047983 */ /* 0x000f1e0000300a00 */
[----:B------:R-:W-:-:S01]  /*816e0*/  NOP ;  /* 0x0000000000007918 */ /* 0x000fc20000000000 */
[----:B------:R0:W-:Y:S01]  /*816f0*/  STL [R1+0x1f0], R12 ;  /* 0x0001f00c01007387 */ /* 0x0001e20000100800 */
[----:B------:R-:W-:-:S03]  /*81700*/  IMAD.MOV.U32 R0, RZ, RZ, R13 ;  /* 0x000000ffff007224 */ /* 0x000fc600078e000d */
[----:B0-----:R-:W4:Y:S01]  /*81710*/  LDL.LU.64 R12, [R1+0x3298] ;  /* 0x00329800010c7983 */ /* 0x001f220000300a00 */
[----:B------:R-:W-:Y:S02]  /*81720*/  IMAD.MOV.U32 R3, RZ, RZ, R14 ;  /* 0x000000ffff037224 */ /* 0x000fe400078e000e */
[----:B------:R-:W-:-:S05]  /*81730*/  IMAD.MOV.U32 R2, RZ, RZ, R15 ;  /* 0x000000ffff027224 */ /* 0x000fca00078e000f */
[----:B------:R-:W-:Y:S04]  /*81740*/  STL [R1+0x29f0], R2 ;  /* 0x0029f00201007387 */ /* 0x000fe80000100800 */
[----:B------:R-:W-:Y:S04]  /*81750*/  STL [R1+0x29ec], R3 ;  /* 0x0029ec0301007387 */ /* 0x000fe80000100800 */
[----:B------:R-:W-:Y:S01]  /*81760*/  STL [R1+0x29e8], R0 ;  /* 0x0029e80001007387 */ /* 0x000fe20000100800 */
[----:B----4-:R-:W-:Y:S03]  /*81770*/  HMMA.16816.F32.BF16 R12, R20, R12, R4 ;  /* 0x0000000c140c723c */ /* 0x010fe60000041804 */
[----:B------:R-:W4:Y:S04]  /*81780*/  LDL.LU.64 R6, [R1+0x3290] ;  /* 0x0032900001067983 */ /* 0x000f280000300a00 */
[----:B------:R-:W4:-:S15]  /*81790*/  LDL.LU.64 R4, [R1+0x3288] ;  /* 0x0032880001047983 */ /* 0x000f1e0000300a00 */
[----:B------:R-:W-:-:S01]  /*817a0*/  NOP ;  /* 0x0000000000007918 */ /* 0x000fc20000000000 */
[----:B------:R0:W-:Y:S04]  /*817b0*/  STL.64 [R1+0x1e0], R12 ;  /* 0x0001e00c01007387 */ /* 0x0001e80000100a00 */
[----:B------:R4:W-:Y:S04]  /*817c0*/  STL.64 [R1+0x1e8], R14 ;  /* 0x0001e80e01007387 */ /* 0x0009e80000100a00 */
[----:B0-----:R-:W4:Y:S01]  /*817d0*/  LDL.LU.64 R12, [R1+0x3280] ;  /* 0x00328000010c7983 */ /* 0x001f220000300a00 */
[----:B---3--:R-:W-:-:S15]  /*817e0*/  HMMA.16816.F32.BF16 R8, R20, R8, R24 ;  /* 0x000000081408723c */ /* 0x008fde0000041818 */
[----:B------:R-:W-:-:S09]  /*817f0*/  NOP ;  /* 0x0000000000007918 */ /* 0x000fd20000000000 */
[----:B------:R-:W-:Y:S02]  /*81800*/  IMAD.MOV.U32 R27, RZ, RZ, R8 ;  /* 0x000000ffff1b7224 */ /* 0x000fe400078e0008 */
[----:B------:R-:W-:Y:S01]  /*81810*/  IMAD.MOV.U32 R26, RZ, RZ, R9 ;  /* 0x000000ffff1a7224 */ /* 0x000fe200078e0009 */
[----:B----4-:R-:W-:Y:S01]  /*81820*/  HMMA.16816.F32.BF16 R12, R20, R12, R4 ;  /* 0x0000000c140c723c */ /* 0x010fe20000041804 */
[----:B------:R-:W2:-:S15]  /*81830*/  LDL.LU.64 R4, [R1+0x3278] ;  /* 0x0032780001047983 */ /* 0x000e9e0000300a00 */
[----:B------:R-:W-:-:S08]  /*81840*/  NOP ;  /* 0x0000000000007918 */ /* 0x000fd00000000000 */
[----:B------:R-:W-:Y:S01]  /*81850*/  IMAD.MOV.U32 R0, RZ, RZ, R15 ;  /* 0x000000ffff007224 */ /* 0x000fe200078e000f */
[----:B------:R-:W-:Y:S01]  /*81860*/  MOV R2, R13 ;  /* 0x0000000d00027202 */ /* 0x000fe20000000f00 */
[----:B------:R-:W-:Y:S01]  /*81870*/  IMAD.MOV.U32 R3, RZ, RZ, R14 ;  /* 0x000000ffff037224 */ /* 0x000fe200078e000e */
[----:B------:R-:W-:Y:S04]  /*81880*/  STL [R1+0x1d0], R12 ;  /* 0x0001d00c01007387 */ /* 0x000fe80000100800 */
[----:B------:R-:W3:Y:S04]  /*81890*/  LDL.LU.64 R14, [R1+0x3270] ;  /* 0x00327000010e7983 */ /* 0x000ee80000300a00 */
[----:B------:R0:W-:Y:S04]  /*818a0*/  STL [R1+0x29fc], R0 ;  /* 0x0029fc0001007387 */ /* 0x0001e80000100800 */
[----:B------:R1:W-:Y:S04]  /*818b0*/  STL [R1+0x29f8], R3 ;  /* 0x0029f80301007387 */ /* 0x0003e80000100800 */
[----:B------:R4:W-:Y:S04]  /*818c0*/  STL [R1+0x29f4], R2 ;  /* 0x0029f40201007387 */ /* 0x0009e80000100800 */
[----:B------:R-:W3:Y:S01]  /*818d0*/  LDL.LU.64 R8, [R1+0x3268] ;  /* 0x0032680001087983 */ /* 0x000ee20000300a00 */
[----:B------:R-:W-:-:S02]  /*818e0*/  IMAD.MOV.U32 R24, RZ, RZ, R11 ;  /* 0x000000ffff187224 */ /* 0x000fc400078e000b */
[----:B------:R-:W-:-:S03]  /*818f0*/  IMAD.MOV.U32 R25, RZ, RZ, R10 ;  /* 0x000000ffff197224 */ /* 0x000fc600078e000a */
[----:B------:R-:W-:Y:S04]  /*81900*/  STL [R1+0x2a0c], R24 ;  /* 0x002a0c1801007387 */ /* 0x000fe80000100800 */
[----:B------:R-:W-:Y:S04]  /*81910*/  STL [R1+0x2a08], R25 ;  /* 0x002a081901007387 */ /* 0x000fe80000100800 */
[----:B------:R-:W-:Y:S04]  /*81920*/  STL [R1+0x2a04], R26 ;  /* 0x002a041a01007387 */ /* 0x000fe80000100800 */
[----:B------:R-:W-:Y:S01]  /*81930*/  STL [R1+0x2a00], R27 ;  /* 0x002a001b01007387 */ /* 0x000fe20000100800 */
[----:B--2---:R-:W-:-:S15]  /*81940*/  HMMA.16816.F32.BF16 R4, R20, R4, R16 ;  /* 0x000000041404723c */ /* 0x004fde0000041810 */
[----:B------:R-:W-:-:S08]  /*81950*/  NOP ;  /* 0x0000000000007918 */ /* 0x000fd00000000000 */
[----:B------:R2:W-:Y:S01]  /*81960*/  STL [R1+0x1b0], R4 ;  /* 0x0001b00401007387 */ /* 0x0005e20000100800 */
[----:B0-----:R-:W-:Y:S02]  /*81970*/  IMAD.MOV.U32 R0, RZ, RZ, R5 ;  /* 0x000000ffff007224 */ /* 0x001fe400078e0005 */
[----:B-1----:R-:W-:Y:S02]  /*81980*/  IMAD.MOV.U32 R3, RZ, RZ, R6 ;  /* 0x000000ffff037224 */ /* 0x002fe400078e0006 */
[----:B----4-:R-:W-:Y:S02]  /*81990*/  IMAD.MOV.U32 R2, RZ, RZ, R7 ;  /* 0x000000ffff027224 */ /* 0x010fe400078e0007 */
[----:B---3--:R-:W-:Y:S01]  /*819a0*/  IMAD.MOV.U32 R12, RZ, RZ, R9 ;  /* 0x000000ffff0c7224 */ /* 0x008fe200078e0009 */
[----:B------:R-:W-:-:S05]  /*819b0*/  MOV R13, R8 ;  /* 0x00000008000d7202 */ /* 0x000fca0000000f00 */
[----:B------:R0:W-:Y:S04]  /*819c0*/  STL.64 [R1+0x3208], R12 ;  /* 0x0032080c01007387 */ /* 0x0001e80000100a00 */
[----:B--2---:R-:W2:Y:S04]  /*819d0*/  LDL.LU R4, [R1+0x950] ;  /* 0x0009500001047983 */ /* 0x004ea80000300800 */
[----:B------:R-:W2:Y:S04]  /*819e0*/  LDL.LU R5, [R1+0x954] ;  /* 0x0009540001057983 */ /* 0x000ea80000300800 */
[----:B------:R-:W3:Y:S04]  /*819f0*/  LDL.LU R6, [R1+0x958] ;  /* 0x0009580001067983 */ /* 0x000ee80000300800 */
[----:B------:R-:W3:Y:S04]  /*81a00*/  LDL.LU R7, [R1+0x95c] ;  /* 0x00095c0001077983 */ /* 0x000ee80000300800 */
[----:B------:R-:W4:Y:S04]  /*81a10*/  LDL.LU R8, [R1+0x120] ;  /* 0x0001200001087983 */ /* 0x000f280000300800 */
[----:B------:R-:W4:Y:S04]  /*81a20*/  LDL.LU R9, [R1+0x124] ;  /* 0x0001240001097983 */ /* 0x000f280000300800 */
[----:B------:R-:W2:Y:S01]  /*81a30*/  LDL.LU R24, [R1+0x130] ;  /* 0x0001300001187983 */ /* 0x000ea20000300800 */
[----:B0-----:R-:W-:-:S03]  /*81a40*/  IMAD.MOV.U32 R12, RZ, RZ, R15 ;  /* 0x000000ffff0c7224 */ /* 0x001fc600078e000f */
[----:B------:R-:W2:Y:S01]  /*81a50*/  LDL.LU R25, [R1+0x134] ;  /* 0x0001340001197983 */ /* 0x000ea20000300800 */
[----:B------:R-:W-:-:S03]  /*81a60*/  IMAD.MOV.U32 R13, RZ, RZ, R14 ;  /* 0x000000ffff0d7224 */ /* 0x000fc600078e000e */
[----:B----4-:R0:W-:Y:S04]  /*81a70*/  STL.64 [R1+0x3260], R8 ;  /* 0x0032600801007387 */ /* 0x0101e80000100a00 */
[----:B0-----:R-:W4:Y:S04]  /*81a80*/  LDL.LU R8, [R1+0x9e0] ;  /* 0x0009e00001087983 */ /* 0x001f280000300800 */
[----:B------:R-:W4:Y:S04]  /*81a90*/  LDL.LU R9, [R1+0x9e4] ;  /* 0x0009e40001097983 */ /* 0x000f280000300800 */
[----:B------:R-:W4:Y:S04]  /*81aa0*/  LDL.LU R10, [R1+0x9e8] ;  /* 0x0009e800010a7983 */ /* 0x000f280000300800 */
[----:B------:R-:W4:Y:S04]  /*81ab0*/  LDL.LU R11, [R1+0x9ec] ;  /* 0x0009ec00010b7983 */ /* 0x000f280000300800 */
        /* <DEDUP_REMOVED lines=29> */
[----:B------:R-:W-:Y:S04]  /*81c90*/  STL [R1+0x2a14], R3 ;  /* 0x002a140301007387 */ /* 0x000fe80000100800 */
[----:B------:R-:W-:Y:S04]  /*81ca0*/  STL [R1+0x2a10], R0 ;  /* 0x002a100001007387 */ /* 0x000fe80000100800 */
[----:B------:R0:W-:Y:S04]  /*81cb0*/  STL.64 [R1+0xa0], R8 ;  /* 0x0000a00801007387 */ /* 0x0001e80000100a00 */
[----:B0-----:R-:W2:Y:S01]  /*81cc0*/  LDL.LU.64 R8, [R1+0x3260] ;  /* 0x0032600001087983 */ /* 0x001ea20000300a00 */
[----:B------:R-:W-:-:S02]  /*81cd0*/  IMAD.MOV.U32 R24, RZ, RZ, R10 ;  /* 0x000000ffff187224 */ /* 0x000fc400078e000a */
[----:B------:R-:W-:-:S05]  /*81ce0*/  IMAD.MOV.U32 R25, RZ, RZ, R11 ;  /* 0x000000ffff197224 */ /* 0x000fca00078e000b */
[----:B------:R-:W-:Y:S04]  /*81cf0*/  STL [R1+0x2a20], R25 ;  /* 0x002a201901007387 */ /* 0x000fe80000100800 */
[----:B------:R0:W-:Y:S04]  /*81d00*/  STL [R1+0x2a1c], R24 ;  /* 0x002a1c1801007387 */ /* 0x0001e80000100800 */
[----:B0-----:R-:W3:Y:S04]  /*81d10*/  LDL.LU.64 R24, [R1+0x100] ;  /* 0x0001000001187983 */ /* 0x001ee80000300a00 */
[----:B------:R-:W4:Y:S01]  /*81d20*/  LDL.LU.64 R26, [R1+0x108] ;  /* 0x00010800011a7983 */ /* 0x000f220000300a00 */
[----:B--2---:R-:W-:Y:S03]  /*81d30*/  HMMA.16816.F32.BF16 R8, R20, R8, R12 ;  /* 0x000000081408723c */ /* 0x004fe6000004180c */
[----:B------:R-:W2:Y:S04]  /*81d40*/  LDL.LU.64 R14, [R1+0x3258] ;  /* 0x00325800010e7983 */ /* 0x000ea80000300a00 */
[----:B------:R-:W2:-:S15]  /*81d50*/  LDL.LU.64 R12, [R1+0x3250] ;  /* 0x00325000010c7983 */ /* 0x000e9e0000300a00 */
[----:B------:R-:W-:-:S01]  /*81d60*/  NOP ;  /* 0x0000000000007918 */ /* 0x000fc20000000000 */
[----:B------:R-:W-:Y:S01]  /*81d70*/  STL.64 [R1+0x80], R8 ;  /* 0x0000800801007387 */ /* 0x000fe20000100a00 */
[----:B------:R-:W-:-:S03]  /*81d80*/  IMAD.MOV.U32 R2, RZ, RZ, R11 ;  /* 0x000000ffff027224 */ /* 0x000fc600078e000b */
[----:B------:R0:W-:Y:S04]  /*81d90*/  STL [R1+0x88], R10 ;  /* 0x0000880a01007387 */ /* 0x0001e80000100800 */
[----:B0-----:R-:W3:Y:S04]  /*81da0*/  LDL.LU.64 R10, [R1+0x3248] ;  /* 0x00324800010a7983 */ /* 0x001ee80000300a00 */
        /* <DEDUP_REMOVED lines=10> */
[----:B---3--:R-:W-:Y:S04]  /*81e50*/  STL.64 [R1+0x3180], R10 ;  /* 0x0031800a01007387 */ /* 0x008fe80000100a00 */
[----:B------:R-:W3:Y:S04]  /*81e60*/  LDL.LU R28, [R1+0x3228] ;  /* 0x00322800011c7983 */ /* 0x000ee80000300800 */
[----:B------:R0:W-:Y:S04]  /*81e70*/  STL.64 [R1+0x31e8], R8 ;  /* 0x0031e80801007387 */ /* 0x0001e80000100a00 */
[----:B0-----:R-:W3:Y:S04]  /*81e80*/  LDL.LU R8, [R1+0x930] ;  /* 0x0009300001087983 */ /* 0x001ee80000300800 */
[----:B------:R-:W3:Y:S04]  /*81e90*/  LDL.LU R9, [R1+0x934] ;  /* 0x0009340001097983 */ /* 0x000ee80000300800 */
[----:B------:R-:W3:Y:S04]  /*81ea0*/  LDL.LU R10, [R1+0x938] ;  /* 0x00093800010a7983 */ /* 0x000ee80000300800 */
[----:B------:R-:W3:Y:S01]  /*81eb0*/  LDL.LU R11, [R1+0x93c] ;  /* 0x00093c00010b7983 */ /* 0x000ee20000300800 */
[----:B--2---:R-:W-:-:S15]  /*81ec0*/  HMMA.16816.F32.BF16 R12, R20, R24, R12 ;  /* 0x00000018140c723c */ /* 0x004fde000004180c */
[----:B------:R-:W-:-:S08]  /*81ed0*/  NOP ;  /* 0x0000000000007918 */ /* 0x000fd00000000000 */
[----:B------:R0:W-:Y:S04]  /*81ee0*/  STL.64 [R1+0x40], R12 ;  /* 0x0000400c01007387 */ /* 0x0001e80000100a00 */
[----:B------:R-:W-:Y:S04]  /*81ef0*/  STL.64 [R1+0x48], R14 ;  /* 0x0000480e01007387 */ /* 0x000fe80000100a00 */
[----:B0-----:R-:W2:Y:S04]  /*81f00*/  LDL.LU.64 R12, [R1+0x3220] ;  /* 0x00322000010c7983 */ /* 0x001ea80000300a00 */
[----:B----4-:R0:W-:Y:S04]  /*81f10*/  STL.64 [R1+0x3150], R26 ;  /* 0x0031501a01007387 */ /* 0x0101e80000100a00 */
[----:B------:R-:W4:Y:S04]  /*81f20*/  LDL.LU R24, [R1+0x920] ;  /* 0x0009200001187983 */ /* 0x000f280000300800 */
[----:B------:R-:W4:Y:S04]  /*81f30*/  LDL.LU R25, [R1+0x924] ;  /* 0x0009240001197983 */ /* 0x000f280000300800 */
[----:B0-----:R-:W4:Y:S04]  /*81f40*/  LDL.LU R26, [R1+0x928] ;  /* 0x00092800011a7983 */ /* 0x001f280000300800 */
        /* <DEDUP_REMOVED lines=10> */
[----:B------:R-:W3:-:S15]  /*81ff0*/  LDL.LU.64 R4, [R1+0x31f8] ;  /* 0x0031f80001047983 */ /* 0x000ede0000300a00 */
[----:B------:R-:W-:-:S02]  /*82000*/  NOP ;  /* 0x0000000000007918 */ /* 0x000fc40000000000 */
[----:B------:R0:W-:Y:S04]  /*82010*/  STL.64 [R1], R12 ;  /* 0x0000000c01007387 */ /* 0x0001e80000100a00 */
[----:B------:R1:W-:Y:S04]  /*82020*/  STL.64 [R1+0x8], R14 ;  /* 0x0000080e01007387 */ /* 0x0003e80000100a00 */
[----:B0-----:R-:W1:Y:S02]  /*82030*/  LDL.LU.64 R12, [R1+0x31f0] ;  /* 0x0031f000010c7983 */ /* 0x001e640000300a00 */
[----:B-1----:R-:W-:Y:S02]  /*82040*/  HMMA.16816.F32.BF16 R12, R20, R12, R16 ;  /* 0x0000000c140c723c */ /* 0x002fe40000041810 */
[----:B------:R-:W4:Y:S04]  /*82050*/  LDL.LU R16, [R1+0x910] ;  /* 0x0009100001107983 */ /* 0x000f280000300800 */
[----:B------:R-:W4:Y:S01]  /*82060*/  LDL.LU R17, [R1+0x914] ;  /* 0x0009140001117983 */ /* 0x000f220000300800 */
[----:B--2---:R-:W-:-:S02]  /*82070*/  IMAD.MOV.U32 R18, RZ, RZ, R7 ;  /* 0x000000ffff127224 */ /* 0x004fc400078e0007 */
[----:B------:R-:W-:Y:S02]  /*82080*/  IMAD.MOV.U32 R19, RZ, RZ, R6 ;  /* 0x000000ffff137224 */ /* 0x000fe400078e0006 */
[----:B---3--:R-:W-:-:S12]  /*82090*/  HMMA.16816.F32.BF16 R4, R20, R4, R8 ;  /* 0x000000041404723c */ /* 0x008fd80000041808 */
[----:B------:R0:W-:Y:S04]  /*820a0*/  STL.64 [R1+0x2888], R14 ;  /* 0x0028880e01007387 */ /* 0x0001e80000100a00 */
[----:B------:R-:W-:Y:S04]  /*820b0*/  STL.64 [R1+0x2880], R12 ;  /* 0x0028800c01007387 */ /* 0x000fe80000100a00 */
[----:B0-----:R-:W2:Y:S04]  /*820c0*/  LDL.LU.64 R14, [R1+0x148] ;  /* 0x00014800010e7983 */ /* 0x001ea80000300a00 */
[----:B------:R-:W4:Y:S04]  /*820d0*/  LDL.LU.64 R8, [R1+0x31e8] ;  /* 0x0031e80001087983 */ /* 0x000f280000300a00 */
[----:B------:R0:W-:Y:S04]  /*820e0*/  STL.64 [R1+0x2878], R6 ;  /* 0x0028780601007387 */ /* 0x0001e80000100a00 */
[----:B------:R1:W-:Y:S04]  /*820f0*/  STL.64 [R1+0x2870], R4 ;  /* 0x0028700401007387 */ /* 0x0003e80000100a00 */
[----:B0-----:R-:W3:Y:S04]  /*82100*/  LDL.LU R6, [R1+0xd8] ;  /* 0x0000d80001067983 */ /* 0x001ee80000300800 */
[----:B------:R-:W3:Y:S04]  /*82110*/  LDL.LU R7, [R1+0xdc] ;  /* 0x0000dc0001077983 */ /* 0x000ee80000300800 */
[----:B---3--:R0:W-:Y:S04]  /*82120*/  STL.64 [R1+0x3118], R6 ;  /* 0x0031180601007387 */ /* 0x0081e80000100a00 */
[----:B-1----:R-:W3:Y:S04]  /*82130*/  LDL.LU R4, [R1+0x900] ;  /* 0x0009000001047983 */ /* 0x002ee80000300800 */
[----:B------:R-:W3:Y:S04]  /*82140*/  LDL.LU R5, [R1+0x904] ;  /* 0x0009040001057983 */ /* 0x000ee80000300800 */
[----:B0-----:R-:W2:Y:S04]  /*82150*/  LDL.LU R6, [R1+0x908] ;  /* 0x0009080001067983 */ /* 0x001ea80000300800 */
[----:B------:R-:W2:Y:S01]  /*82160*/  LDL.LU R7, [R1+0x90c] ;  /* 0x00090c0001077983 */ /* 0x000ea20000300800 */
[----:B----4-:R-:W-:Y:S03]  /*82170*/  HMMA.16816.F32.BF16 R20, R20, R8, R24 ;  /* 0x000000081414723c */ /* 0x010fe60000041818 */
[----:B--2---:R0:W-:Y:S04]  /*82180*/  STL.64 [R1+0x31e0], R6 ;  /* 0x0031e00601007387 */ /* 0x0041e80000100a00 */
[----:B---3--:R-:W-:Y:S04]  /*82190*/  STL.64 [R1+0x31d8], R4 ;  /* 0x0031d80401007387 */ /* 0x008fe80000100a00 */
[----:B0-----:R-:W2:-:S12]  /*821a0*/  LDL.64 R6, [R1+0x1a8] ;  /* 0x0001a80001067983 */ /* 0x001e980000100a00 */
[----:B------:R0:W-:Y:S04]  /*821b0*/  STL.64 [R1+0x2868], R22 ;  /* 0x0028681601007387 */ /* 0x0001e80000100a00 */
[----:B------:R1:W-:Y:S04]  /*821c0*/  STL.64 [R1+0x2860], R20 ;  /* 0x0028601401007387 */ /* 0x0003e80000100a00 */
[----:B0-----:R-:W3:Y:S04]  /*821d0*/  LDL.LU R22, [R1+0xc8] ;  /* 0x0000c80001167983 */ /* 0x001ee80000300800 */
[----:B---3--:R-:W-:Y:S04]  /*821e0*/  STL [R1+0x30f8], R22 ;  /* 0x0030f81601007387 */ /* 0x008fe80000100800 */
[----:B------:R-:W3:Y:S04]  /*821f0*/  LDL.LU R23, [R1+0xcc] ;  /* 0x0000cc0001177983 */ /* 0x000ee80000300800 */
[----:B------:R-:W4:Y:S04]  /*82200*/  LDL.LU R24, [R1+0x8f0] ;  /* 0x0008f00001187983 */ /* 0x000f280000300800 */
[----:B------:R-:W4:Y:S04]  /*82210*/  LDL.LU R25, [R1+0x8f4] ;  /* 0x0008f40001197983 */ /* 0x000f280000300800 */
[----:B------:R-:W4:Y:S04]  /*82220*/  LDL.LU R26, [R1+0x8f8] ;  /* 0x0008f800011a7983 */ /* 0x000f280000300800 */
[----:B------:R-:W4:Y:S04]  /*82230*/  LDL.64 R10, [R1+0x188] ;  /* 0x00018800010a7983 */ /* 0x000f280000100a00 */
[----:B---3--:R0:W-:Y:S04]  /*82240*/  STL [R1+0x30fc], R23 ;  /* 0x0030fc1701007387 */ /* 0x0081e80000100800 */
[----:B-1----:R-:W3:Y:S04]  /*82250*/  LDL.LU.64 R20, [R1+0x90] ;  /* 0x0000900001147983 */ /* 0x002ee80000300a00 */
[----:B0-----:R-:W3:Y:S01]  /*82260*/  LDL.LU.64 R22, [R1+0x98] ;  /* 0x0000980001167983 */ /* 0x001ee20000300a00 */
[----:B--2---:R-:W-:Y:S01]  /*82270*/  MOV R13, R6 ;  /* 0x00000006000d7202 */ /* 0x004fe20000000f00 */
[----:B------:R-:W-:Y:S01]  /*82280*/  IMAD.MOV.U32 R12, RZ, RZ, R7 ;  /* 0x000000ffff0c7224 */ /* 0x000fe200078e0007 */
[----:B---3--:R-:W-:Y:S01]  /*82290*/  HMMA.16816.F32.BF16 R16, R20, R6, R16 ;  /* 0x000000061410723c */ /* 0x008fe20000041810 */
[----:B------:R-:W2:Y:S04]  /*822a0*/  LDL.LU.64 R6, [R1+0x31e0] ;  /* 0x0031e00001067983 */ /* 0x000ea80000300a00 */
[----:B------:R-:W2:-:S15]  /*822b0*/  LDL.LU.64 R4, [R1+0x31d8] ;  /* 0x0031d80001047983 */ /* 0x000e9e0000300a00 */
[----:B------:R-:W-:-:S03]  /*822c0*/  NOP ;  /* 0x0000000000007918 */ /* 0x000fc60000000000 */
[----:B------:R-:W-:Y:S04]  /*822d0*/  STL.64 [R1+0xc00], R16 ;  /* 0x000c001001007387 */ /* 0x000fe80000100a00 */
[----:B------:R0:W-:Y:S04]  /*822e0*/  STL.64 [R1+0xc08], R18 ;  /* 0x000c081201007387 */ /* 0x0001e80000100a00 */
[----:B0-----:R-:W2:Y:S04]  /*822f0*/  LDL.LU.64 R18, [R1+0x31d0] ;  /* 0x0031d00001127983 */ /* 0x001ea80000300a00 */
[----:B------:R-:W-:Y:S04]  /*82300*/  STL [R1+0x3104], R12 ;  /* 0x0031040c01007387 */ /* 0x000fe80000100800 */
[----:B------:R-:W-:Y:S04]  /*82310*/  STL [R1+0x3100], R13 ;  /* 0x0031000d01007387 */ /* 0x000fe80000100800 */
[----:B------:R2:W-:Y:S01]  /*82320*/  STL.64 [R1+0x31c8], R14 ;  /* 0x0031c80e01007387 */ /* 0x0005e20000100a00 */
[----:B------:R-:W-:-:S02]  /*82330*/  IMAD.MOV.U32 R27, RZ, RZ, R28 ;  /* 0x000000ffff1b7224 */ /* 0x000fc400078e001c */
[----:B------:R-:W-:Y:S02]  /*82340*/  IMAD.MOV.U32 R28, RZ, RZ, R16 ;  /* 0x000000ffff1c7224 */ /* 0x000fe400078e0010 */
[----:B------:R-:W-:-:S03]  /*82350*/  IMAD.MOV.U32 R3, RZ, RZ, R21 ;  /* 0x000000ffff037224 */ /* 0x000fc600078e0015 */
[----:B------:R0:W-:Y:S01]  /*82360*/  STL [R1+0x2610], R28 ;  /* 0x0026101c01007387 */ /* 0x0001e20000100800 */
[----:B--2---:R-:W-:Y:S06]  /*82370*/  HMMA.16816.F32.BF16 R12, R20, R18, R4 ;  /* 0x00000012140c723c */ /* 0x004fec0000041804 */
[----:B0-----:R-:W-:Y:S02]  /*82380*/  IMAD.MOV.U32 R28, RZ, RZ, R18 ;  /* 0x000000ffff1c7224 */ /* 0x001fe400078e0012 */
[----:B------:R-:W-:-:S15]  /*82390*/  IMAD.MOV.U32 R21, RZ, RZ, R19 ;  /* 0x000000ffff157224 */ /* 0x000fde00078e0013 */
[----:B------:R-:W-:Y:S04]  /*823a0*/  STL.64 [R1+0xbb0], R12 ;  /* 0x000bb00c01007387 */ /* 0x000fe80000100a00 */
[----:B------:R-:W-:Y:S04]  /*823b0*/  STL.64 [R1+0xbb8], R14 ;  /* 0x000bb80e01007387 */ /* 0x000fe80000100a00 */
[----:B------:R-:W-:Y:S04]  /*823c0*/  STL [R1+0x310c], R21 ;  /* 0x00310c1501007387 */ /* 0x000fe80000100800 */
[----:B------:R-:W-:Y:S04]  /*823d0*/  STL [R1+0x3108], R28 ;  /* 0x0031081c01007387 */ /* 0x000fe80000100800 */
        /* <DEDUP_REMOVED lines=10> */
[----:B------:R-:W-:-:S02]  /*82480*/  IMAD.MOV.U32 R2, RZ, RZ, R22 ;  /* 0x000000ffff027224 */ /* 0x000fc400078e0016 */
[----:B------:R-:W-:Y:S02]  /*82490*/  IMAD.MOV.U32 R4, RZ, RZ, R20 ;  /* 0x000000ffff047224 */ /* 0x000fe400078e0014 */
[----:B------:R-:W-:Y:S01]  /*824a0*/  IMAD.MOV.U32 R0, RZ, RZ, R23 ;  /* 0x000000ffff007224 */ /* 0x000fe200078e0017 */
[----:B---3--:R0:W-:Y:S04]  /*824b0*/  STL.64 [R1+0x30d0], R18 ;  /* 0x0030d01201007387 */ /* 0x0081e80000100a00 */
[----:B--2---:R1:W-:Y:S04]  /*824c0*/  STL.64 [R1+0x30c8], R16 ;  /* 0x0030c81001007387 */ /* 0x0043e80000100a00 */
[----:B------:R-:W2:Y:S01]  /*824d0*/  LDL.64 R6, [R1+0xe8] ;  /* 0x0000e80001067983 */ /* 0x000ea20000100a00 */
[----:B0-----:R-:W-:Y:S01]  /*824e0*/  MOV R18, R2 ;  /* 0x0000000200127202 */ /* 0x001fe20000000f00 */
[----:B------:R-:W-:-:S02]  /*824f0*/  IMAD.MOV.U32 R19, RZ, RZ, R0 ;  /* 0x000000ffff137224 */ /* 0x000fc400078e0000 */
[----:B-1----:R-:W-:Y:S02]  /*82500*/  IMAD.MOV.U32 R16, RZ, RZ, R4 ;  /* 0x000000ffff107224 */ /* 0x002fe400078e0004 */
[----:B------:R-:W-:Y:S01]  /*82510*/  IMAD.MOV.U32 R17, RZ, RZ, R3 ;  /* 0x000000ffff117224 */ /* 0x000fe200078e0003 */
[----:B--2---:R4:W-:Y:S06]  /*82520*/  STL.64 [R1+0x3130], R6 ;  /* 0x0031300601007387 */ /* 0x0049ec0000100a00 */
[----:B----4-:R-:W-:-:S15]  /*82530*/  HMMA.16816.F32.BF16 R4, R16, R10, R24 ;  /* 0x0000000a1004723c */ /* 0x010fde0000041818 */
[----:B------:R-:W-:-:S08]  /*82540*/  NOP ;  /* 0x0000000000007918 */ /* 0x000fd00000000000 */
[----:B------:R-:W-:Y:S04]  /*82550*/  STL.64 [R1+0xb80], R4 ;  /* 0x000b800401007387 */ /* 0x000fe80000100a00 */
[----:B------:R0:W-:Y:S04]  /*82560*/  STL.64 [R1+0xb88], R6 ;  /* 0x000b880601007387 */ /* 0x0001e80000100a00 */
[----:B0-----:R-:W2:Y:S01]  /*82570*/  LDL.64 R6, [R1+0xf8] ;  /* 0x0000f80001067983 */ /* 0x001ea20000100a00 */
[----:B------:R-:W-:Y:S02]  /*82580*/  IMAD.MOV.U32 R22, RZ, RZ, R10 ;  /* 0x000000ffff167224 */ /* 0x000fe400078e000a */
        /* <DEDUP_REMOVED lines=24> */
[----:B0-----:R-:W2:Y:S04]  /*82710*/  LDL.64 R10, [R1+0x168] ;  /* 0x00016800010a7983 */ /* 0x001ea80000100a00 */
[----:B---3--:R0:W-:Y:S04]  /*82720*/  STL.64 [R1+0x3160], R6 ;  /* 0x0031600601007387 */ /* 0x0081e80000100a00 */
[----:B------:R-:W-:Y:S04]  /*82730*/  STL.64 [R1+0x3158], R4 ;  /* 0x0031580401007387 */ /* 0x000fe80000100a00 */
[----:B0-----:R-:W3:Y:S04]  /*82740*/  LDL.64 R6, [R1+0x128] ;  /* 0x0001280001067983 */ /* 0x001ee80000100a00 */
[----:B---3--:R0:W-:Y:S04]  /*82750*/  STL.64 [R1+0x3178], R6 ;  /* 0x0031780601007387 */ /* 0x0081e80000100a00 */
[----:B0-----:R-:W3:Y:S04]  /*82760*/  LDL.64 R6, [R1+0x138] ;  /* 0x0001380001067983 */ /* 0x001ee80000100a00 */
[----:B---3--:R0:W-:Y:S04]  /*82770*/  STL.64 [R1+0x31a8], R6 ;  /* 0x0031a80601007387 */ /* 0x0081e80000100a00 */
[----:B------:R-:W3:Y:S04]  /*82780*/  LDL.LU R4, [R1+0x8c0] ;  /* 0x0008c00001047983 */ /* 0x000ee80000300800 */
[----:B------:R-:W3:Y:S04]  /*82790*/  LDL.LU R5, [R1+0x8c4] ;  /* 0x0008c40001057983 */ /* 0x000ee80000300800 */
[----:B0-----:R-:W4:Y:S04]  /*827a0*/  LDL.LU R6, [R1+0x8c8] ;  /* 0x0008c80001067983 */ /* 0x001f280000300800 */
        /* <DEDUP_REMOVED lines=17> */
[----:B------:R0:W-:Y:S04]  /*828c0*/  STL [R1+0x3110], R22 ;  /* 0x0031101601007387 */ /* 0x0001e80000100800 */
[----:B0-----:R-:W4:Y:S01]  /*828d0*/  LDL.64 R22, [R1+0x178] ;  /* 0x0001780001167983 */ /* 0x001f220000100a00 */
[C---:B--2---:R-:W-:Y:S06]  /*828e0*/  HMMA.16816.F32.BF16 R4, R16.reuse, R10, R4 ;  /* 0x0000000a1004723c */ /* 0x044fec0000041804 */
[----:B------:R-:W-:Y:S01]  /*828f0*/  IMAD.MOV.U32 R28, RZ, RZ, R10 ;  /* 0x000000ffff1c7224 */ /* 0x000fe200078e000a */
[----:B----4-:R-:W-:-:S15]  /*82900*/  HMMA.16816.F32.BF16 R12, R16, R22, R12 ;  /* 0x00000016100c723c */ /* 0x010fde000004180c */
[----:B------:R-:W-:-:S08]  /*82910*/  NOP ;  /* 0x0000000000007918 */ /* 0x000fd00000000000 */
[----:B------:R0:W-:Y:S04]  /*82920*/  STL.64 [R1+0xb40], R12 ;  /* 0x000b400c01007387 */ /* 0x0001e80000100a00 */
[----:B------:R1:W-:Y:S01]  /*82930*/  STL.64 [R1+0xb48], R14 ;  /* 0x000b480e01007387 */ /* 0x0003e20000100a00 */
[----:B0-----:R-:W-:-:S03]  /*82940*/  IMAD.MOV.U32 R12, RZ, RZ, R11 ;  /* 0x000000ffff0c7224 */ /* 0x001fc600078e000b */
[----:B-1----:R-:W2:Y:S04]  /*82950*/  LDL.LU.64 R14, [R1+0x31c8] ;  /* 0x0031c800010e7983 */ /* 0x002ea80000300a00 */
[----:B------:R-:W-:Y:S04]  /*82960*/  STL.64 [R1+0xaf0], R4 ;  /* 0x000af00401007387 */ /* 0x000fe80000100a00 */
[----:B------:R0:W-:Y:S04]  /*82970*/  STL.64 [R1+0xaf8], R6 ;  /* 0x000af80601007387 */ /* 0x0001e80000100a00 */
[----:B0-----:R-:W4:Y:S04]  /*82980*/  LDL.LU.64 R6, [R1+0x31c0] ;  /* 0x0031c00001067983 */ /* 0x001f280000300a00 */
[----:B------:R-:W4:Y:S04]  /*82990*/  LDL.LU.64 R4, [R1+0x31b8] ;  /* 0x0031b80001047983 */ /* 0x000f280000300a00 */
[----:B------:R-:W4:Y:S01]  /*829a0*/  LDL.LU.64 R10, [R1+0x31b0] ;  /* 0x0031b000010a7983 */ /* 0x000f220000300a00 */
[----:B------:R-:W-:Y:S01]  /*829b0*/  IMAD.MOV.U32 R13, RZ, RZ, R22 ;  /* 0x000000ffff0d7224 */ /* 0x000fe200078e0016 */
        /* <DEDUP_REMOVED lines=8> */
[----:B------:R-:W-:Y:S04]  /*82a40*/  STL.64 [R1+0x3140], R22 ;  /* 0x0031401601007387 */ /* 0x000fe80000100a00 */
[----:B------:R0:W-:Y:S04]  /*82a50*/  STL [R1+0x3138], R21 ;  /* 0x0031381501007387 */ /* 0x0001e80000100800 */
[----:B------:R-:W3:Y:S04]  /*82a60*/  LDL.LU R20, [R1+0x860] ;  /* 0x0008600001147983 */ /* 0x000ee80000300800 */
[----:B0-----:R-:W3:Y:S04]  /*82a70*/  LDL.LU R21, [R1+0x864] ;  /* 0x0008640001157983 */ /* 0x001ee80000300800 */
[----:B------:R-:W3:Y:S04]  /*82a80*/  LDL.LU R22, [R1+0x868] ;  /* 0x0008680001167983 */ /* 0x000ee80000300800 */
[----:B------:R-:W3:Y:S01]  /*82a90*/  LDL.LU R23, [R1+0x86c] ;  /* 0x00086c0001177983 */ /* 0x000ee20000300800 */
[----:B--2---:R-:W-:-:S15]  /*82aa0*/  HMMA.16816.F32.BF16 R8, R16, R14, R8 ;  /* 0x0000000e1008723c */ /* 0x004fde0000041808 */
[----:B------:R-:W-:-:S08]  /*82ab0*/  NOP ;  /* 0x0000000000007918 */ /* 0x000fd00000000000 */
[----:B------:R-:W-:Y:S04]  /*82ac0*/  STL.64 [R1+0xa50], R8 ;  /* 0x000a500801007387 */ /* 0x000fe80000100a00 */
[----:B------:R0:W-:Y:S04]  /*82ad0*/  STL.64 [R1+0xa58], R10 ;  /* 0x000a580a01007387 */ /* 0x0001e80000100a00 */
[----:B0-----:R-:W4:Y:S04]  /*82ae0*/  LDL.LU.64 R10, [R1+0x3190] ;  /* 0x00319000010a7983 */ /* 0x001f280000300a00 */
[----:B------:R-:W4:Y:S04]  /*82af0*/  LDL.LU.64 R8, [R1+0x3188] ;  /* 0x0031880001087983 */ /* 0x000f280000300a00 */
[----:B------:R-:W-:Y:S01]  /*82b00*/  STL.64 [R1+0x3038], R14 ;  /* 0x0030380e01007387 */ /* 0x000fe20000100a00 */
[----:B----4-:R-:W-:-:S15]  /*82b10*/  HMMA.16816.F32.BF16 R8, R16, R6, R8 ;  /* 0x000000061008723c */ /* 0x010fde0000041808 */
[----:B------:R-:W-:-:S08]  /*82b20*/  NOP ;  /* 0x0000000000007918 */ /* 0x000fd00000000000 */
[----:B------:R0:W-:Y:S04]  /*82b30*/  STL.64 [R1+0xa20], R8 ;  /* 0x000a200801007387 */ /* 0x0001e80000100a00 */
[----:B------:R1:W-:Y:S01]  /*82b40*/  STL.64 [R1+0xa28], R10 ;  /* 0x000a280a01007387 */ /* 0x0003e20000100a00 */
[----:B0-----:R-:W-:Y:S02]  /*82b50*/  IMAD.MOV.U32 R9, RZ, RZ, R6 ;  /* 0x000000ffff097224 */ /* 0x001fe400078e0006 */
[----:B------:R-:W-:Y:S01]  /*82b60*/  IMAD.MOV.U32 R8, RZ, RZ, R7 ;  /* 0x000000ffff087224 */ /* 0x000fe200078e0007 */
[----:B-1----:R-:W2:Y:S04]  /*82b70*/  LDL.LU.64 R10, [R1+0x3180] ;  /* 0x00318000010a7983 */ /* 0x002ea80000300a00 */
[----:B------:R-:W3:Y:S02]  /*82b80*/  LDL.LU.64 R6, [R1+0x3178] ;  /* 0x0031780001067983 */ /* 0x000ee40000300a00 */
[----:B---3--:R-:W-:-:S15]  /*82b90*/  HMMA.16816.F32.BF16 R24, R16, R6, R24 ;  /* 0x000000061018723c */ /* 0x008fde0000041818 */
[----:B------:R-:W-:-:S08]  /*82ba0*/  NOP ;  /* 0x0000000000007918 */ /* 0x000fd00000000000 */
[----:B------:R-:W-:Y:S04]  /*82bb0*/  STL.64 [R1+0x9d0], R24 ;  /* 0x0009d01801007387 */ /* 0x000fe80000100a00 */
[----:B------:R0:W-:Y:S04]  /*82bc0*/  STL.64 [R1+0x9d8], R26 ;  /* 0x0009d81a01007387 */ /* 0x0001e80000100a00 */
[----:B0-----:R-:W2:Y:S04]  /*82bd0*/  LDL.LU.64 R26, [R1+0x3170] ;  /* 0x00317000011a7983 */ /* 0x001ea80000300a00 */
[----:B------:R-:W2:Y:S01]  /*82be0*/  LDL.LU.64 R24, [R1+0x3168] ;  /* 0x0031680001187983 */ /* 0x000ea20000300a00 */
[----:B------:R-:W-:Y:S01]  /*82bf0*/  MOV R15, R6 ;  /* 0x00000006000f7202 */ /* 0x000fe20000000f00 */
[----:B------:R-:W-:-:S02]  /*82c00*/  IMAD.MOV.U32 R14, RZ, RZ, R7 ;  /* 0x000000ffff0e7224 */ /* 0x000fc400078e0007 */
[----:B------:R-:W3:Y:S04]  /*82c10*/  LDL.LU.64 R6, [R1+0x3160] ;  /* 0x0031600001067983 */ /* 0x000ee80000300a00 */
[----:B------:R-:W3:Y:S04]  /*82c20*/  LDL.LU.64 R4, [R1+0x3158] ;  /* 0x0031580001047983 */ /* 0x000ee80000300a00 */
[----:B------:R-:W-:Y:S04]  /*82c30*/  STL.64 [R1+0x3128], R14 ;  /* 0x0031280e01007387 */ /* 0x000fe80000100a00 */
[----:B------:R0:W-:Y:S04]  /*82c40*/  STL.64 [R1+0x3120], R12 ;  /* 0x0031200c01007387 */ /* 0x0001e80000100a00 */
[----:B0-----:R-:W4:Y:S04]  /*82c50*/  LDL.LU R12, [R1+0x850] ;  /* 0x00085000010c7983 */ /* 0x001f280000300800 */
[----:B------:R-:W4:Y:S04]  /*82c60*/  LDL.LU R13, [R1+0x854] ;  /* 0x00085400010d7983 */ /* 0x000f280000300800 */
[----:B------:R-:W4:Y:S04]  /*82c70*/  LDL.LU R14, [R1+0x858] ;  /* 0x00085800010e7983 */ /* 0x000f280000300800 */
[----:B------:R-:W4:Y:S01]  /*82c80*/  LDL.LU R15, [R1+0x85c] ;  /* 0x00085c00010f7983 */ /* 0x000f220000300800 */
[----:B--2---:R-:W-:-:S15]  /*82c90*/  HMMA.16816.F32.BF16 R24, R16, R10, R24 ;  /* 0x0000000a1018723c */ /* 0x004fde0000041818 */
[----:B------:R-:W-:-:S08]  /*82ca0*/  NOP ;  /* 0x0000000000007918 */ /* 0x000fd00000000000 */
[----:B------:R-:W-:Y:S04]  /*82cb0*/  STL.64 [R1+0x990], R24 ;  /* 0x0009901801007387 */ /* 0x000fe80000100a00 */
[----:B------:R0:W-:Y:S04]  /*82cc0*/  STL.64 [R1+0x998], R26 ;  /* 0x0009981a01007387 */ /* 0x0001e80000100a00 */
[----:B0-----:R-:W3:Y:S04]  /*82cd0*/  LDL.LU.64 R26, [R1+0x3150] ;  /* 0x00315000011a7983 */ /* 0x001ee80000300a00 */
[----:B------:R-:W-:Y:S01]  /*82ce0*/  STL.64 [R1+0x3000], R10 ;  /* 0x0030000a01007387 */ /* 0x000fe20000100a00 */
        /* <DEDUP_REMOVED lines=10> */
[----:B--2---:R-:W-:Y:S06]  /*82d90*/  HMMA.16816.F32.BF16 R20, R16, R6, R20 ;  /* 0x000000061014723c */ /* 0x004fec0000041814 */
[----:B------:R-:W-:-:S15]  /*82da0*/  IMAD.MOV.U32 R3, RZ, RZ, R7 ;  /* 0x000000ffff037224 */ /* 0x000fde00078e0007 */
[----:B------:R-:W-:-:S02]  /*82db0*/  NOP ;  /* 0x0000000000007918 */ /* 0x000fc40000000000 */
[----:B------:R0:W-:Y:S04]  /*82dc0*/  STL.64 [R1+0x920], R20 ;  /* 0x0009201401007387 */ /* 0x0001e80000100a00 */
[----:B------:R1:W-:Y:S01]  /*82dd0*/  STL.64 [R1+0x928], R22 ;  /* 0x0009281601007387 */ /* 0x0003e20000100a00 */
[----:B0-----:R-:W-:-:S03]  /*82de0*/  IMAD.MOV.U32 R20, RZ, RZ, R6 ;  /* 0x000000ffff147224 */ /* 0x001fc600078e0006 */
[----:B-1----:R-:W2:Y:S04]  /*82df0*/  LDL.LU.64 R22, [R1+0x3140] ;  /* 0x0031400001167983 */ /* 0x002ea80000300a00 */
[----:B------:R-:W2:Y:S04]  /*82e00*/  LDL.LU R21, [R1+0x3138] ;  /* 0x0031380001157983 */ /* 0x000ea80000300800 */
        /* <DEDUP_REMOVED lines=8> */
[----:B------:R-:W3:Y:S02]  /*82e90*/  LDL.LU.64 R6, [R1+0x3118] ;  /* 0x0031180001067983 */ /* 0x000ee40000300a00 */
[----:B---3--:R-:W-:Y:S06]  /*82ea0*/  HMMA.16816.F32.BF16 R24, R16, R6, R24 ;  /* 0x000000061018723c */ /* 0x008fec0000041818 */
[----:B------:R0:W-:Y:S01]  /*82eb0*/  STL.64 [R1+0x2fd0], R6 ;  /* 0x002fd00601007387 */ /* 0x0001e20000100a00 */
[----:B----4-:R-:W-:-:S02]  /*82ec0*/  IMAD.MOV.U32 R10, RZ, RZ, R15 ;  /* 0x000000ffff0a7224 */ /* 0x010fc400078e000f */
[----:B------:R-:W-:Y:S01]  /*82ed0*/  IMAD.MOV.U32 R11, RZ, RZ, R14 ;  /* 0x000000ffff0b7224 */ /* 0x000fe200078e000e */
[----:B------:R-:W3:-:S13]  /*82ee0*/  LDL.LU R4, [R1+0x750] ;  /* 0x0007500001047983 */ /* 0x000eda0000300800 */
[----:B------:R1:W-:Y:S04]  /*82ef0*/  STL.64 [R1+0x8d0], R24 ;  /* 0x0008d01801007387 */ /* 0x0003e80000100a00 */
[----:B------:R-:W-:Y:S04]  /*82f00*/  STL.64 [R1+0x8d8], R26 ;  /* 0x0008d81a01007387 */ /* 0x000fe80000100a00 */
[----:B------:R-:W3:Y:S04]  /*82f10*/  LDL.LU R5, [R1+0x754] ;  /* 0x0007540001057983 */ /* 0x000ee80000300800 */
[----:B0-----:R-:W4:Y:S04]  /*82f20*/  LDL.LU R6, [R1+0x758] ;  /* 0x0007580001067983 */ /* 0x001f280000300800 */
[----:B------:R-:W4:Y:S04]  /*82f30*/  LDL.LU R7, [R1+0x75c] ;  /* 0x00075c0001077983 */ /* 0x000f280000300800 */
[----:B------:R0:W-:Y:S04]  /*82f40*/  STL.64 [R1+0x3018], R10 ;  /* 0x0030180a01007387 */ /* 0x0001e80000100a00 */
[----:B-1----:R-:W3:Y:S04]  /*82f50*/  LDL.LU R24, [R1+0x780] ;  /* 0x0007800001187983 */ /* 0x002ee80000300800 */
[----:B------:R-:W3:Y:S01]  /*82f60*/  LDL.LU R25, [R1+0x784] ;  /* 0x0007840001197983 */ /* 0x000ee20000300800 */
[----:B0-----:R-:W-:-:S03]  /*82f70*/  IMAD.MOV.U32 R10, RZ, RZ, R9 ;  /* 0x000000ffff0a7224 */ /* 0x001fc600078e0009 */
[----:B------:R-:W4:Y:S01]  /*82f80*/  LDL.LU R26, [R1+0x788] ;  /* 0x00078800011a7983 */ /* 0x000f220000300800 */
[----:B------:R-:W-:-:S03]  /*82f90*/  IMAD.MOV.U32 R11, RZ, RZ, R8 ;  /* 0x000000ffff0b7224 */ /* 0x000fc600078e0008 */
[----:B------:R-:W4:Y:S04]  /*82fa0*/  LDL.LU R27, [R1+0x78c] ;  /* 0x00078c00011b7983 */ /* 0x000f280000300800 */
[----:B------:R0:W-:Y:S04]  /*82fb0*/  STL.64 [R1+0x3030], R10 ;  /* 0x0030300a01007387 */ /* 0x0001e80000100a00 */
[----:B------:R-:W3:Y:S04]  /*82fc0*/  LDL.LU R8, [R1+0x7b0] ;  /* 0x0007b00001087983 */ /* 0x000ee80000300800 */
[----:B------:R-:W3:Y:S04]  /*82fd0*/  LDL.LU R9, [R1+0x7b4] ;  /* 0x0007b40001097983 */ /* 0x000ee80000300800 */
[----:B0-----:R-:W4:Y:S04]  /*82fe0*/  LDL.LU R10, [R1+0x7b8] ;  /* 0x0007b800010a7983 */ /* 0x001f280000300800 */
[----:B------:R-:W4:Y:S01]  /*82ff0*/  LDL.LU R11, [R1+0x7bc] ;  /* 0x0007bc00010b7983 */ /* 0x000f220000300800 */
[----:B--2---:R-:W-:Y:S01]  /*83000*/  IMAD.MOV.U32 R14, RZ, RZ, R22 ;  /* 0x000000ffff0e7224 */ /* 0x004fe200078e0016 */
[----:B------:R-:W-:-:S02]  /*83010*/  MOV R15, R21 ;  /* 0x00000015000f7202 */ /* 0x000fc40000000f00 */
        /* <DEDUP_REMOVED lines=35> */
[----:B------:R-:W3:Y:S04]  /*83250*/  LDL.LU R22, [R1+0x30f8] ;  /* 0x0030f80001167983 */ /* 0x000ee80000300800 */
[----:B------:R0:W-:Y:S02]  /*83260*/  STL.64 [R1+0x3098], R14 ;  /* 0x0030980e01007387 */ /* 0x0001e40000100a00 */
[----:B0-----:R-:W-:-:S02]  /*83270*/  IMAD.MOV.U32 R14, RZ, RZ, R28 ;  /* 0x000000ffff0e7224 */ /* 0x001fc400078e001c */
[----:B------:R-:W-:-:S05]  /*83280*/  IMAD.MOV.U32 R15, RZ, RZ, R21 ;  /* 0x000000ffff0f7224 */ /* 0x000fca00078e0015 */
[----:B------:R0:W-:Y:S04]  /*83290*/  STL.64 [R1+0x30b0], R14 ;  /* 0x0030b00e01007387 */ /* 0x0001e80000100a00 */
[----:B------:R-:W2:Y:S04]  /*832a0*/  LDL.LU R8, [R1+0x7f0] ;  /* 0x0007f00001087983 */ /* 0x000ea80000300800 */
[----:B------:R-:W2:Y:S04]  /*832b0*/  LDL.LU R9, [R1+0x7f4] ;  /* 0x0007f40001097983 */ /* 0x000ea80000300800 */
[----:B------:R-:W4:Y:S04]  /*832c0*/  LDL.LU R10, [R1+0x7f8] ;  /* 0x0007f800010a7983 */ /* 0x000f280000300800 */
[----:B------:R-:W4:Y:S01]  /*832d0*/  LDL.LU R11, [R1+0x7fc] ;  /* 0x0007fc00010b7983 */ /* 0x000f220000300800 */
[----:B0-----:R-:W-:-:S02]  /*832e0*/  IMAD.MOV.U32 R14, RZ, RZ, R13 ;  /* 0x000000ffff0e7224 */ /* 0x001fc400078e000d */
        /* <DEDUP_REMOVED lines=8> */
[----:B------:R-:W3:Y:S04]  /*83370*/  LDL R14, [R1+0xb8] ;  /* 0x0000b800010e7983 */ /* 0x000ee80000100800 */
[----:B------:R-:W3:Y:S04]  /*83380*/  LDL R15, [R1+0xbc] ;  /* 0x0000bc00010f7983 */ /* 0x000ee80000100800 */
[----:B---3--:R0:W-:Y:S04]  /*83390*/  STL.64 [R1+0x30f0], R14 ;  /* 0x0030f00e01007387 */ /* 0x0081e80000100a00 */
[----:B------:R-:W3:Y:S04]  /*833a0*/  LDL.LU R12, [R1+0x830] ;  /* 0x00083000010c7983 */ /* 0x000ee80000300800 */
[----:B------:R-:W3:Y:S04]  /*833b0*/  LDL.LU R13, [R1+0x834] ;  /* 0x00083400010d7983 */ /* 0x000ee80000300800 */
[----:B0-----:R-:W3:Y:S04]  /*833c0*/  LDL.LU R14, [R1+0x838] ;  /* 0x00083800010e7983 */ /* 0x001ee80000300800 */
        /* <DEDUP_REMOVED lines=13> */
[----:B------:R-:W-:Y:S04]  /*834a0*/  STL.64 [R1+0x3010], R26 ;  /* 0x0030101a01007387 */ /* 0x000fe80000100a00 */
[----:B------:R0:W-:Y:S04]  /*834b0*/  STL.64 [R1+0x3008], R24 ;  /* 0x0030081801007387 */ /* 0x0001e80000100a00 */
[----:B0-----:R-:W4:Y:S04]  /*834c0*/  LDL.LU R24, [R1+0x790] ;  /* 0x0007900001187983 */ /* 0x001f280000300800 */
[----:B------:R-:W4:Y:S04]  /*834d0*/  LDL.LU R25, [R1+0x794] ;  /* 0x0007940001197983 */ /* 0x000f280000300800 */
[----:B------:R-:W2:Y:S04]  /*834e0*/  LDL.LU R26, [R1+0x798] ;  /* 0x00079800011a7983 */ /* 0x000ea80000300800 */
[----:B------:R-:W2:Y:S01]  /*834f0*/  LDL.LU R27, [R1+0x79c] ;  /* 0x00079c00011b7983 */ /* 0x000ea20000300800 */
[----:B---3--:R-:W-:Y:S03]  /*83500*/  HMMA.16816.F32.BF16 R12, R16, R22, R12 ;  /* 0x00000016100c723c */ /* 0x008fe6000004180c */
[----:B--2---:R-:W-:Y:S04]  /*83510*/  STL.64 [R1+0x3028], R26 ;  /* 0x0030281a01007387 */ /* 0x004fe80000100a00 */
[----:B----4-:R0:W-:Y:S04]  /*83520*/  STL.64 [R1+0x3020], R24 ;  /* 0x0030201801007387 */ /* 0x0101e80000100a00 */
[----:B0-----:R-:W2:Y:S04]  /*83530*/  LDL.LU R24, [R1+0x7a0] ;  /* 0x0007a00001187983 */ /* 0x001ea80000300800 */
[----:B------:R-:W2:Y:S04]  /*83540*/  LDL.LU R25, [R1+0x7a4] ;  /* 0x0007a40001197983 */ /* 0x000ea80000300800 */
[----:B------:R-:W2:Y:S04]  /*83550*/  LDL.LU R26, [R1+0x7a8] ;  /* 0x0007a800011a7983 */ /* 0x000ea80000300800 */
[----:B------:R-:W2:Y:S04]  /*83560*/  LDL.LU R27, [R1+0x7ac] ;  /* 0x0007ac00011b7983 */ /* 0x000ea80000300800 */
[----:B------:R0:W-:Y:S04]  /*83570*/  STL.64 [R1+0x2fe0], R6 ;  /* 0x002fe00601007387 */ /* 0x0001e80000100a00 */
[----:B------:R1:W-:Y:S01]  /*83580*/  STL.64 [R1+0x2fd8], R4 ;  /* 0x002fd80401007387 */ /* 0x0003e20000100a00 */
[----:B0-----:R-:W-:Y:S01]  /*83590*/  MOV R6, R20 ;  /* 0x0000001400067202 */ /* 0x001fe20000000f00 */
[----:B------:R-:W-:-:S05]  /*835a0*/  IMAD.MOV.U32 R7, RZ, RZ, R3 ;  /* 0x000000ffff077224 */ /* 0x000fca00078e0003 */
[----:B------:R0:W-:Y:S04]  /*835b0*/  STL.64 [R1+0x2ff0], R6 ;  /* 0x002ff00601007387 */ /* 0x0001e80000100a00 */
[----:B-1----:R-:W3:Y:S04]  /*835c0*/  LDL.LU R4, [R1+0x770] ;  /* 0x0007700001047983 */ /* 0x002ee80000300800 */
[----:B------:R-:W3:Y:S04]  /*835d0*/  LDL.LU R5, [R1+0x774] ;  /* 0x0007740001057983 */ /* 0x000ee80000300800 */
[----:B0-----:R-:W3:Y:S04]  /*835e0*/  LDL.LU R6, [R1+0x778] ;  /* 0x0007780001067983 */ /* 0x001ee80000300800 */
[----:B------:R-:W3:Y:S04]  /*835f0*/  LDL.LU R7, [R1+0x77c] ;  /* 0x00077c0001077983 */ /* 0x000ee80000300800 */
[----:B------:R-:W-:Y:S04]  /*83600*/  STL.64 [R1+0x850], R12 ;  /* 0x0008500c01007387 */ /* 0x000fe80000100a00 */
[----:B------:R0:W-:Y:S04]  /*83610*/  STL.64 [R1+0x858], R14 ;  /* 0x0008580e01007387 */ /* 0x0001e80000100a00 */
[----:B0-----:R-:W4:Y:S04]  /*83620*/  LDL.LU.64 R14, [R1+0x30f0] ;  /* 0x0030f000010e7983 */ /* 0x001f280000300a00 */
[----:B------:R0:W-:Y:S04]  /*83630*/  STL.64 [R1+0x2fe8], R22 ;  /* 0x002fe81601007387 */ /* 0x0001e80000100a00 */
[----:B------:R-:W3:Y:S04]  /*83640*/  LDL.LU R20, [R1+0x760] ;  /* 0x0007600001147983 */ /* 0x000ee80000300800 */
[----:B------:R-:W3:Y:S04]  /*83650*/  LDL.LU R21, [R1+0x764] ;  /* 0x0007640001157983 */ /* 0x000ee80000300800 */
[----:B0-----:R-:W3:Y:S04]  /*83660*/  LDL.LU R22, [R1+0x768] ;  /* 0x0007680001167983 */ /* 0x001ee80000300800 */
[----:B------:R-:W3:Y:S01]  /*83670*/  LDL.LU R23, [R1+0x76c] ;  /* 0x00076c0001177983 */ /* 0x000ee20000300800 */
[----:B----4-:R-:W-:Y:S03]  /*83680*/  HMMA.16816.F32.BF16 R16, R16, R14, R8 ;  /* 0x0000000e1010723c */ /* 0x010fe60000041808 */
[----:B------:R-:W4:Y:S04]  /*83690*/  LDL.LU.64 R10, [R1+0x30e8] ;  /* 0x0030e800010a7983 */ /* 0x000f280000300a00 */
[----:B------:R-:W4:Y:S04]  /*836a0*/  LDL.LU.64 R8, [R1+0x30e0] ;  /* 0x0030e00001087983 */ /* 0x000f280000300a00 */
[----:B------:R-:W4:-:S12]  /*836b0*/  LDL.LU.64 R14, [R1+0x30d8] ;  /* 0x0030d800010e7983 */ /* 0x000f180000300a00 */
[----:B------:R-:W-:Y:S04]  /*836c0*/  STL.64 [R1+0x830], R16 ;  /* 0x0008301001007387 */ /* 0x000fe80000100a00 */
[----:B------:R0:W-:Y:S04]  /*836d0*/  STL.64 [R1+0x838], R18 ;  /* 0x0008381201007387 */ /* 0x0001e80000100a00 */
[----:B0-----:R-:W4:Y:S04]  /*836e0*/  LDL.LU.64 R18, [R1+0x30d0] ;  /* 0x0030d00001127983 */ /* 0x001f280000300a00 */
        /* <DEDUP_REMOVED lines=43> */
[----:B----4-:R-:W-:-:S15]  /*839a0*/  HMMA.16816.F32.BF16 R8, R16, R14, R8 ;  /* 0x0000000e1008723c */ /* 0x010fde0000041808 */
[----:B------:R-:W-:-:S08]  /*839b0*/  NOP ;  /* 0x0000000000007918 */ /* 0x000fd00000000000 */
[----:B------:R-:W-:Y:S04]  /*839c0*/  STL.64 [R1+0xb70], R8 ;  /* 0x000b700801007387 */ /* 0x000fe80000100a00 */
[----:B------:R0:W-:Y:S04]  /*839d0*/  STL.64 [R1+0xb78], R10 ;  /* 0x000b780a01007387 */ /* 0x0001e80000100a00 */
[----:B0-----:R-:W2:Y:S04]  /*839e0*/  LDL.LU.64 R10, [R1+0x3030] ;  /* 0x00303000010a7983 */ /* 0x001ea80000300a00 */
[----:B------:R0:W-:Y:S04]  /*839f0*/  STL.64 [R1+0x2f68], R14 ;  /* 0x002f680e01007387 */ /* 0x0001e80000100a00 */
        /* <DEDUP_REMOVED lines=18> */
[----:B--2---:R-:W-:-:S15]  /*83b20*/  HMMA.16816.F32.BF16 R24, R16, R10, R24 ;  /* 0x0000000a1018723c */ /* 0x004fde0000041818 */
[----:B------:R-:W-:-:S08]  /*83b30*/  NOP ;  /* 0x0000000000007918 */ /* 0x000fd00000000000 */
[----:B------:R-:W-:Y:S04]  /*83b40*/  STL.64 [R1+0xa90], R24 ;  /* 0x000a901801007387 */ /* 0x000fe80000100a00 */
[----:B------:R0:W-:Y:S04]  /*83b50*/  STL.64 [R1+0xa98], R26 ;  /* 0x000a981a01007387 */ /* 0x0001e80000100a00 */
[----:B0-----:R-:W3:Y:S04]  /*83b60*/  LDL.LU.64 R26, [R1+0x2ff8] ;  /* 0x002ff800011a7983 */ /* 0x001ee80000300a00 */
[----:B------:R0:W-:Y:S04]  /*83b70*/  STL [R1+0x2f0c], R10 ;  /* 0x002f0c0a01007387 */ /* 0x0001e80000100800 */
[----:B------:R1:W-:Y:S04]  /*83b80*/  STL [R1+0x2f08], R11 ;  /* 0x002f080b01007387 */ /* 0x0003e80000100800 */
[----:B------:R-:W2:Y:S04]  /*83b90*/  LDL.LU R8, [R1+0x740] ;  /* 0x0007400001087983 */ /* 0x000ea80000300800 */
[----:B------:R-:W2:Y:S04]  /*83ba0*/  LDL.LU R9, [R1+0x744] ;  /* 0x0007440001097983 */ /* 0x000ea80000300800 */
[----:B0-----:R-:W2:Y:S04]  /*83bb0*/  LDL.LU R10, [R1+0x748] ;  /* 0x00074800010a7983 */ /* 0x001ea80000300800 */
[----:B-1----:R-:W2:Y:S01]  /*83bc0*/  LDL.LU R11, [R1+0x74c] ;  /* 0x00074c00010b7983 */ /* 0x002ea20000300800 */
[----:B---3--:R-:W-:-:S15]  /*83bd0*/  HMMA.16816.F32.BF16 R4, R16, R26, R4 ;  /* 0x0000001a1004723c */ /* 0x008fde0000041804 */
[----:B------:R-:W-:-:S08]  /*83be0*/  NOP ;  /* 0x0000000000007918 */ /* 0x000fd00000000000 */
[----:B------:R-:W-:Y:S04]  /*83bf0*/  STL.64 [R1+0xa40], R4 ;  /* 0x000a400401007387 */ /* 0x000fe80000100a00 */
[----:B------:R0:W-:Y:S04]  /*83c00*/  STL.64 [R1+0xa48], R6 ;  /* 0x000a480601007387 */ /* 0x0001e80000100a00 */
[----:B0-----:R-:W3:Y:S04]  /*83c10*/  LDL.LU.64 R6, [R1+0x2ff0] ;  /* 0x002ff00001067983 */ /* 0x001ee80000300a00 */
[----:B------:R-:W-:Y:S01]  /*83c20*/  STL.64 [R1+0x2f00], R26 ;  /* 0x002f001a01007387 */ /* 0x000fe20000100a00 */
[----:B---3--:R-:W-:Y:S03]  /*83c30*/  HMMA.16816.F32.BF16 R4, R16, R6, R20 ;  /* 0x000000061004723c */ /* 0x008fe60000041814 */
[----:B------:R-:W4:-:S15]  /*83c40*/  LDL.LU.64 R22, [R1+0x2fe8] ;  /* 0x002fe80001167983 */ /* 0x000f1e0000300a00 */
[----:B------:R-:W-:-:S05]  /*83c50*/  NOP ;  /* 0x0000000000007918 */ /* 0x000fca0000000000 */
        /* <DEDUP_REMOVED lines=12> */
[C---:B--2---:R-:W-:Y:S03]  /*83d20*/  HMMA.16816.F32.BF16 R8, R16.reuse, R6, R8 ;  /* 0x000000061008723c */ /* 0x044fe60000041808 */
[----:B---3--:R-:W-:Y:S04]  /*83d30*/  STL.64 [R1+0x2f10], R26 ;  /* 0x002f101a01007387 */ /* 0x008fe80000100a00 */
[----:B------:R4:W-:Y:S02]  /*83d40*/  STL.64 [R1+0x2f80], R6 ;  /* 0x002f800601007387 */ /* 0x0009e40000100a00 */
[----:B----4-:R-:W-:-:S14]  /*83d50*/  HMMA.16816.F32.BF16 R4, R16, R22, R12 ;  /* 0x000000161004723c */ /* 0x010fdc000004180c */
[----:B------:R-:W-:Y:S04]  /*83d60*/  STL.64 [R1+0x980], R8 ;  /* 0x0009800801007387 */ /* 0x000fe80000100a00 */
[----:B------:R-:W-:Y:S04]  /*83d70*/  STL.64 [R1+0x988], R10 ;  /* 0x0009880a01007387 */ /* 0x000fe80000100a00 */
[----:B------:R-:W2:Y:S04]  /*83d80*/  LDL.LU R24, [R1+0x6a0] ;  /* 0x0006a00001187983 */ /* 0x000ea80000300800 */
[----:B------:R-:W-:Y:S04]  /*83d90*/  STL.64 [R1+0x7d0], R4 ;  /* 0x0007d00401007387 */ /* 0x000fe80000100a00 */
[----:B------:R-:W-:Y:S04]  /*83da0*/  STL.64 [R1+0x7d8], R6 ;  /* 0x0007d80601007387 */ /* 0x000fe80000100a00 */
        /* <DEDUP_REMOVED lines=20> */
[----:B---3--:R0:W-:Y:S04]  /*83ef0*/  STL.64 [R1+0x2fa0], R6 ;  /* 0x002fa00601007387 */ /* 0x0081e80000100a00 */
[----:B0-----:R-:W3:Y:S04]  /*83f00*/  LDL.64 R6, [R1+0x1a8] ;  /* 0x0001a80001067983 */ /* 0x001ee80000100a00 */
[----:B---3--:R-:W-:Y:S04]  /*83f10*/  STL.64 [R1+0x2fc8], R6 ;  /* 0x002fc80601007387 */ /* 0x008fe80000100a00 */
[----:B--2---:R0:W-:Y:S04]  /*83f20*/  STL.64 [R1+0x2f78], R14 ;  /* 0x002f780e01007387 */ /* 0x0041e80000100a00 */
[----:B------:R1:W-:Y:S04]  /*83f30*/  STL.64 [R1+0x2f70], R12 ;  /* 0x002f700c01007387 */ /* 0x0003e80000100a00 */
[----:B0-----:R-:W2:Y:S04]  /*83f40*/  LDL.64 R14, [R1+0x188] ;  /* 0x00018800010e7983 */ /* 0x001ea80000100a00 */
[----:B--2---:R0:W-:Y:S04]  /*83f50*/  STL.64 [R1+0x2f98], R14 ;  /* 0x002f980e01007387 */ /* 0x0041e80000100a00 */
[----:B-1----:R-:W2:Y:S04]  /*83f60*/  LDL.LU R12, [R1+0x700] ;  /* 0x00070000010c7983 */ /* 0x002ea80000300800 */
[----:B------:R-:W2:Y:S04]  /*83f70*/  LDL.LU R13, [R1+0x704] ;  /* 0x00070400010d7983 */ /* 0x000ea80000300800 */
[----:B0-----:R-:W3:Y:S04]  /*83f80*/  LDL.LU R14, [R1+0x708] ;  /* 0x00070800010e7983 */ /* 0x001ee80000300800 */
        /* <DEDUP_REMOVED lines=14> */
[----:B0-----:R-:W3:Y:S04]  /*84070*/  LDL.64 R26, [R1+0x158] ;  /* 0x00015800011a7983 */ /* 0x001ee80000100a00 */
[----:B---3--:R0:W-:Y:S04]  /*84080*/  STL.64 [R1+0x2f48], R26 ;  /* 0x002f481a01007387 */ /* 0x0081e80000100a00 */
[----:B0-----:R-:W3:Y:S04]  /*84090*/  LDL.64 R26, [R1+0x168] ;  /* 0x00016800011a7983 */ /* 0x001ee80000100a00 */
[----:B---3--:R0:W-:Y:S04]  /*840a0*/  STL.64 [R1+0x2f60], R26 ;  /* 0x002f601a01007387 */ /* 0x0081e80000100a00 */
[----:B0-----:R-:W3:Y:S04]  /*840b0*/  LDL.64 R26, [R1+0x178] ;  /* 0x00017800011a7983 */ /* 0x001ee80000100a00 */
[----:B------:R0:W-:Y:S04]  /*840c0*/  STL.64 [R1+0x2eb8], R22 ;  /* 0x002eb81601007387 */ /* 0x0001e80000100a00 */
[----:B------:R-:W2:Y:S04]  /*840d0*/  LDL.LU R20, [R1+0x690] ;  /* 0x0006900001147983 */ /* 0x000ea80000300800 */
[----:B------:R-:W2:Y:S04]  /*840e0*/  LDL.LU R21, [R1+0x694] ;  /* 0x0006940001157983 */ /* 0x000ea80000300800 */
[----:B0-----:R-:W3:Y:S04]  /*840f0*/  LDL.LU R22, [R1+0x698] ;  /* 0x0006980001167983 */ /* 0x001ee80000300800 */
        /* <DEDUP_REMOVED lines=14> */
[----:B------:R-:W3:Y:S04]  /*841e0*/  LDL.LU.64 R6, [R1+0x2fc8] ;  /* 0x002fc80001067983 */ /* 0x000ee80000300a00 */
[----:B------:R-:W-:Y:S04]  /*841f0*/  STL.64 [R1+0x7c0], R16 ;  /* 0x0007c01001007387 */ /* 0x000fe80000100a00 */
[----:B------:R0:W-:Y:S04]  /*84200*/  STL.64 [R1+0x7c8], R18 ;  /* 0x0007c81201007387 */ /* 0x0001e80000100a00 */
[----:B0-----:R-:W3:Y:S04]  /*84210*/  LDL.LU.64 R18, [R1+0x2fc0] ;  /* 0x002fc00001127983 */ /* 0x001ee80000300a00 */
[----:B------:R-:W3:Y:S01]  /*84220*/  LDL.LU.64 R16, [R1+0x2fb8] ;  /* 0x002fb80001107983 */ /* 0x000ee20000300a00 */
[----:B------:R-:W-:Y:S01]  /*84230*/  IMAD.MOV.U32 R11, RZ, RZ, R10 ;  /* 0x000000ffff0b7224 */ /* 0x000fe200078e000a */
        /* <DEDUP_REMOVED lines=23> */
[----:B------:R-:W4:Y:S04]  /*843b0*/  LDL.LU.64 R14, [R1+0x2f78] ;  /* 0x002f7800010e7983 */ /* 0x000f280000300a00 */
[----:B------:R-:W4:Y:S01]  /*843c0*/  LDL.LU.64 R12, [R1+0x2f70] ;  /* 0x002f7000010c7983 */ /* 0x000f220000300a00 */
[----:B------:R-:W-:-:S03]  /*843d0*/  MOV R5, R27 ;  /* 0x0000001b00057202 */ /* 0x000fc60000000f00 */
[----:B------:R-:W-:Y:S01]  /*843e0*/  STL [R1+0x2e6c], R4 ;  /* 0x002e6c0401007387 */ /* 0x000fe20000100800 */
[----:B----4-:R-:W-:-:S15]  /*843f0*/  HMMA.16816.F32.BF16 R12, R16, R26, R12 ;  /* 0x0000001a100c723c */ /* 0x010fde000004180c */
[----:B------:R-:W-:-:S08]  /*84400*/  NOP ;  /* 0x0000000000007918 */ /* 0x000fd00000000000 */
[----:B------:R0:W-:Y:S04]  /*84410*/  STL.64 [R1+0xd10], R12 ;  /* 0x000d100c01007387 */ /* 0x0001e80000100a00 */
[----:B------:R1:W-:Y:S01]  /*84420*/  STL.64 [R1+0xd18], R14 ;  /* 0x000d180e01007387 */ /* 0x0003e20000100a00 */
[----:B0-----:R-:W-:-:S03]  /*84430*/  IMAD.MOV.U32 R12, RZ, RZ, R26 ;  /* 0x000000ffff0c7224 */ /* 0x001fc600078e001a */
[----:B-1----:R-:W4:Y:S04]  /*84440*/  LDL.LU.64 R14, [R1+0x2f68] ;  /* 0x002f6800010e7983 */ /* 0x002f280000300a00 */
        /* <DEDUP_REMOVED lines=16> */
[----:B------:R-:W4:Y:S04]  /*84550*/  LDL.LU.64 R26, [R1+0x2f30] ;  /* 0x002f3000011a7983 */ /* 0x000f280000300a00 */
[----:B------:R-:W4:Y:S04]  /*84560*/  LDL.LU.64 R24, [R1+0x2f28] ;  /* 0x002f280001187983 */ /* 0x000f280000300a00 */
[----:B---3--:R0:W-:Y:S04]  /*84570*/  STL.64 [R1+0x2ec8], R6 ;  /* 0x002ec80601007387 */ /* 0x0081e80000100a00 */
[----:B------:R-:W-:Y:S04]  /*84580*/  STL.64 [R1+0x2ec0], R4 ;  /* 0x002ec00401007387 */ /* 0x000fe80000100a00 */
[----:B0-----:R-:W3:Y:S01]  /*84590*/  LDL.64 R6, [R1+0x138] ;  /* 0x0001380001067983 */ /* 0x001ee20000100a00 */
[----:B----4-:R-:W-:-:S15]  /*845a0*/  HMMA.16816.F32.BF16 R24, R16, R14, R24 ;  /* 0x0000000e1018723c */ /* 0x010fde0000041818 */
[----:B------:R-:W-:-:S08]  /*845b0*/  NOP ;  /* 0x0000000000007918 */ /* 0x000fd00000000000 */
[----:B------:R-:W-:Y:S04]  /*845c0*/  STL.64 [R1+0xc90], R24 ;  /* 0x000c901801007387 */ /* 0x000fe80000100a00 */
[----:B------:R0:W-:Y:S04]  /*845d0*/  STL.64 [R1+0xc98], R26 ;  /* 0x000c981a01007387 */ /* 0x0001e80000100a00 */
[----:B0-----:R-:W3:Y:S04]  /*845e0*/  LDL.LU.64 R26, [R1+0x2f20] ;  /* 0x002f2000011a7983 */ /* 0x001ee80000300a00 */
[----:B------:R-:W3:Y:S04]  /*845f0*/  LDL.LU.64 R24, [R1+0x2f18] ;  /* 0x002f180001187983 */ /* 0x000ee80000300a00 */
[----:B------:R-:W-:Y:S01]  /*84600*/  STL.64 [R1+0x2e08], R14 ;  /* 0x002e080e01007387 */ /* 0x000fe20000100a00 */
[----:B---3--:R-:W-:-:S15]  /*84610*/  HMMA.16816.F32.BF16 R24, R16, R6, R24 ;  /* 0x000000061018723c */ /* 0x008fde0000041818 */
[----:B------:R-:W-:-:S08]  /*84620*/  NOP ;  /* 0x0000000000007918 */ /* 0x000fd00000000000 */
[----:B------:R-:W-:Y:S04]  /*84630*/  STL.64 [R1+0xc60], R24 ;  /* 0x000c601801007387 */ /* 0x000fe80000100a00 */
[----:B------:R0:W-:Y:S04]  /*84640*/  STL.64 [R1+0xc68], R26 ;  /* 0x000c681a01007387 */ /* 0x0001e80000100a00 */
[----:B0-----:R-:W2:Y:S01]  /*84650*/  LDL.LU.64 R26, [R1+0x2f10] ;  /* 0x002f1000011a7983 */ /* 0x001ea20000300a00 */
[----:B------:R-:W-:Y:S02]  /*84660*/  IMAD.MOV.U32 R9, RZ, RZ, R6 ;  /* 0x000000ffff097224 */ /* 0x000fe400078e0006 */
[----:B------:R-:W-:-:S02]  /*84670*/  IMAD.MOV.U32 R8, RZ, RZ, R7 ;  /* 0x000000ffff087224 */ /* 0x000fc400078e0007 */
[----:B--2---:R-:W-:-:S15]  /*84680*/  HMMA.16816.F32.BF16 R4, R16, R26, R20 ;  /* 0x0000001a1004723c */ /* 0x004fde0000041814 */
[----:B------:R-:W-:-:S08]  /*84690*/  NOP ;  /* 0x0000000000007918 */ /* 0x000fd00000000000 */
[----:B------:R-:W-:Y:S04]  /*846a0*/  STL.64 [R1+0xc30], R4 ;  /* 0x000c300401007387 */ /* 0x000fe80000100a00 */
[----:B------:R0:W-:Y:S04]  /*846b0*/  STL.64 [R1+0xc38], R6 ;  /* 0x000c380601007387 */ /* 0x0001e80000100a00 */
[----:B------:R-:W2:Y:S04]  /*846c0*/  LDL.LU R20, [R1+0x640] ;  /* 0x0006400001147983 */ /* 0x000ea80000300800 */
[----:B------:R-:W2:Y:S04]  /*846d0*/  LDL.LU R21, [R1+0x644] ;  /* 0x0006440001157983 */ /* 0x000ea80000300800 */
[----:B------:R-:W3:Y:S04]  /*846e0*/  LDL.LU R22, [R1+0x648] ;  /* 0x0006480001167983 */ /* 0x000ee80000300800 */
[----:B------:R-:W3:Y:S01]  /*846f0*/  LDL.LU R23, [R1+0x64c] ;  /* 0x00064c0001177983 */ /* 0x000ee20000300800 */
[----:B------:R-:W-:-:S03]  /*84700*/  IMAD.MOV.U32 R15, RZ, RZ, R26 ;  /* 0x000000ffff0f7224 */ /* 0x000fc600078e001a */
[----:B------:R-:W4:Y:S01]  /*84710*/  LDL.LU R24, [R1+0x680] ;  /* 0x0006800001187983 */ /* 0x000f220000300800 */
[----:B------:R-:W-:-:S03]  /*84720*/  IMAD.MOV.U32 R14, RZ, RZ, R27 ;  /* 0x000000ffff0e7224 */ /* 0x000fc600078e001b */
[----:B------:R-:W4:Y:S04]  /*84730*/  LDL.LU R25, [R1+0x684] ;  /* 0x0006840001197983 */ /* 0x000f280000300800 */
[----:B------:R-:W4:Y:S04]  /*84740*/  LDL.LU R26, [R1+0x688] ;  /* 0x00068800011a7983 */ /* 0x000f280000300800 */
[----:B------:R-:W4:Y:S04]  /*84750*/  LDL.LU R27, [R1+0x68c] ;  /* 0x00068c00011b7983 */ /* 0x000f280000300800 */
[----:B---3--:R-:W-:Y:S04]  /*84760*/  STL.64 [R1+0x2ed8], R22 ;  /* 0x002ed81601007387 */ /* 0x008fe80000100a00 */
[----:B--2---:R-:W-:Y:S04]  /*84770*/  STL.64 [R1+0x2ed0], R20 ;  /* 0x002ed01401007387 */ /* 0x004fe80000100a00 */
[----:B0-----:R-:W2:Y:S04]  /*84780*/  LDL R6, [R1+0xe8] ;  /* 0x0000e80001067983 */ /* 0x001ea80000100800 */
[----:B------:R-:W2:Y:S04]  /*84790*/  LDL R7, [R1+0xec] ;  /* 0x0000ec0001077983 */ /* 0x000ea80000100800 */
[----:B--2---:R0:W-:Y:S04]  /*847a0*/  STL.64 [R1+0x2ee0], R6 ;  /* 0x002ee00601007387 */ /* 0x0041e80000100a00 */
[----:B0-----:R-:W2:Y:S04]  /*847b0*/  LDL.64 R6, [R1+0xf8] ;  /* 0x0000f80001067983 */ /* 0x001ea80000100a00 */
[----:B--2---:R0:W-:Y:S04]  /*847c0*/  STL.64 [R1+0x2ef8], R6 ;  /* 0x002ef80601007387 */ /* 0x0041e80000100a00 */
[----:B------:R-:W2:Y:S04]  /*847d0*/  LDL.LU R20, [R1+0x650] ;  /* 0x0006500001147983 */ /* 0x000ea80000300800 */
[----:B------:R-:W2:Y:S04]  /*847e0*/  LDL.LU R21, [R1+0x654] ;  /* 0x0006540001157983 */ /* 0x000ea80000300800 */
[----:B------:R-:W3:Y:S04]  /*847f0*/  LDL.LU R22, [R1+0x658] ;  /* 0x0006580001167983 */ /* 0x000ee80000300800 */
[----:B------:R-:W3:Y:S04]  /*84800*/  LDL.LU R23, [R1+0x65c] ;  /* 0x00065c0001177983 */ /* 0x000ee80000300800 */
        /* <DEDUP_REMOVED lines=12> */
[----:B0-----:R-:W3:Y:S01]  /*848d0*/  LDL R14, [R1+0x1a8] ;  /* 0x0001a800010e7983 */ /* 0x001ee20000100800 */
[----:B------:R-:W-:-:S03]  /*848e0*/  IMAD.MOV.U32 R15, RZ, RZ, R10 ;  /* 0x000000ffff0f7224 */ /* 0x000fc600078e000a */
[----:B------:R-:W4:Y:S04]  /*848f0*/  LDL.LU R10, [R1+0x2f0c] ;  /* 0x002f0c00010a7983 */ /* 0x000f280000300800 */
[----:B---3--:R0:W-:Y:S02]  /*84900*/  STL.64 [R1+0x2e98], R14 ;  /* 0x002e980e01007387 */ /* 0x0081e40000100a00 */
[----:B0-----:R-:W-:Y:S02]  /*84910*/  IMAD.MOV.U32 R14, RZ, RZ, R11 ;  /* 0x000000ffff0e7224 */ /* 0x001fe400078e000b */
[----:B------:R-:W4:Y:S04]  /*84920*/  LDL.LU R11, [R1+0x2f08] ;  /* 0x002f0800010b7983 */ /* 0x000f280000300800 */
[----:B------:R-:W3:Y:S01]  /*84930*/  LDL R15, [R1+0xbc] ;  /* 0x0000bc00010f7983 */ /* 0x000ee20000100800 */
[C---:B----4-:R-:W-:Y:S03]  /*84940*/  HMMA.16816.F32.BF16 R24, R16.reuse, R10, R24 ;  /* 0x0000000a1018723c */ /* 0x050fe60000041818 */
[----:B---3--:R0:W-:Y:S04]  /*84950*/  STL.64 [R1+0x2eb0], R14 ;  /* 0x002eb00e01007387 */ /* 0x0081e80000100a00 */
[----:B------:R-:W3:Y:S04]  /*84960*/  LDL.LU R12, [R1+0x630] ;  /* 0x00063000010c7983 */ /* 0x000ee80000300800 */
[----:B------:R-:W3:Y:S04]  /*84970*/  LDL.LU R13, [R1+0x634] ;  /* 0x00063400010d7983 */ /* 0x000ee80000300800 */
[----:B0-----:R-:W3:Y:S04]  /*84980*/  LDL.LU R14, [R1+0x638] ;  /* 0x00063800010e7983 */ /* 0x001ee80000300800 */
[----:B------:R-:W3:Y:S04]  /*84990*/  LDL.LU R15, [R1+0x63c] ;  /* 0x00063c00010f7983 */ /* 0x000ee80000300800 */
[----:B------:R-:W-:Y:S04]  /*849a0*/  STL.64 [R1+0xbf0], R24 ;  /* 0x000bf01801007387 */ /* 0x000fe80000100a00 */
[----:B------:R0:W-:Y:S04]  /*849b0*/  STL.64 [R1+0xbf8], R26 ;  /* 0x000bf81a01007387 */ /* 0x0001e80000100a00 */
[----:B0-----:R-:W4:Y:S04]  /*849c0*/  LDL.LU.64 R26, [R1+0x2f00] ;  /* 0x002f0000011a7983 */ /* 0x001f280000300a00 */
[----:B------:R-:W-:Y:S04]  /*849d0*/  STL.64 [R1+0x2dd0], R10 ;  /* 0x002dd00a01007387 */ /* 0x000fe80000100a00 */
[----:B------:R0:W-:Y:S04]  /*849e0*/  STL.64 [R1+0x2e80], R8 ;  /* 0x002e800801007387 */ /* 0x0001e80000100a00 */
        /* <DEDUP_REMOVED lines=14> */
[----:B------:R0:W-:Y:S02]  /*84ad0*/  STL.64 [R1+0x2dc8], R26 ;  /* 0x002dc81a01007387 */ /* 0x0001e40000100a00 */
[----:B0-----:R-:W-:Y:S01]  /*84ae0*/  MOV R26, R2 ;  /* 0x00000002001a7202 */ /* 0x001fe20000000f00 */
[----:B------:R-:W-:Y:S01]  /*84af0*/  IMAD.MOV.U32 R27, RZ, RZ, R0 ;  /* 0x000000ffff1b7224 */ /* 0x000fe200078e0000 */
        /* <DEDUP_REMOVED lines=33> */
[----:B------:R-:W2:Y:S04]  /*84d10*/  LDL.LU.64 R10, [R1+0x2ea8] ;  /* 0x002ea800010a7983 */ /* 0x000ea80000300a00 */
[----:B------:R-:W2:Y:S04]  /*84d20*/  LDL.LU.64 R8, [R1+0x2ea0] ;  /* 0x002ea00001087983 */ /* 0x000ea80000300a00 */
[----:B------:R-:W2:-:S12]  /*84d30*/  LDL.LU.64 R14, [R1+0x2e98] ;  /* 0x002e9800010e7983 */ /* 0x000e980000300a00 */
[----:B------:R-:W-:Y:S04]  /*84d40*/  STL.64 [R1+0xa00], R16 ;  /* 0x000a001001007387 */ /* 0x000fe80000100a00 */
[----:B------:R0:W-:Y:S04]  /*84d50*/  STL.64 [R1+0xa08], R18 ;  /* 0x000a081201007387 */ /* 0x0001e80000100a00 */
[----:B0-----:R-:W2:Y:S04]  /*84d60*/  LDL.LU.64 R18, [R1+0x2e90] ;  /* 0x002e900001127983 */ /* 0x001ea80000300a00 */
[----:B------:R-:W2:Y:S02]  /*84d70*/  LDL.LU.64 R16, [R1+0x2e88] ;  /* 0x002e880001107983 */ /* 0x000ea40000300a00 */
[----:B--2---:R-:W-:Y:S02]  /*84d80*/  HMMA.16816.F32.BF16 R12, R16, R14, R8 ;  /* 0x0000000e100c723c */ /* 0x004fe40000041808 */
[----:B------:R-:W2:-:S15]  /*84d90*/  LDL.LU.64 R8, [R1+0x2e80] ;  /* 0x002e800001087983 */ /* 0x000e9e0000300a00 */
[----:B------:R-:W-:-:S06]  /*84da0*/  NOP ;  /* 0x0000000000007918 */ /* 0x000fcc0000000000 */
[----:B------:R-:W-:Y:S04]  /*84db0*/  STL.64 [R1+0xde0], R12 ;  /* 0x000de00c01007387 */ /* 0x000fe80000100a00 */
[----:B------:R0:W-:Y:S04]  /*84dc0*/  STL.64 [R1+0xde8], R14 ;  /* 0x000de80e01007387 */ /* 0x0001e80000100a00 */
[----:B0-----:R-:W4:Y:S04]  /*84dd0*/  LDL.LU.64 R14, [R1+0x2e78] ;  /* 0x002e7800010e7983 */ /* 0x001f280000300a00 */
[----:B------:R-:W2:Y:S04]  /*84de0*/  LDL.LU.64 R12, [R1+0x2e70] ;  /* 0x002e7000010c7983 */ /* 0x000ea80000300a00 */
[----:B------:R-:W4:Y:S01]  /*84df0*/  LDL.LU.64 R6, [R1+0xe8] ;  /* 0x0000e80001067983 */ /* 0x000f220000300a00 */
[----:B---3--:R-:W-:Y:S03]  /*84e00*/  HMMA.16816.F32.BF16 R20, R16, R26, R20 ;  /* 0x0000001a1014723c */ /* 0x008fe60000041814 */
[----:B----4-:R-:W-:-:S15]  /*84e10*/  STL.64 [R1+0x2da8], R6 ;  /* 0x002da80601007387 */ /* 0x010fde0000100a00 */
[----:B------:R-:W-:-:S05]  /*84e20*/  NOP ;  /* 0x0000000000007918 */ /* 0x000fca0000000000 */
[----:B------:R0:W-:Y:S04]  /*84e30*/  STL.64 [R1+0xdd0], R20 ;  /* 0x000dd01401007387 */ /* 0x0001e80000100a00 */
[----:B------:R1:W-:Y:S04]  /*84e40*/  STL.64 [R1+0xdd8], R22 ;  /* 0x000dd81601007387 */ /* 0x0003e80000100a00 */
[----:B0-----:R-:W3:Y:S04]  /*84e50*/  LDL.LU R20, [R1+0x540] ;  /* 0x0005400001147983 */ /* 0x001ee80000300800 */
[----:B------:R-:W3:Y:S04]  /*84e60*/  LDL.LU R21, [R1+0x544] ;  /* 0x0005440001157983 */ /* 0x000ee80000300800 */
[----:B-1----:R-:W4:Y:S04]  /*84e70*/  LDL.LU R22, [R1+0x548] ;  /* 0x0005480001167983 */ /* 0x002f280000300800 */
[----:B------:R-:W4:Y:S04]  /*84e80*/  LDL.LU R23, [R1+0x54c] ;  /* 0x00054c0001177983 */ /* 0x000f280000300800 */
[----:B------:R-:W2:Y:S04]  /*84e90*/  LDL.LU R24, [R1+0x580] ;  /* 0x0005800001187983 */ /* 0x000ea80000300800 */
[----:B------:R-:W2:Y:S04]  /*84ea0*/  LDL.LU R25, [R1+0x584] ;  /* 0x0005840001197983 */ /* 0x000ea80000300800 */
[----:B------:R-:W3:Y:S04]  /*84eb0*/  LDL.LU R26, [R1+0x588] ;  /* 0x00058800011a7983 */ /* 0x000ee80000300800 */
[----:B------:R-:W3:Y:S01]  /*84ec0*/  LDL.LU R27, [R1+0x58c] ;  /* 0x00058c00011b7983 */ /* 0x000ee20000300800 */
[----:B------:R-:W-:-:S02]  /*84ed0*/  IMAD.MOV.U32 R10, RZ, RZ, R15 ;  /* 0x000000ffff0a7224 */ /* 0x000fc400078e000f */
[----:B------:R-:W-:Y:S01]  /*84ee0*/  IMAD.MOV.U32 R11, RZ, RZ, R14 ;  /* 0x000000ffff0b7224 */ /* 0x000fe200078e000e */
[----:B---3--:R-:W-:Y:S04]  /*84ef0*/  STL.64 [R1+0x2de0], R26 ;  /* 0x002de01a01007387 */ /* 0x008fe80000100a00 */
[----:B--2---:R-:W-:Y:S04]  /*84f00*/  STL.64 [R1+0x2dd8], R24 ;  /* 0x002dd81801007387 */ /* 0x004fe80000100a00 */
[----:B------:R0:W-:Y:S02]  /*84f10*/  STL.64 [R1+0x2de8], R10 ;  /* 0x002de80a01007387 */ /* 0x0001e40000100a00 */
[----:B0-----:R-:W-:-:S02]  /*84f20*/  IMAD.MOV.U32 R10, RZ, RZ, R9 ;  /* 0x000000ffff0a7224 */ /* 0x001fc400078e0009 */
[----:B------:R-:W-:-:S05]  /*84f30*/  IMAD.MOV.U32 R11, RZ, RZ, R8 ;  /* 0x000000ffff0b7224 */ /* 0x000fca00078e0008 */
[----:B------:R0:W-:Y:S04]  /*84f40*/  STL.64 [R1+0x2e00], R10 ;  /* 0x002e000a01007387 */ /* 0x0001e80000100a00 */
[----:B------:R-:W2:Y:S04]  /*84f50*/  LDL.LU R8, [R1+0x5b0] ;  /* 0x0005b00001087983 */ /* 0x000ea80000300800 */
[----:B------:R-:W2:Y:S04]  /*84f60*/  LDL.LU R9, [R1+0x5b4] ;  /* 0x0005b40001097983 */ /* 0x000ea80000300800 */
[----:B0-----:R-:W3:Y:S04]  /*84f70*/  LDL.LU R10, [R1+0x5b8] ;  /* 0x0005b800010a7983 */ /* 0x001ee80000300800 */
[----:B------:R-:W3:Y:S01]  /*84f80*/  LDL.LU R11, [R1+0x5bc] ;  /* 0x0005bc00010b7983 */ /* 0x000ee20000300800 */
[----:B------:R-:W-:-:S02]  /*84f90*/  IMAD.MOV.U32 R14, RZ, RZ, R4 ;  /* 0x000000ffff0e7224 */ /* 0x000fc400078e0004 */
[----:B------:R-:W-:Y:S01]  /*84fa0*/  IMAD.MOV.U32 R15, RZ, RZ, R29 ;  /* 0x000000ffff0f7224 */ /* 0x000fe200078e001d */
[----:B---3--:R-:W-:Y:S04]  /*84fb0*/  STL.64 [R1+0x2e18], R10 ;  /* 0x002e180a01007387 */ /* 0x008fe80000100a00 */
[----:B--2---:R0:W-:Y:S04]  /*84fc0*/  STL.64 [R1+0x2e10], R8 ;  /* 0x002e100801007387 */ /* 0x0041e80000100a00 */
[----:B------:R-:W2:Y:S04]  /*84fd0*/  LDL.LU R4, [R1+0x2e6c] ;  /* 0x002e6c0001047983 */ /* 0x000ea80000300800 */
[----:B------:R-:W3:Y:S04]  /*84fe0*/  LDL.LU R29, [R1+0x2e68] ;  /* 0x002e6800011d7983 */ /* 0x000ee80000300800 */
[----:B------:R1:W-:Y:S04]  /*84ff0*/  STL.64 [R1+0x2e20], R14 ;  /* 0x002e200e01007387 */ /* 0x0003e80000100a00 */
[----:B0-----:R-:W4:Y:S04]  /*85000*/  LDL.LU R8, [R1+0x5c0] ;  /* 0x0005c00001087983 */ /* 0x001f280000300800 */
[----:B------:R-:W4:Y:S04]  /*85010*/  LDL.LU R9, [R1+0x5c4] ;  /* 0x0005c40001097983 */ /* 0x000f280000300800 */
[----:B------:R-:W2:Y:S04]  /*85020*/  LDL.LU R10, [R1+0x5c8] ;  /* 0x0005c800010a7983 */ /* 0x000ea80000300800 */
[----:B------:R-:W2:Y:S01]  /*85030*/  LDL.LU R11, [R1+0x5cc] ;  /* 0x0005cc00010b7983 */ /* 0x000ea20000300800 */
[----:B-1----:R-:W-:Y:S01]  /*85040*/  IMAD.MOV.U32 R14, RZ, RZ, R28 ;  /* 0x000000ffff0e7224 */ /* 0x002fe200078e001c */
[----:B------:R-:W-:-:S02]  /*85050*/  MOV R15, R13 ;  /* 0x0000000d000f7202 */ /* 0x000fc40000000f00 */
[----:B--2---:R-:W-:Y:S04]  /*85060*/  STL.64 [R1+0x2e30], R10 ;  /* 0x002e300a01007387 */ /* 0x004fe80000100a00 */
[----:B----4-:R0:W-:Y:S04]  /*85070*/  STL.64 [R1+0x2e28], R8 ;  /* 0x002e280801007387 */ /* 0x0101e80000100a00 */
[----:B------:R1:W-:Y:S04]  /*85080*/  STL.64 [R1+0x2e38], R14 ;  /* 0x002e380e01007387 */ /* 0x0003e80000100a00 */
[----:B0-----:R-:W2:Y:S04]  /*85090*/  LDL.LU R8, [R1+0x5d0] ;  /* 0x0005d00001087983 */ /* 0x001ea80000300800 */
[----:B------:R-:W2:Y:S04]  /*850a0*/  LDL.LU R9, [R1+0x5d4] ;  /* 0x0005d40001097983 */ /* 0x000ea80000300800 */
[----:B------:R-:W4:Y:S04]  /*850b0*/  LDL.LU R10, [R1+0x5d8] ;  /* 0x0005d800010a7983 */ /* 0x000f280000300800 */
[----:B------:R-:W4:Y:S01]  /*850c0*/  LDL.LU R11, [R1+0x5dc] ;  /* 0x0005dc00010b7983 */ /* 0x000f220000300800 */
[----:B-1----:R-:W-:-:S02]  /*850d0*/  IMAD.MOV.U32 R14, RZ, RZ, R12 ;  /* 0x000000ffff0e7224 */ /* 0x002fc400078e000c */
[----:B------:R-:W-:Y:S01]  /*850e0*/  IMAD.MOV.U32 R15, RZ, RZ, R5 ;  /* 0x000000ffff0f7224 */ /* 0x000fe200078e0005 */
[----:B----4-:R-:W-:Y:S04]  /*850f0*/  STL.64 [R1+0x2e48], R10 ;  /* 0x002e480a01007387 */ /* 0x010fe80000100a00 */
[----:B--2---:R0:W-:Y:S04]  /*85100*/  STL.64 [R1+0x2e40], R8 ;  /* 0x002e400801007387 */ /* 0x0041e80000100a00 */
        /* <DEDUP_REMOVED lines=15> */
[----:B------:R-:W-:-:S02]  /*85200*/  IMAD.MOV.U32 R6, RZ, RZ, R2 ;  /* 0x000000ffff067224 */ /* 0x000fc400078e0002 */
[----:B------:R-:W-:Y:S02]  /*85210*/  IMAD.MOV.U32 R7, RZ, RZ, R0 ;  /* 0x000000ffff077224 */ /* 0x000fe400078e0000 */
[----:B------:R-:W-:Y:S01]  /*85220*/  IMAD.MOV.U32 R14, RZ, RZ, R4 ;  /* 0x000000ffff0e7224 */ /* 0x000fe200078e0004 */
[----:B---3--:R-:W-:Y:S04]  /*85230*/  STL.64 [R1+0x2df8], R26 ;  /* 0x002df81a01007387 */ /* 0x008fe80000100a00 */
[----:B----4-:R0:W-:Y:S04]  /*85240*/  STL.64 [R1+0x2df0], R24 ;  /* 0x002df01801007387 */ /* 0x0101e80000100a00 */
[----:B0-----:R-:W3:Y:S04]  /*85250*/  LDL.LU R24, [R1+0x5a0] ;  /* 0x0005a00001187983 */ /* 0x001ee80000300800 */
[----:B------:R-:W3:Y:S04]  /*85260*/  LDL.LU R25, [R1+0x5a4] ;  /* 0x0005a40001197983 */ /* 0x000ee80000300800 */
[----:B------:R-:W3:Y:S04]  /*85270*/  LDL.LU R26, [R1+0x5a8] ;  /* 0x0005a800011a7983 */ /* 0x000ee80000300800 */
[----:B------:R-:W3:Y:S04]  /*85280*/  LDL.LU R27, [R1+0x5ac] ;  /* 0x0005ac00011b7983 */ /* 0x000ee80000300800 */
[----:B------:R0:W-:Y:S04]  /*85290*/  STL.64 [R1+0x2dc0], R6 ;  /* 0x002dc00601007387 */ /* 0x0001e80000100a00 */
[----:B------:R-:W4:Y:S04]  /*852a0*/  LDL.LU R4, [R1+0x570] ;  /* 0x0005700001047983 */ /* 0x000f280000300800 */
[----:B------:R-:W4:Y:S04]  /*852b0*/  LDL.LU R5, [R1+0x574] ;  /* 0x0005740001057983 */ /* 0x000f280000300800 */
[----:B0-----:R-:W4:Y:S04]  /*852c0*/  LDL.LU R6, [R1+0x578] ;  /* 0x0005780001067983 */ /* 0x001f280000300800 */
[----:B------:R-:W4:Y:S04]  /*852d0*/  LDL.LU R7, [R1+0x57c] ;  /* 0x00057c0001077983 */ /* 0x000f280000300800 */
[----:B------:R-:W-:Y:S04]  /*852e0*/  STL.64 [R1+0x2da0], R22 ;  /* 0x002da01601007387 */ /* 0x000fe80000100a00 */
[----:B------:R0:W-:Y:S04]  /*852f0*/  STL.64 [R1+0x2d98], R20 ;  /* 0x002d981401007387 */ /* 0x0001e80000100a00 */
[----:B0-----:R-:W3:Y:S04]  /*85300*/  LDL.LU R20, [R1+0x550] ;  /* 0x0005500001147983 */ /* 0x001ee80000300800 */
[----:B------:R-:W3:Y:S04]  /*85310*/  LDL.LU R21, [R1+0x554] ;  /* 0x0005540001157983 */ /* 0x000ee80000300800 */
[----:B------:R-:W4:Y:S04]  /*85320*/  LDL.LU R22, [R1+0x558] ;  /* 0x0005580001167983 */ /* 0x000f280000300800 */
        /* <DEDUP_REMOVED lines=40> */
[----:B------:R0:W-:Y:S04]  /*855b0*/  STL.64 [R1+0x2d58], R14 ;  /* 0x002d580e01007387 */ /* 0x0001e80000100a00 */
[----:B------:R-:W4:Y:S04]  /*855c0*/  LDL.LU R12, [R1+0x520] ;  /* 0x00052000010c7983 */ /* 0x000f280000300800 */
[----:B------:R-:W4:Y:S04]  /*855d0*/  LDL.LU R13, [R1+0x524] ;  /* 0x00052400010d7983 */ /* 0x000f280000300800 */
[----:B0-----:R-:W4:Y:S04]  /*855e0*/  LDL.LU R14, [R1+0x528] ;  /* 0x00052800010e7983 */ /* 0x001f280000300800 */
        /* <DEDUP_REMOVED lines=18> */
[----:B------:R0:W-:Y:S04]  /*85710*/  STL.64 [R1+0xcb0], R8 ;  /* 0x000cb00801007387 */ /* 0x0001e80000100a00 */
[----:B------:R1:W-:Y:S04]  /*85720*/  STL.64 [R1+0xcb8], R10 ;  /* 0x000cb80a01007387 */ /* 0x0003e80000100a00 */
[----:B0-----:R-:W2:Y:S04]  /*85730*/  LDL.LU R8, [R1+0x30] ;  /* 0x0000300001087983 */ /* 0x001ea80000300800 */
[----:B------:R-:W2:Y:S04]  /*85740*/  LDL.LU R9, [R1+0x34] ;  /* 0x0000340001097983 */ /* 0x000ea80000300800 */
[----:B-1----:R-:W4:Y:S04]  /*85750*/  LDL.LU R10, [R1+0x38] ;  /* 0x00003800010a7983 */ /* 0x002f280000300800 */
[----:B------:R-:W4:Y:S01]  /*85760*/  LDL.LU R11, [R1+0x3c] ;  /* 0x00003c00010b7983 */ /* 0x000f220000300800 */
[----:B---3--:R-:W-:Y:S03]  /*85770*/  HMMA.16816.F32.BF16 R4, R16, R26, R4 ;  /* 0x0000001a1004723c */ /* 0x008fe60000041804 */
[----:B----4-:R0:W-:Y:S04]  /*85780*/  STL.64 [R1+0x2c48], R10 ;  /* 0x002c480a01007387 */ /* 0x0101e80000100a00 */
[----:B--2---:R-:W-:Y:S04]  /*85790*/  STL.64 [R1+0x2c40], R8 ;  /* 0x002c400801007387 */ /* 0x004fe80000100a00 */
[----:B0-----:R-:W2:-:S12]  /*857a0*/  LDL.64 R10, [R1+0xb8] ;  /* 0x0000b800010a7983 */ /* 0x001e980000100a00 */
        /* <DEDUP_REMOVED lines=27> */
[----:B0-----:R-:W4:Y:S04]  /*85960*/  LDL.LU.64 R22, [R1+0x2d88] ;  /* 0x002d880001167983 */ /* 0x001f280000300a00 */
[----:B------:R2:W-:Y:S02]  /*85970*/  STL.64 [R1+0x2cb8], R6 ;  /* 0x002cb80601007387 */ /* 0x0005e40000100a00 */
[C---:B--2---:R-:W-:Y:S06]  /*85980*/  HMMA.16816.F32.BF16 R4, R16.reuse, R10, R12 ;  /* 0x0000000a1004723c */ /* 0x044fec000004180c */
[----:B----4-:R-:W-:Y:S06]  /*85990*/  HMMA.16816.F32.BF16 R24, R16, R22, R24 ;  /* 0x000000161018723c */ /* 0x010fec0000041818 */
[----:B------:R-:W-:-:S12]  /*859a0*/  STL.64 [R1+0x2c70], R22 ;  /* 0x002c701601007387 */ /* 0x000fd80000100a00 */
[----:B------:R-:W-:Y:S02]  /*859b0*/  IMAD.MOV.U32 R18, RZ, RZ, R4 ;  /* 0x000000ffff127224 */ /* 0x000fe400078e0004 */
[----:B------:R-:W-:-:S03]  /*859c0*/  IMAD.MOV.U32 R19, RZ, RZ, R6 ;  /* 0x000000ffff137224 */ /* 0x000fc600078e0006 */
[----:B------:R-:W-:Y:S04]  /*859d0*/  STL.64 [R1+0xb90], R24 ;  /* 0x000b901801007387 */ /* 0x000fe80000100a00 */
[----:B------:R-:W-:Y:S04]  /*859e0*/  STL.64 [R1+0xb98], R26 ;  /* 0x000b981a01007387 */ /* 0x000fe80000100a00 */
[----:B------:R0:W-:Y:S04]  /*859f0*/  STL.64 [R1+0xb20], R4 ;  /* 0x000b200401007387 */ /* 0x0001e80000100a00 */
[----:B------:R1:W-:Y:S04]  /*85a00*/  STL.64 [R1+0xb28], R6 ;  /* 0x000b280601007387 */ /* 0x0003e80000100a00 */
[----:B------:R-:W-:Y:S04]  /*85a10*/  STL.64 [R1+0x2c68], R10 ;  /* 0x002c680a01007387 */ /* 0x000fe80000100a00 */
[----:B------:R-:W-:Y:S04]  /*85a20*/  STL [R1+0x2618], R18 ;  /* 0x0026181201007387 */ /* 0x000fe80000100800 */
[----:B------:R-:W-:Y:S04]  /*85a30*/  STL [R1+0x2614], R19 ;  /* 0x0026141301007387 */ /* 0x000fe80000100800 */
[----:B0-----:R-:W2:Y:S04]  /*85a40*/  LDL.LU R4, [R1+0x480] ;  /* 0x0004800001047983 */ /* 0x001ea80000300800 */
[----:B------:R-:W2:Y:S04]  /*85a50*/  LDL.LU R5, [R1+0x484] ;  /* 0x0004840001057983 */ /* 0x000ea80000300800 */
[----:B-1----:R-:W3:Y:S01]  /*85a60*/  LDL.LU R6, [R1+0x488] ;  /* 0x0004880001067983 */ /* 0x002ee20000300800 */
[----:B------:R-:W-:-:S03]  /*85a70*/  IMAD.MOV.U32 R7, RZ, RZ, R29 ;  /* 0x000000ffff077224 */ /* 0x000fc600078e001d */
[----:B------:R-:W4:Y:S04]  /*85a80*/  LDL.LU R29, [R1+0x2d80] ;  /* 0x002d8000011d7983 */ /* 0x000f280000300800 */
[----:B------:R-:W4:Y:S04]  /*85a90*/  LDL R20, [R1+0x70] ;  /* 0x0000700001147983 */ /* 0x000f280000100800 */
[----:B------:R-:W4:Y:S04]  /*85aa0*/  LDL R21, [R1+0x74] ;  /* 0x0000740001157983 */ /* 0x000f280000100800 */
[----:B------:R-:W4:Y:S04]  /*85ab0*/  LDL R22, [R1+0x78] ;  /* 0x0000780001167983 */ /* 0x000f280000100800 */
[----:B------:R-:W4:Y:S04]  /*85ac0*/  LDL R23, [R1+0x7c] ;  /* 0x00007c0001177983 */ /* 0x000f280000100800 */
[----:B---3--:R0:W-:Y:S04]  /*85ad0*/  STL.64 [R1+0x2cc8], R6 ;  /* 0x002cc80601007387 */ /* 0x0081e80000100a00 */
[----:B--2---:R-:W-:Y:S04]  /*85ae0*/  STL.64 [R1+0x2cc0], R4 ;  /* 0x002cc00401007387 */ /* 0x004fe80000100a00 */
[----:B0-----:R-:W2:Y:S04]  /*85af0*/  LDL.64 R6, [R1+0x128] ;  /* 0x0001280001067983 */ /* 0x001ea80000100a00 */
[----:B--2---:R0:W-:Y:S04]  /*85b00*/  STL.64 [R1+0x2cd8], R6 ;  /* 0x002cd80601007387 */ /* 0x0041e80000100a00 */
[----:B0-----:R-:W2:Y:S04]  /*85b10*/  LDL.64 R6, [R1+0x138] ;  /* 0x0001380001067983 */ /* 0x001ea80000100a00 */
[----:B--2---:R-:W-:Y:S04]  /*85b20*/  STL.64 [R1+0x2cf0], R6 ;  /* 0x002cf00601007387 */ /* 0x004fe80000100a00 */
[----:B------:R-:W2:Y:S04]  /*85b30*/  LDL.64 R26, [R1+0x118] ;  /* 0x00011800011a7983 */ /* 0x000ea80000100a00 */
        /* <DEDUP_REMOVED lines=15> */
[----:B------:R-:W2:Y:S04]  /*85c30*/  LDL.LU R10, [R1+0x518] ;  /* 0x00051800010a7983 */ /* 0x000ea80000300800 */
[----:B------:R-:W2:Y:S04]  /*85c40*/  LDL.LU R11, [R1+0x51c] ;  /* 0x00051c00010b7983 */ /* 0x000ea80000300800 */
[----:B----4-:R-:W-:Y:S04]  /*85c50*/  STL.64 [R1+0x2d68], R14 ;  /* 0x002d680e01007387 */ /* 0x010fe80000100a00 */
[----:B---3--:R-:W-:Y:S04]  /*85c60*/  STL.64 [R1+0x2d60], R12 ;  /* 0x002d600c01007387 */ /* 0x008fe80000100a00 */
[----:B--2---:R0:W-:Y:S04]  /*85c70*/  STL.64 [R1+0x2d00], R6 ;  /* 0x002d000601007387 */ /* 0x0041e80000100a00 */
[----:B------:R-:W-:Y:S04]  /*85c80*/  STL.64 [R1+0x2cf8], R4 ;  /* 0x002cf80401007387 */ /* 0x000fe80000100a00 */
[----:B0-----:R-:W2:Y:S04]  /*85c90*/  LDL.64 R6, [R1+0x158] ;  /* 0x0001580001067983 */ /* 0x001ea80000100a00 */
        /* <DEDUP_REMOVED lines=10> */
[----:B------:R-:W-:Y:S04]  /*85d40*/  STL.64 [R1+0x2ce8], R26 ;  /* 0x002ce81a01007387 */ /* 0x000fe80000100a00 */
[----:B------:R0:W-:Y:S04]  /*85d50*/  STL.64 [R1+0x2ce0], R24 ;  /* 0x002ce01801007387 */ /* 0x0001e80000100a00 */
[----:B0-----:R-:W3:Y:S04]  /*85d60*/  LDL.LU R24, [R1+0x4a0] ;  /* 0x0004a00001187983 */ /* 0x001ee80000300800 */
[----:B------:R-:W3:Y:S04]  /*85d70*/  LDL.LU R25, [R1+0x4a4] ;  /* 0x0004a40001197983 */ /* 0x000ee80000300800 */
[----:B------:R-:W4:Y:S01]  /*85d80*/  LDL.LU R26, [R1+0x4a8] ;  /* 0x0004a800011a7983 */ /* 0x000f220000300800 */
[----:B------:R-:W-:-:S03]  /*85d90*/  IMAD.MOV.U32 R27, RZ, RZ, R29 ;  /* 0x000000ffff1b7224 */ /* 0x000fc600078e001d */
[----:B------:R-:W2:Y:S04]  /*85da0*/  LDL.LU R29, [R1+0x2d7c] ;  /* 0x002d7c00011d7983 */ /* 0x000ea80000300800 */
        /* <DEDUP_REMOVED lines=11> */
[----:B------:R-:W3:Y:S01]  /*85e60*/  LDL.LU R26, [R1+0x4d8] ;  /* 0x0004d800011a7983 */ /* 0x000ee20000300800 */
[----:B------:R-:W-:-:S03]  /*85e70*/  IMAD.MOV.U32 R27, RZ, RZ, R29 ;  /* 0x000000ffff1b7224 */ /* 0x000fc600078e001d */
[----:B------:R-:W4:Y:S01]  /*85e80*/  LDL.LU R29, [R1+0x2d78] ;  /* 0x002d7800011d7983 */ /* 0x000f220000300800 */
[----:B------:R-:W-:Y:S01]  /*85e90*/  MOV R18, R2 ;  /* 0x0000000200127202 */ /* 0x000fe20000000f00 */
        /* <DEDUP_REMOVED lines=13> */
[----:B------:R-:W2:Y:S04]  /*85f70*/  LDL.LU.64 R6, [R1+0x2d70] ;  /* 0x002d700001067983 */ /* 0x000ea80000300a00 */
[----:B------:R-:W-:Y:S01]  /*85f80*/  STL.64 [R1+0x510], R12 ;  /* 0x0005100c01007387 */ /* 0x000fe20000100a00 */
[----:B----4-:R-:W-:-:S03]  /*85f90*/  IMAD.MOV.U32 R19, RZ, RZ, R29 ;  /* 0x000000ffff137224 */ /* 0x010fc600078e001d */
[----:B------:R0:W-:Y:S01]  /*85fa0*/  STL.64 [R1+0x518], R14 ;  /* 0x0005180e01007387 */ /* 0x0001e20000100a00 */
[----:B------:R-:W-:-:S03]  /*85fb0*/  IMAD.MOV.U32 R29, RZ, RZ, R12 ;  /* 0x000000ffff1d7224 */ /* 0x000fc600078e000c */
[----:B0-----:R-:W2:Y:S04]  /*85fc0*/  LDL.LU.64 R14, [R1+0x2d68] ;  /* 0x002d6800010e7983 */ /* 0x001ea80000300a00 */
[----:B------:R-:W2:Y:S04]  /*85fd0*/  LDL.LU.64 R12, [R1+0x2d60] ;  /* 0x002d6000010c7983 */ /* 0x000ea80000300a00 */
[----:B------:R-:W-:Y:S01]  /*85fe0*/  STL [R1+0x261c], R29 ;  /* 0x00261c1d01007387 */ /* 0x000fe20000100800 */
[----:B--2---:R-:W-:Y:S06]  /*85ff0*/  HMMA.16816.F32.BF16 R12, R20, R6, R12 ;  /* 0x00000006140c723c */ /* 0x004fec000004180c */
[----:B------:R-:W-:-:S15]  /*86000*/  IMAD.MOV.U32 R11, RZ, RZ, R7 ;  /* 0x000000ffff0b7224 */ /* 0x000fde00078e0007 */
[----:B------:R-:W-:-:S02]  /*86010*/  NOP ;  /* 0x0000000000007918 */ /* 0x000fc40000000000 */
[----:B------:R0:W-:Y:S04]  /*86020*/  STL.64 [R1+0x500], R12 ;  /* 0x0005000c01007387 */ /* 0x0001e80000100a00 */
[----:B------:R1:W-:Y:S01]  /*86030*/  STL.64 [R1+0x508], R14 ;  /* 0x0005080e01007387 */ /* 0x0003e20000100a00 */
[----:B0-----:R-:W-:-:S03]  /*86040*/  IMAD.MOV.U32 R12, RZ, RZ, R6 ;  /* 0x000000ffff0c7224 */ /* 0x001fc600078e0006 */
[----:B-1----:R-:W2:Y:S04]  /*86050*/  LDL.LU.64 R14, [R1+0x2d58] ;  /* 0x002d5800010e7983 */ /* 0x002ea80000300a00 */
[----:B------:R-:W3:Y:S02]  /*86060*/  LDL.LU.64 R6, [R1+0x2d50] ;  /* 0x002d500001067983 */ /* 0x000ee40000300a00 */
[----:B---3--:R-:W-:Y:S06]  /*86070*/  HMMA.16816.F32.BF16 R16, R20, R6, R16 ;  /* 0x000000061410723c */ /* 0x008fec0000041810 */
[----:B------:R-:W-:-:S15]  /*86080*/  IMAD.MOV.U32 R13, RZ, RZ, R7 ;  /* 0x000000ffff0d7224 */ /* 0x000fde00078e0007 */
[----:B------:R-:W-:-:S02]  /*86090*/  NOP ;  /* 0x0000000000007918 */ /* 0x000fc40000000000 */
[----:B------:R0:W-:Y:S04]  /*860a0*/  STL.64 [R1+0x4f0], R16 ;  /* 0x0004f01001007387 */ /* 0x0001e80000100a00 */
[----:B------:R1:W-:Y:S01]  /*860b0*/  STL.64 [R1+0x4f8], R18 ;  /* 0x0004f81201007387 */ /* 0x0003e20000100a00 */
[----:B0-----:R-:W-:-:S03]  /*860c0*/  MOV R16, R6 ;  /* 0x0000000600107202 */ /* 0x001fc60000000f00 */
[----:B------:R-:W3:Y:S02]  /*860d0*/  LDL.LU.64 R6, [R1+0x2d48] ;  /* 0x002d480001067983 */ /* 0x000ee40000300a00 */
[----:B---3--:R-:W-:Y:S06]  /*860e0*/  HMMA.16816.F32.BF16 R24, R20, R6, R24 ;  /* 0x000000061418723c */ /* 0x008fec0000041818 */
[----:B-1----:R-:W-:Y:S02]  /*860f0*/  IMAD.MOV.U32 R18, RZ, RZ, R6 ;  /* 0x000000ffff127224 */ /* 0x002fe400078e0006 */
        /* <DEDUP_REMOVED lines=8> */
[----:B------:R-:W-:Y:S01]  /*86180*/  IMAD.MOV.U32 R19, RZ, RZ, R7 ;  /* 0x000000ffff137224 */ /* 0x000fe200078e0007 */
[----:B------:R-:W3:-:S15]  /*86190*/  LDL.LU.64 R24, [R1+0x2d20] ;  /* 0x002d200001187983 */ /* 0x000ede0000300a00 */
[----:B------:R-:W-:-:S01]  /*861a0*/  NOP ;  /* 0x0000000000007918 */ /* 0x000fc20000000000 */
[----:B------:R0:W-:Y:S04]  /*861b0*/  STL.64 [R1+0x4d0], R20 ;  /* 0x0004d01401007387 */ /* 0x0001e80000100a00 */
[----:B------:R-:W-:Y:S01]  /*861c0*/  STL.64 [R1+0x4d8], R22 ;  /* 0x0004d81601007387 */ /* 0x000fe20000100a00 */
[----:B0-----:R-:W-:-:S03]  /*861d0*/  IMAD.MOV.U32 R20, RZ, RZ, R6 ;  /* 0x000000ffff147224 */ /* 0x001fc600078e0006 */
[----:B------:R-:W3:Y:S04]  /*861e0*/  LDL.LU.64 R6, [R1+0x2d18] ;  /* 0x002d180001067983 */ /* 0x000ee80000300a00 */
[----:B------:R-:W-:Y:S04]  /*861f0*/  STL.64 [R1+0x2ca8], R18 ;  /* 0x002ca81201007387 */ /* 0x000fe80000100a00 */
[----:B------:R0:W-:Y:S04]  /*86200*/  STL.64 [R1+0x2ca0], R16 ;  /* 0x002ca01001007387 */ /* 0x0001e80000100a00 */
[----:B0-----:R-:W3:Y:S04]  /*86210*/  LDL.LU.64 R16, [R1+0x70] ;  /* 0x0000700001107983 */ /* 0x001ee80000300a00 */
        /* <DEDUP_REMOVED lines=9> */
[----:B------:R-:W2:Y:S02]  /*862b0*/  LDL.LU.64 R4, [R1+0x2cf8] ;  /* 0x002cf80001047983 */ /* 0x000ea40000300a00 */
[----:B--2---:R-:W-:-:S15]  /*862c0*/  HMMA.16816.F32.BF16 R4, R16, R14, R4 ;  /* 0x0000000e1004723c */ /* 0x004fde0000041804 */
        /* <DEDUP_REMOVED lines=32> */
[----:B0-----:R-:W3:Y:S04]  /*864d0*/  LDL.LU R4, [R1+0x470] ;  /* 0x0004700001047983 */ /* 0x001ee80000300800 */
[----:B------:R-:W3:Y:S04]  /*864e0*/  LDL.LU R5, [R1+0x474] ;  /* 0x0004740001057983 */ /* 0x000ee80000300800 */
[----:B------:R-:W3:Y:S04]  /*864f0*/  LDL.LU R6, [R1+0x478] ;  /* 0x0004780001067983 */ /* 0x000ee80000300800 */
[----:B------:R-:W3:Y:S01]  /*86500*/  LDL.LU R7, [R1+0x47c] ;  /* 0x00047c0001077983 */ /* 0x000ee20000300800 */
[----:B------:R-:W-:-:S02]  /*86510*/  IMAD.MOV.U32 R2, RZ, RZ, R18 ;  /* 0x000000ffff027224 */ /* 0x000fc400078e0012 */
[----:B------:R-:W-:Y:S02]  /*86520*/  IMAD.MOV.U32 R0, RZ, RZ, R19 ;  /* 0x000000ffff007224 */ /* 0x000fe400078e0013 */
[----:B------:R-:W-:Y:S02]  /*86530*/  IMAD.MOV.U32 R8, RZ, RZ, R16 ;  /* 0x000000ffff087224 */ /* 0x000fe400078e0010 */
[----:B------:R-:W-:Y:S01]  /*86540*/  IMAD.MOV.U32 R3, RZ, RZ, R17 ;  /* 0x000000ffff037224 */ /* 0x000fe200078e0011 */
[----:B---3--:R-:W-:-:S15]  /*86550*/  HMMA.16816.F32.BF16 R4, R16, R26, R4 ;  /* 0x0000001a1004723c */ /* 0x008fde0000041804 */
[----:B------:R-:W-:-:S08]  /*86560*/  NOP ;  /* 0x0000000000007918 */ /* 0x000fd00000000000 */
[----:B------:R-:W-:Y:S04]  /*86570*/  STL.64 [R1+0x470], R4 ;  /* 0x0004700401007387 */ /* 0x000fe80000100a00 */
[----:B------:R-:W-:Y:S04]  /*86580*/  STL.64 [R1+0x478], R6 ;  /* 0x0004780601007387 */ /* 0x000fe80000100a00 */
[----:B------:R-:W2:Y:S04]  /*86590*/  LDL.LU.64 R18, [R1+0x2ca8] ;  /* 0x002ca80001127983 */ /* 0x000ea80000300a00 */
[----:B------:R-:W3:Y:S04]  /*865a0*/  LDL.LU.64 R16, [R1+0x2ca0] ;  /* 0x002ca00001107983 */ /* 0x000ee80000300a00 */
[----:B------:R0:W-:Y:S04]  /*865b0*/  STL.64 [R1+0x2b70], R26 ;  /* 0x002b701a01007387 */ /* 0x0001e80000100a00 */
[----:B------:R-:W4:Y:S04]  /*865c0*/  LDL.LU R24, [R1+0x380] ;  /* 0x0003800001187983 */ /* 0x000f280000300800 */
[----:B------:R-:W4:Y:S04]  /*865d0*/  LDL.LU R25, [R1+0x384] ;  /* 0x0003840001197983 */ /* 0x000f280000300800 */
[----:B0-----:R-:W2:Y:S04]  /*865e0*/  LDL.LU R26, [R1+0x388] ;  /* 0x00038800011a7983 */ /* 0x001ea80000300800 */
[----:B------:R-:W2:Y:S04]  /*865f0*/  LDL.LU R27, [R1+0x38c] ;  /* 0x00038c00011b7983 */ /* 0x000ea80000300800 */
[----:B--2---:R0:W-:Y:S04]  /*86600*/  STL.64 [R1+0x2b80], R26 ;  /* 0x002b801a01007387 */ /* 0x0041e80000100a00 */
[----:B----4-:R-:W-:Y:S01]  /*86610*/  STL.64 [R1+0x2b78], R24 ;  /* 0x002b781801007387 */ /* 0x010fe20000100a00 */
[----:B0-----:R-:W-:-:S02]  /*86620*/  IMAD.MOV.U32 R26, RZ, RZ, R28 ;  /* 0x000000ffff1a7224 */ /* 0x001fc400078e001c */
[----:B------:R-:W-:-:S05]  /*86630*/  IMAD.MOV.U32 R27, RZ, RZ, R23 ;  /* 0x000000ffff1b7224 */ /* 0x000fca00078e0017 */
[----:B------:R0:W-:Y:S02]  /*86640*/  STL.64 [R1+0x2b90], R26 ;  /* 0x002b901a01007387 */ /* 0x0001e40000100a00 */
[----:B0-----:R-:W-:Y:S02]  /*86650*/  IMAD.MOV.U32 R26, RZ, RZ, R15 ;  /* 0x000000ffff1a7224 */ /* 0x001fe400078e000f */
[----:B------:R-:W-:-:S05]  /*86660*/  IMAD.MOV.U32 R27, RZ, RZ, R14 ;  /* 0x000000ffff1b7224 */ /* 0x000fca00078e000e */
[----:B------:R0:W-:Y:S04]  /*86670*/  STL.64 [R1+0x2ba8], R26 ;  /* 0x002ba81a01007387 */ /* 0x0001e80000100a00 */
[----:B------:R-:W2:Y:S04]  /*86680*/  LDL.LU R24, [R1+0x3b0] ;  /* 0x0003b00001187983 */ /* 0x000ea80000300800 */
[----:B------:R-:W2:Y:S04]  /*86690*/  LDL.LU R25, [R1+0x3b4] ;  /* 0x0003b40001197983 */ /* 0x000ea80000300800 */
[----:B0-----:R-:W4:Y:S04]  /*866a0*/  LDL.LU R26, [R1+0x3b8] ;  /* 0x0003b800011a7983 */ /* 0x001f280000300800 */
[----:B------:R-:W4:Y:S01]  /*866b0*/  LDL.LU R27, [R1+0x3bc] ;  /* 0x0003bc00011b7983 */ /* 0x000f220000300800 */
[----:B------:R-:W-:Y:S01]  /*866c0*/  MOV R14, R22 ;  /* 0x00000016000e7202 */ /* 0x000fe20000000f00 */
[----:B------:R-:W-:-:S02]  /*866d0*/  IMAD.MOV.U32 R15, RZ, RZ, R21 ;  /* 0x000000ffff0f7224 */ /* 0x000fc400078e0015 */
[----:B----4-:R-:W-:Y:S04]  /*866e0*/  STL.64 [R1+0x2bc0], R26 ;  /* 0x002bc01a01007387 */ /* 0x010fe80000100a00 */
[----:B--2---:R0:W-:Y:S04]  /*866f0*/  STL.64 [R1+0x2bb8], R24 ;  /* 0x002bb81801007387 */ /* 0x0041e80000100a00 */
        /* <DEDUP_REMOVED lines=8> */
[----:B--2---:R-:W-:Y:S04]  /*86780*/  STL.64 [R1+0x2bd0], R24 ;  /* 0x002bd01801007387 */ /* 0x004fe80000100a00 */
[----:B------:R0:W-:Y:S02]  /*86790*/  STL.64 [R1+0x2be0], R14 ;  /* 0x002be00e01007387 */ /* 0x0001e40000100a00 */
[----:B0-----:R-:W-:-:S02]  /*867a0*/  IMAD.MOV.U32 R14, RZ, RZ, R18 ;  /* 0x000000ffff0e7224 */ /* 0x001fc400078e0012 */
[----:B---3--:R-:W-:-:S05]  /*867b0*/  IMAD.MOV.U32 R15, RZ, RZ, R17 ;  /* 0x000000ffff0f7224 */ /* 0x008fca00078e0011 */
[----:B------:R0:W-:Y:S04]  /*867c0*/  STL.64 [R1+0x2bf8], R14 ;  /* 0x002bf80e01007387 */ /* 0x0001e80000100a00 */
[----:B------:R-:W2:Y:S04]  /*867d0*/  LDL.LU R24, [R1+0x3d0] ;  /* 0x0003d00001187983 */ /* 0x000ea80000300800 */
[----:B------:R-:W2:Y:S04]  /*867e0*/  LDL.LU R25, [R1+0x3d4] ;  /* 0x0003d40001197983 */ /* 0x000ea80000300800 */
[----:B------:R-:W3:Y:S04]  /*867f0*/  LDL.LU R26, [R1+0x3d8] ;  /* 0x0003d800011a7983 */ /* 0x000ee80000300800 */
[----:B------:R-:W3:Y:S01]  /*86800*/  LDL.LU R27, [R1+0x3dc] ;  /* 0x0003dc00011b7983 */ /* 0x000ee20000300800 */
[----:B0-----:R-:W-:-:S02]  /*86810*/  IMAD.MOV.U32 R14, RZ, RZ, R16 ;  /* 0x000000ffff0e7224 */ /* 0x001fc400078e0010 */
        /* <DEDUP_REMOVED lines=22> */
[----:B------:R-:W3:Y:S01]  /*86980*/  LDL.LU R17, [R1+0x464] ;  /* 0x0004640001117983 */ /* 0x000ee20000300800 */
[----:B------:R-:W-:Y:S01]  /*86990*/  IMAD.MOV.U32 R14, RZ, RZ, R10 ;  /* 0x000000ffff0e7224 */ /* 0x000fe200078e000a */
[----:B------:R-:W-:-:S02]  /*869a0*/  MOV R15, R9 ;  /* 0x00000009000f7202 */ /* 0x000fc40000000f00 */
[----:B------:R-:W3:Y:S04]  /*869b0*/  LDL.LU R18, [R1+0x468] ;  /* 0x0004680001127983 */ /* 0x000ee80000300800 */
[----:B------:R-:W3:Y:S01]  /*869c0*/  LDL.LU R19, [R1+0x46c] ;  /* 0x00046c0001137983 */ /* 0x000ee20000300800 */
[----:B------:R-:W-:-:S03]  /*869d0*/  IMAD.MOV.U32 R12, RZ, RZ, R8 ;  /* 0x000000ffff0c7224 */ /* 0x000fc600078e0008 */
[----:B--2---:R0:W-:Y:S04]  /*869e0*/  STL.64 [R1+0x2c90], R6 ;  /* 0x002c900601007387 */ /* 0x0041e80000100a00 */
[----:B----4-:R-:W-:Y:S04]  /*869f0*/  STL.64 [R1+0x2c88], R4 ;  /* 0x002c880401007387 */ /* 0x010fe80000100a00 */
[----:B0-----:R-:W2:Y:S04]  /*86a00*/  LDL.64 R6, [R1+0xf8] ;  /* 0x0000f80001067983 */ /* 0x001ea80000100a00 */
[----:B------:R-:W-:Y:S04]  /*86a10*/  STL.64 [R1+0x2c50], R14 ;  /* 0x002c500e01007387 */ /* 0x000fe80000100a00 */
        /* <DEDUP_REMOVED lines=13> */
[----:B------:R-:W2:Y:S01]  /*86af0*/  LDL.LU R27, [R1+0x40c] ;  /* 0x00040c00011b7983 */ /* 0x000ea20000300800 */
[----:B------:R-:W-:-:S02]  /*86b00*/  IMAD.MOV.U32 R13, RZ, RZ, R3 ;  /* 0x000000ffff0d7224 */ /* 0x000fc400078e0003 */
[----:B------:R-:W-:Y:S02]  /*86b10*/  IMAD.MOV.U32 R14, RZ, RZ, R2 ;  /* 0x000000ffff0e7224 */ /* 0x000fe400078e0002 */
[----:B------:R-:W-:Y:S01]  /*86b20*/  IMAD.MOV.U32 R15, RZ, RZ, R0 ;  /* 0x000000ffff0f7224 */ /* 0x000fe200078e0000 */
[----:B--2---:R-:W-:Y:S04]  /*86b30*/  STL.64 [R1+0x2c38], R26 ;  /* 0x002c381a01007387 */ /* 0x004fe80000100a00 */
[----:B---3--:R0:W-:Y:S04]  /*86b40*/  STL.64 [R1+0x2c30], R24 ;  /* 0x002c301801007387 */ /* 0x0081e80000100a00 */
[----:B0-----:R-:W2:Y:S04]  /*86b50*/  LDL.LU R24, [R1+0x410] ;  /* 0x0004100001187983 */ /* 0x001ea80000300800 */
[----:B------:R-:W2:Y:S04]  /*86b60*/  LDL.LU R25, [R1+0x414] ;  /* 0x0004140001197983 */ /* 0x000ea80000300800 */
[----:B------:R-:W3:Y:S04]  /*86b70*/  LDL.LU R26, [R1+0x418] ;  /* 0x00041800011a7983 */ /* 0x000ee80000300800 */
[----:B------:R-:W3:Y:S01]  /*86b80*/  LDL.LU R27, [R1+0x41c] ;  /* 0x00041c00011b7983 */ /* 0x000ee20000300800 */
[----:B------:R-:W-:Y:S06]  /*86b90*/  HMMA.16816.F32.BF16 R16, R12, R6, R16 ;  /* 0x000000060c10723c */ /* 0x000fec0000041810 */
        /* <DEDUP_REMOVED lines=11> */
[----:B------:R-:W3:Y:S04]  /*86c50*/  LDL.LU.64 R6, [R1+0x2c90] ;  /* 0x002c900001067983 */ /* 0x000ee80000300a00 */
[----:B------:R-:W3:Y:S02]  /*86c60*/  LDL.LU.64 R4, [R1+0x2c88] ;  /* 0x002c880001047983 */ /* 0x000ee40000300a00 */
[----:B---3--:R-:W-:-:S15]  /*86c70*/  HMMA.16816.F32.BF16 R4, R12, R18, R4 ;  /* 0x000000120c04723c */ /* 0x008fde0000041804 */
[----:B------:R-:W-:-:S08]  /*86c80*/  NOP ;  /* 0x0000000000007918 */ /* 0x000fd00000000000 */
[----:B------:R-:W-:Y:S04]  /*86c90*/  STL.64 [R1+0x450], R4 ;  /* 0x0004500401007387 */ /* 0x000fe80000100a00 */
[----:B------:R0:W-:Y:S04]  /*86ca0*/  STL.64 [R1+0x458], R6 ;  /* 0x0004580601007387 */ /* 0x0001e80000100a00 */
[----:B0-----:R-:W4:Y:S04]  /*86cb0*/  LDL.LU.64 R6, [R1+0x2c80] ;  /* 0x002c800001067983 */ /* 0x001f280000300a00 */
[----:B------:R-:W3:Y:S04]  /*86cc0*/  LDL.LU.64 R4, [R1+0x2c78] ;  /* 0x002c780001047983 */ /* 0x000ee80000300a00 */
[----:B------:R-:W-:Y:S04]  /*86cd0*/  STL.64 [R1+0x2b58], R18 ;  /* 0x002b581201007387 */ /* 0x000fe80000100a00 */
[----:B------:R0:W-:Y:S04]  /*86ce0*/  STL [R1+0x2b88], R16 ;  /* 0x002b881001007387 */ /* 0x0001e80000100800 */
        /* <DEDUP_REMOVED lines=26> */
[----:B------:R-:W3:Y:S01]  /*86e90*/  LDL.LU.64 R24, [R1+0x2c58] ;  /* 0x002c580001187983 */ /* 0x000ee20000300a00 */
[----:B------:R-:W-:-:S02]  /*86ea0*/  IMAD.MOV.U32 R2, RZ, RZ, R10 ;  /* 0x000000ffff027224 */ /* 0x000fc400078e000a */
[----:B------:R-:W-:-:S13]  /*86eb0*/  IMAD.MOV.U32 R0, RZ, RZ, R11 ;  /* 0x000000ffff007224 */ /* 0x000fda00078e000b */
        /* <DEDUP_REMOVED lines=51> */
[----:B0-----:R-:W2:Y:S04]  /*871f0*/  LDL.LU.64 R26, [R1+0x2ba8] ;  /* 0x002ba800011a7983 */ /* 0x001ea80000300a00 */
[----:B------:R-:W-:Y:S01]  /*87200*/  STL.64 [R1+0x2ac0], R14 ;  /* 0x002ac00e01007387 */ /* 0x000fe20000100a00 */
        /* <DEDUP_REMOVED lines=8> */
[----:B------:R-:W2:-:S15]  /*87290*/  LDL.LU R16, [R1+0x2b88] ;  /* 0x002b880001107983 */ /* 0x000e9e0000300800 */
[----:B------:R-:W-:-:S06]  /*872a0*/  NOP ;  /* 0x0000000000007918 */ /* 0x000fcc0000000000 */
[----:B------:R-:W-:Y:S04]  /*872b0*/  STL.64 [R1+0x400], R24 ;  /* 0x0004001801007387 */ /* 0x000fe80000100a00 */
[----:B------:R0:W-:Y:S04]  /*872c0*/  STL.64 [R1+0x408], R26 ;  /* 0x0004081a01007387 */ /* 0x0001e80000100a00 */
[----:B0-----:R-:W3:Y:S04]  /*872d0*/  LDL.LU.64 R26, [R1+0x2b80] ;  /* 0x002b8000011a7983 */ /* 0x001ee80000300a00 */
[----:B------:R-:W3:Y:S01]  /*872e0*/  LDL.LU.64 R24, [R1+0x2b78] ;  /* 0x002b780001187983 */ /* 0x000ee20000300a00 */
[----:B------:R-:W-:-:S02]  /*872f0*/  IMAD.MOV.U32 R14, RZ, RZ, R5 ;  /* 0x000000ffff0e7224 */ /* 0x000fc400078e0005 */
[----:B------:R-:W-:-:S07]  /*87300*/  IMAD.MOV.U32 R15, RZ, RZ, R4 ;  /* 0x000000ffff0f7224 */ /* 0x000fce00078e0004 */
[----:B---3--:R-:W-:Y:S01]  /*87310*/  HMMA.16816.F32.BF16 R12, R8, R14, R24 ;  /* 0x0000000e080c723c */ /* 0x008fe20000041818 */
[----:B------:R-:W4:-:S15]  /*87320*/  LDL.LU.64 R26, [R1+0x2b70] ;  /* 0x002b7000011a7983 */ /* 0x000f1e0000300a00 */
[----:B------:R-:W-:-:S07]  /*87330*/  NOP ;  /* 0x0000000000007918 */ /* 0x000fce0000000000 */
[----:B------:R-:W-:Y:S04]  /*87340*/  STL.64 [R1+0x3f0], R12 ;  /* 0x0003f00c01007387 */ /* 0x000fe80000100a00 */
[----:B------:R4:W-:Y:S02]  /*87350*/  STL.64 [R1+0x3f8], R14 ;  /* 0x0003f80e01007387 */ /* 0x0009e40000100a00 */
[----:B----4-:R-:W-:Y:S06]  /*87360*/  HMMA.16816.F32.BF16 R12, R8, R26, R20 ;  /* 0x0000001a080c723c */ /* 0x010fec0000041814 */
[----:B------:R-:W-:Y:S01]  /*87370*/  MOV R5, R26 ;  /* 0x0000001a00057202 */ /* 0x000fe20000000f00 */
[----:B------:R-:W-:-:S15]  /*87380*/  IMAD.MOV.U32 R4, RZ, RZ, R27 ;  /* 0x000000ffff047224 */ /* 0x000fde00078e001b */
[----:B------:R-:W-:-:S01]  /*87390*/  NOP ;  /* 0x0000000000007918 */ /* 0x000fc20000000000 */
[----:B------:R0:W-:Y:S04]  /*873a0*/  STL.64 [R1+0x3e0], R12 ;  /* 0x0003e00c01007387 */ /* 0x0001e80000100a00 */
[----:B------:R1:W-:Y:S04]  /*873b0*/  STL.64 [R1+0x3e8], R14 ;  /* 0x0003e80e01007387 */ /* 0x0003e80000100a00 */
[----:B------:R-:W-:Y:S04]  /*873c0*/  STL.64 [R1+0x2b50], R6 ;  /* 0x002b500601007387 */ /* 0x000fe80000100a00 */
[----:B------:R3:W-:Y:S04]  /*873d0*/  STL.64 [R1+0x2b48], R4 ;  /* 0x002b480401007387 */ /* 0x0007e80000100a00 */
[----:B0-----:R-:W4:Y:S04]  /*873e0*/  LDL.LU R12, [R1+0x2d0] ;  /* 0x0002d000010c7983 */ /* 0x001f280000300800 */
[----:B------:R-:W4:Y:S04]  /*873f0*/  LDL.LU R13, [R1+0x2d4] ;  /* 0x0002d400010d7983 */ /* 0x000f280000300800 */
[----:B-1----:R-:W2:Y:S04]  /*87400*/  LDL.LU R14, [R1+0x2d8] ;  /* 0x0002d800010e7983 */ /* 0x002ea80000300800 */
[----:B------:R-:W2:Y:S04]  /*87410*/  LDL.LU R15, [R1+0x2dc] ;  /* 0x0002dc00010f7983 */ /* 0x000ea80000300800 */
        /* <DEDUP_REMOVED lines=10> */
[----:B------:R-:W3:Y:S04]  /*874c0*/  LDL.LU R4, [R1+0x350] ;  /* 0x0003500001047983 */ /* 0x000ee80000300800 */
[----:B------:R-:W3:Y:S04]  /*874d0*/  LDL.LU R5, [R1+0x354] ;  /* 0x0003540001057983 */ /* 0x000ee80000300800 */
[----:B------:R-:W3:Y:S04]  /*874e0*/  LDL.LU R6, [R1+0x358] ;  /* 0x0003580001067983 */ /* 0x000ee80000300800 */
[----:B------:R-:W3:Y:S04]  /*874f0*/  LDL.LU R7, [R1+0x35c] ;  /* 0x00035c0001077983 */ /* 0x000ee80000300800 */
[----:B0-----:R-:W4:Y:S04]  /*87500*/  LDL.LU R20, [R1+0x360] ;  /* 0x0003600001147983 */ /* 0x001f280000300800 */
[----:B------:R-:W4:Y:S04]  /*87510*/  LDL.LU R21, [R1+0x364] ;  /* 0x0003640001157983 */ /* 0x000f280000300800 */
[----:B------:R-:W4:Y:S04]  /*87520*/  LDL.LU R22, [R1+0x368] ;  /* 0x0003680001167983 */ /* 0x000f280000300800 */
[----:B------:R-:W4:Y:S04]  /*87530*/  LDL.LU R23, [R1+0x36c] ;  /* 0x00036c0001177983 */ /* 0x000f280000300800 */
[----:B--2---:R0:W-:Y:S04]  /*87540*/  STL.64 [R1+0x2ae0], R26 ;  /* 0x002ae01a01007387 */ /* 0x0041e80000100a00 */
[----:B------:R-:W-:Y:S04]  /*87550*/  STL.64 [R1+0x2ad8], R24 ;  /* 0x002ad81801007387 */ /* 0x000fe80000100a00 */
[----:B0-----:R-:W2:Y:S04]  /*87560*/  LDL.LU.64 R26, [R1+0x188] ;  /* 0x00018800011a7983 */ /* 0x001ea80000300a00 */
[----:B--2---:R0:W-:Y:S04]  /*87570*/  STL.64 [R1+0x2af0], R26 ;  /* 0x002af01a01007387 */ /* 0x0041e80000100a00 */
[----:B0-----:R-:W2:Y:S04]  /*87580*/  LDL.LU.64 R26, [R1+0x198] ;  /* 0x00019800011a7983 */ /* 0x001ea80000300a00 */
[----:B--2---:R0:W-:Y:S04]  /*87590*/  STL.64 [R1+0x2b08], R26 ;  /* 0x002b081a01007387 */ /* 0x0041e80000100a00 */
[----:B0-----:R-:W2:Y:S04]  /*875a0*/  LDL.LU.64 R26, [R1+0x1a8] ;  /* 0x0001a800011a7983 */ /* 0x001ea80000300a00 */
[----:B--2---:R0:W-:Y:S02]  /*875b0*/  STL.64 [R1+0x2b20], R26 ;  /* 0x002b201a01007387 */ /* 0x0041e40000100a00 */
[----:B0-----:R-:W-:-:S02]  /*875c0*/  IMAD.MOV.U32 R26, RZ, RZ, R2 ;  /* 0x000000ffff1a7224 */ /* 0x001fc400078e0002 */
[----:B------:R-:W-:-:S05]  /*875d0*/  IMAD.MOV.U32 R27, RZ, RZ, R0 ;  /* 0x000000ffff1b7224 */ /* 0x000fca00078e0000 */
[----:B------:R0:W-:Y:S04]  /*875e0*/  STL.64 [R1+0x2b38], R26 ;  /* 0x002b381a01007387 */ /* 0x0001e80000100a00 */
[----:B------:R-:W2:Y:S04]  /*875f0*/  LDL.LU R24, [R1+0x330] ;  /* 0x0003300001187983 */ /* 0x000ea80000300800 */
[----:B------:R-:W2:Y:S04]  /*87600*/  LDL.LU R25, [R1+0x334] ;  /* 0x0003340001197983 */ /* 0x000ea80000300800 */
[----:B0-----:R-:W2:Y:S04]  /*87610*/  LDL.LU R26, [R1+0x338] ;  /* 0x00033800011a7983 */ /* 0x001ea80000300800 */
[----:B------:R-:W2:Y:S04]  /*87620*/  LDL.LU R27, [R1+0x33c] ;  /* 0x00033c00011b7983 */ /* 0x000ea80000300800 */
[----:B------:R0:W-:Y:S04]  /*87630*/  STL.64 [R1+0x2ad0], R14 ;  /* 0x002ad00e01007387 */ /* 0x0001e80000100a00 */
[----:B------:R1:W-:Y:S04]  /*87640*/  STL.64 [R1+0x2ac8], R12 ;  /* 0x002ac80c01007387 */ /* 0x0003e80000100a00 */
[----:B0-----:R-:W3:Y:S04]  /*87650*/  LDL.LU.64 R14, [R1+0x178] ;  /* 0x00017800010e7983 */ /* 0x001ee80000300a00 */
[----:B---3--:R0:W-:Y:S04]  /*87660*/  STL.64 [R1+0x2ae8], R14 ;  /* 0x002ae80e01007387 */ /* 0x0081e80000100a00 */
[----:B-1----:R-:W3:Y:S04]  /*87670*/  LDL.LU R12, [R1+0x2f0] ;  /* 0x0002f000010c7983 */ /* 0x002ee80000300800 */
[----:B------:R-:W3:Y:S04]  /*87680*/  LDL.LU R13, [R1+0x2f4] ;  /* 0x0002f400010d7983 */ /* 0x000ee80000300800 */
[----:B0-----:R-:W2:Y:S04]  /*87690*/  LDL.LU R14, [R1+0x2f8] ;  /* 0x0002f800010e7983 */ /* 0x001ea80000300800 */
[----:B------:R-:W2:Y:S01]  /*876a0*/  LDL.LU R15, [R1+0x2fc] ;  /* 0x0002fc00010f7983 */ /* 0x000ea20000300800 */
[----:B------:R-:W-:-:S02]  /*876b0*/  IMAD.MOV.U32 R18, RZ, RZ, R16 ;  /* 0x000000ffff127224 */ /* 0x000fc400078e0010 */
[----:B------:R-:W-:-:S07]  /*876c0*/  IMAD.MOV.U32 R19, RZ, RZ, R3 ;  /* 0x000000ffff137224 */ /* 0x000fce00078e0003 */
[C---:B----4-:R-:W-:Y:S01]  /*876d0*/  HMMA.16816.F32.BF16 R16, R8.reuse, R18, R20 ;  /* 0x000000120810723c */ /* 0x050fe20000041814 */
        /* <DEDUP_REMOVED lines=16> */
[----:B0-----:R-:W4:Y:S02]  /*877e0*/  LDL.LU.64 R18, [R1+0x2b58] ;  /* 0x002b580001127983 */ /* 0x001f240000300a00 */
[----:B----4-:R-:W-:-:S15]  /*877f0*/  HMMA.16816.F32.BF16 R4, R8, R18, R4 ;  /* 0x000000120804723c */ /* 0x010fde0000041804 */
[----:B------:R-:W-:-:S08]  /*87800*/  NOP ;  /* 0x0000000000007918 */ /* 0x000fd00000000000 */
[----:B------:R-:W-:Y:S04]  /*87810*/  STL.64 [R1+0x3c0], R4 ;  /* 0x0003c00401007387 */ /* 0x000fe80000100a00 */
[----:B------:R0:W-:Y:S04]  /*87820*/  STL.64 [R1+0x3c8], R6 ;  /* 0x0003c80601007387 */ /* 0x0001e80000100a00 */
[----:B0-----:R-:W3:Y:S04]  /*87830*/  LDL.LU.64 R6, [R1+0x2b50] ;  /* 0x002b500001067983 */ /* 0x001ee80000300a00 */
[----:B------:R-:W4:Y:S04]  /*87840*/  LDL.LU.64 R4, [R1+0x2b48] ;  /* 0x002b480001047983 */ /* 0x000f280000300a00 */
[----:B------:R0:W-:Y:S04]  /*87850*/  STL.64 [R1+0x2a90], R18 ;  /* 0x002a901201007387 */ /* 0x0001e80000100a00 */
[----:B0-----:R-:W2:Y:S01]  /*87860*/  LDL.LU.64 R18, [R1+0x158] ;  /* 0x0001580001127983 */ /* 0x001ea20000300a00 */
[----:B---3--:R-:W-:-:S15]  /*87870*/  HMMA.16816.F32.BF16 R20, R8, R6, R20 ;  /* 0x000000060814723c */ /* 0x008fde0000041814 */
[----:B------:R-:W-:-:S08]  /*87880*/  NOP ;  /* 0x0000000000007918 */ /* 0x000fd00000000000 */
[----:B------:R-:W-:Y:S04]  /*87890*/  STL.64 [R1+0x3b0], R20 ;  /* 0x0003b01401007387 */ /* 0x000fe80000100a00 */
[----:B------:R0:W-:Y:S04]  /*878a0*/  STL.64 [R1+0x3b8], R22 ;  /* 0x0003b81601007387 */ /* 0x0001e80000100a00 */
[----:B0-----:R-:W3:Y:S04]  /*878b0*/  LDL.LU.64 R22, [R1+0x2b40] ;  /* 0x002b400001167983 */ /* 0x001ee80000300a00 */
[----:B------:R-:W-:Y:S04]  /*878c0*/  STL [R1+0x2a28], R7 ;  /* 0x002a280701007387 */ /* 0x000fe80000100800 */
[----:B------:R-:W-:Y:S04]  /*878d0*/  STL [R1+0x2ab8], R6 ;  /* 0x002ab80601007387 */ /* 0x000fe80000100800 */
[----:B----4-:R0:W-:Y:S04]  /*878e0*/  STL.64 [R1+0x2ab0], R4 ;  /* 0x002ab00401007387 */ /* 0x0101e80000100a00 */
[----:B0-----:R-:W4:Y:S04]  /*878f0*/  LDL.LU R4, [R1+0x2c0] ;  /* 0x0002c00001047983 */ /* 0x001f280000300800 */
[----:B------:R-:W4:Y:S04]  /*87900*/  LDL.LU R5, [R1+0x2c4] ;  /* 0x0002c40001057983 */ /* 0x000f280000300800 */
[----:B------:R-:W4:Y:S04]  /*87910*/  LDL.LU R6, [R1+0x2c8] ;  /* 0x0002c80001067983 */ /* 0x000f280000300800 */
[----:B------:R-:W4:Y:S01]  /*87920*/  LDL.LU R7, [R1+0x2cc] ;  /* 0x0002cc0001077983 */ /* 0x000f220000300800 */
        /* <DEDUP_REMOVED lines=13> */
[----:B------:R-:W3:-:S12]  /*87a00*/  LDL.LU.64 R26, [R1+0x2b20] ;  /* 0x002b2000011a7983 */ /* 0x000ed80000300a00 */
[----:B------:R-:W-:Y:S04]  /*87a10*/  STL.64 [R1+0x380], R8 ;  /* 0x0003800801007387 */ /* 0x000fe80000100a00 */
[----:B------:R0:W-:Y:S04]  /*87a20*/  STL.64 [R1+0x388], R10 ;  /* 0x0003880a01007387 */ /* 0x0001e80000100a00 */
[----:B0-----:R-:W3:Y:S04]  /*87a30*/  LDL.LU.64 R10, [R1+0x2b18] ;  /* 0x002b1800010a7983 */ /* 0x001ee80000300a00 */
[----:B------:R-:W3:Y:S02]  /*87a40*/  LDL.LU.64 R8, [R1+0x2b10] ;  /* 0x002b100001087983 */ /* 0x000ee40000300a00 */
        /* <DEDUP_REMOVED lines=15> */
[----:B------:R0:W-:Y:S04]  /*87b40*/  STL.64 [R1+0x2a38], R22 ;  /* 0x002a381601007387 */ /* 0x0001e80000100a00 */
[----:B------:R-:W-:Y:S04]  /*87b50*/  STL.64 [R1+0x2a30], R20 ;  /* 0x002a301401007387 */ /* 0x000fe80000100a00 */
[----:B0-----:R-:W3:Y:S01]  /*87b60*/  LDL.LU.64 R22, [R1+0x168] ;  /* 0x0001680001167983 */ /* 0x001ee20000300a00 */
        /* <DEDUP_REMOVED lines=12> */
[----:B------:R0:W-:Y:S02]  /*87c30*/  STL.64 [R1+0x9e8], R26 ;  /* 0x0009e81a01007387 */ /* 0x0001e40000100a00 */
[----:B0-----:R-:W-:Y:S02]  /*87c40*/  IMAD.MOV.U32 R26, RZ, RZ, R14 ;  /* 0x000000ffff1a7224 */ /* 0x001fe400078e000e */
[----:B------:R-:W-:Y:S02]  /*87c50*/  IMAD.MOV.U32 R27, RZ, RZ, R15 ;  /* 0x000000ffff1b7224 */ /* 0x000fe400078e000f */
[----:B------:R-:W3:Y:S04]  /*87c60*/  LDL.LU.64 R14, [R1+0x2ad0] ;  /* 0x002ad000010e7983 */ /* 0x000ee80000300a00 */
[----:B------:R-:W3:Y:S01]  /*87c70*/  LDL.LU.64 R12, [R1+0x2ac8] ;  /* 0x002ac800010c7983 */ /* 0x000ee20000300a00 */
[----:B----4-:R-:W-:Y:S06]  /*87c80*/  HMMA.16816.F32.BF16 R4, R8, R18, R4 ;  /* 0x000000120804723c */ /* 0x010fec0000041804 */
[----:B------:R-:W-:-:S02]  /*87c90*/  IMAD.MOV.U32 R25, RZ, RZ, R18 ;  /* 0x000000ffff197224 */ /* 0x000fc400078e0012 */
[----:B------:R-:W-:Y:S01]  /*87ca0*/  IMAD.MOV.U32 R24, RZ, RZ, R19 ;  /* 0x000000ffff187224 */ /* 0x000fe200078e0013 */
[----:B---3--:R-:W-:-:S15]  /*87cb0*/  HMMA.16816.F32.BF16 R12, R8, R22, R12 ;  /* 0x00000016080c723c */ /* 0x008fde000004180c */
[----:B------:R-:W-:-:S08]  /*87cc0*/  NOP ;  /* 0x0000000000007918 */ /* 0x000fd00000000000 */
[----:B------:R-:W-:Y:S04]  /*87cd0*/  STL.64 [R1+0x9a0], R12 ;  /* 0x0009a00c01007387 */ /* 0x000fe80000100a00 */
[----:B------:R0:W-:Y:S04]  /*87ce0*/  STL.64 [R1+0x9a8], R14 ;  /* 0x0009a80e01007387 */ /* 0x0001e80000100a00 */
[----:B0-----:R-:W2:Y:S04]  /*87cf0*/  LDL.LU.64 R14, [R1+0x2ac0] ;  /* 0x002ac000010e7983 */ /* 0x001ea80000300a00 */
[----:B------:R-:W-:Y:S04]  /*87d00*/  STL.64 [R1+0x970], R4 ;  /* 0x0009700401007387 */ /* 0x000fe80000100a00 */
[----:B------:R-:W-:Y:S04]  /*87d10*/  STL.64 [R1+0x978], R6 ;  /* 0x0009780601007387 */ /* 0x000fe80000100a00 */
[----:B------:R0:W-:Y:S04]  /*87d20*/  STL.64 [R1+0x2a48], R26 ;  /* 0x002a481a01007387 */ /* 0x0001e80000100a00 */
[----:B------:R1:W-:Y:S04]  /*87d30*/  STL.64 [R1+0x2a40], R24 ;  /* 0x002a401801007387 */ /* 0x0003e80000100a00 */
[----:B0-----:R-:W3:Y:S01]  /*87d40*/  LDL.LU.64 R26, [R1+0xf8] ;  /* 0x0000f800011a7983 */ /* 0x001ee20000300a00 */
[----:B------:R-:W-:-:S02]  /*87d50*/  IMAD.MOV.U32 R3, RZ, RZ, R22 ;  /* 0x000000ffff037224 */ /* 0x000fc400078e0016 */
[----:B------:R-:W-:Y:S01]  /*87d60*/  IMAD.MOV.U32 R0, RZ, RZ, R23 ;  /* 0x000000ffff007224 */ /* 0x000fe200078e0017 */
[----:B---3--:R0:W-:Y:S04]  /*87d70*/  STL.64 [R1+0x2a60], R26 ;  /* 0x002a601a01007387 */ /* 0x0081e80000100a00 */
        /* <DEDUP_REMOVED lines=18> */
[----:B0-----:R-:W2:Y:S04]  /*87ea0*/  LDL.LU.64 R18, [R1+0x138] ;  /* 0x0001380001127983 */ /* 0x001ea80000300a00 */
[----:B----4-:R0:W-:Y:S04]  /*87eb0*/  STL.64 [R1+0x2a70], R26 ;  /* 0x002a701a01007387 */ /* 0x0101e80000100a00 */
[----:B------:R-:W-:Y:S04]  /*87ec0*/  STL.64 [R1+0x2a68], R24 ;  /* 0x002a681801007387 */ /* 0x000fe80000100a00 */
[----:B0-----:R-:W3:Y:S04]  /*87ed0*/  LDL.LU.64 R26, [R1+0x118] ;  /* 0x00011800011a7983 */ /* 0x001ee80000300a00 */
[----:B---3--:R0:W-:Y:S04]  /*87ee0*/  STL.64 [R1+0x2a88], R26 ;  /* 0x002a881a01007387 */ /* 0x0081e80000100a00 */
[----:B0-----:R-:W3:Y:S01]  /*87ef0*/  LDL.LU.64 R26, [R1+0x128] ;  /* 0x00012800011a7983 */ /* 0x001ee20000300a00 */
[----:B------:R-:W-:Y:S03]  /*87f00*/  HMMA.16816.F32.BF16 R4, R8, R14, R4 ;  /* 0x0000000e0804723c */ /* 0x000fe60000041804 */
[----:B---3--:R0:W-:Y:S04]  /*87f10*/  STL.64 [R1+0x2aa8], R26 ;  /* 0x002aa81a01007387 */ /* 0x0081e80000100a00 */
[----:B------:R-:W2:Y:S04]  /*87f20*/  LDL.LU R24, [R1+0x2a0] ;  /* 0x0002a00001187983 */ /* 0x000ea80000300800 */
[----:B------:R-:W2:Y:S04]  /*87f30*/  LDL.LU R25, [R1+0x2a4] ;  /* 0x0002a40001197983 */ /* 0x000ea80000300800 */
[----:B0-----:R-:W2:Y:S04]  /*87f40*/  LDL.LU R26, [R1+0x2a8] ;  /* 0x0002a800011a7983 */ /* 0x001ea80000300800 */
[----:B------:R-:W2:Y:S04]  /*87f50*/  LDL.LU R27, [R1+0x2ac] ;  /* 0x0002ac00011b7983 */ /* 0x000ea80000300800 */
[----:B------:R-:W-:Y:S04]  /*87f60*/  STL.64 [R1+0x2a58], R22 ;  /* 0x002a581601007387 */ /* 0x000fe80000100a00 */
        /* <DEDUP_REMOVED lines=15> */
[----:B------:R-:W3:Y:S04]  /*88060*/  LDL.LU.64 R4, [R1+0x2ab0] ;  /* 0x002ab00001047983 */ /* 0x000ee80000300a00 */
[----:B------:R-:W4:Y:S01]  /*88070*/  LDL.LU R12, [R1] ;  /* 0x00000000010c7983 */ /* 0x000f220000300800 */
[----:B------:R-:W-:-:S03]  /*88080*/  IMAD.MOV.U32 R7, RZ, RZ, R14 ;  /* 0x000000ffff077224 */ /* 0x000fc600078e000e */
        /* <DEDUP_REMOVED lines=12> */
[----:B------:R-:W-:Y:S04]  /*88150*/  STL.64 [R1+0x910], R24 ;  /* 0x0009101801007387 */ /* 0x000fe80000100a00 */
[----:B------:R1:W-:Y:S01]  /*88160*/  STL.64 [R1+0x918], R26 ;  /* 0x0009181a01007387 */ /* 0x0003e20000100a00 */
[----:B0-----:R-:W-:Y:S01]  /*88170*/  MOV R13, R18 ;  /* 0x00000012000d7202 */ /* 0x001fe20000000f00 */
[----:B------:R-:W-:-:S02]  /*88180*/  IMAD.MOV.U32 R12, RZ, RZ, R19 ;  /* 0x000000ffff0c7224 */ /* 0x000fc400078e0013 */
[----:B-1----:R-:W2:Y:S04]  /*88190*/  LDL.LU.64 R26, [R1+0x2aa8] ;  /* 0x002aa800011a7983 */ /* 0x002ea80000300a00 */
        /* <DEDUP_REMOVED lines=9> */
[----:B------:R-:W3:Y:S01]  /*88230*/  LDL.LU.64 R26, [R1+0x2a88] ;  /* 0x002a8800011a7983 */ /* 0x000ee20000300a00 */
[----:B------:R-:W-:Y:S02]  /*88240*/  IMAD.MOV.U32 R14, RZ, RZ, R5 ;  /* 0x000000ffff0e7224 */ /* 0x000fe400078e0005 */
        /* <DEDUP_REMOVED lines=15> */
[----:B------:R0:W-:Y:S02]  /*88340*/  STL.64 [R1+0x28b8], R14 ;  /* 0x0028b80e01007387 */ /* 0x0001e40000100a00 */
[----:B0-----:R-:W-:-:S02]  /*88350*/  IMAD.MOV.U32 R14, RZ, RZ, R5 ;  /* 0x000000ffff0e7224 */ /* 0x001fc400078e0005 */
[----:B------:R-:W-:-:S05]  /*88360*/  IMAD.MOV.U32 R15, RZ, RZ, R4 ;  /* 0x000000ffff0f7224 */ /* 0x000fca00078e0004 */
[----:B------:R-:W-:Y:S01]  /*88370*/  STL.64 [R1+0x28d0], R14 ;  /* 0x0028d00e01007387 */ /* 0x000fe20000100a00 */
[----:B---3--:R-:W-:-:S15]  /*88380*/  HMMA.16816.F32.BF16 R20, R8, R26, R20 ;  /* 0x0000001a0814723c */ /* 0x008fde0000041814 */
[----:B------:R-:W-:-:S08]  /*88390*/  NOP ;  /* 0x0000000000007918 */ /* 0x000fd00000000000 */
[----:B------:R-:W-:Y:S04]  /*883a0*/  STL.64 [R1+0x820], R20 ;  /* 0x0008201401007387 */ /* 0x000fe80000100a00 */
[----:B------:R0:W-:Y:S04]  /*883b0*/  STL.64 [R1+0x828], R22 ;  /* 0x0008281601007387 */ /* 0x0001e80000100a00 */
[----:B0-----:R-:W2:Y:S04]  /*883c0*/  LDL.LU.64 R22, [R1+0x2a58] ;  /* 0x002a580001167983 */ /* 0x001ea80000300a00 */
[----:B------:R-:W2:Y:S01]  /*883d0*/  LDL.LU.64 R20, [R1+0x2a50] ;  /* 0x002a500001147983 */ /* 0x000ea20000300a00 */
[----:B------:R-:W-:-:S02]  /*883e0*/  IMAD.MOV.U32 R5, RZ, RZ, R26 ;  /* 0x000000ffff057224 */ /* 0x000fc400078e001a */
[----:B------:R-:W-:Y:S02]  /*883f0*/  IMAD.MOV.U32 R4, RZ, RZ, R27 ;  /* 0x000000ffff047224 */ /* 0x000fe400078e001b */
[----:B------:R-:W-:Y:S01]  /*88400*/  IMAD.MOV.U32 R14, RZ, RZ, R17 ;  /* 0x000000ffff0e7224 */ /* 0x000fe200078e0011 */
[----:B------:R-:W3:Y:S04]  /*88410*/  LDL.LU.64 R26, [R1+0x2a48] ;  /* 0x002a4800011a7983 */ /* 0x000ee80000300a00 */
[----:B------:R-:W4:Y:S01]  /*88420*/  LDL.LU.64 R24, [R1+0x2a40] ;  /* 0x002a400001187983 */ /* 0x000f220000300a00 */
[----:B------:R-:W-:Y:S01]  /*88430*/  MOV R15, R16 ;  /* 0x00000010000f7202 */ /* 0x000fe20000000f00 */
[----:B--2---:R-:W-:-:S15]  /*88440*/  HMMA.16816.F32.BF16 R20, R8, R18, R20 ;  /* 0x000000120814723c */ /* 0x004fde0000041814 */
[----:B------:R-:W-:-:S08]  /*88450*/  NOP ;  /* 0x0000000000007918 */ /* 0x000fd00000000000 */
[----:B------:R-:W-:Y:S04]  /*88460*/  STL.64 [R1+0x810], R20 ;  /* 0x0008101401007387 */ /* 0x000fe80000100a00 */
[----:B------:R0:W-:Y:S04]  /*88470*/  STL.64 [R1+0x818], R22 ;  /* 0x0008181601007387 */ /* 0x0001e80000100a00 */
[----:B0-----:R-:W2:Y:S04]  /*88480*/  LDL.LU.64 R22, [R1+0x2a38] ;  /* 0x002a380001167983 */ /* 0x001ea80000300a00 */
[----:B------:R-:W2:Y:S04]  /*88490*/  LDL.LU.64 R20, [R1+0x2a30] ;  /* 0x002a300001147983 */ /* 0x000ea80000300a00 */
[----:B------:R-:W-:Y:S04]  /*884a0*/  STL.64 [R1+0x28e8], R14 ;  /* 0x0028e80e01007387 */ /* 0x000fe80000100a00 */
[----:B------:R0:W-:Y:S04]  /*884b0*/  STL.64 [R1+0x28b0], R18 ;  /* 0x0028b01201007387 */ /* 0x0001e80000100a00 */
[----:B------:R-:W3:Y:S04]  /*884c0*/  LDL.LU R16, [R1+0x40] ;  /* 0x0000400001107983 */ /* 0x000ee80000300800 */
[----:B------:R-:W3:Y:S04]  /*884d0*/  LDL.LU R17, [R1+0x44] ;  /* 0x0000440001117983 */ /* 0x000ee80000300800 */
[----:B0-----:R-:W4:Y:S04]  /*884e0*/  LDL.LU R18, [R1+0x48] ;  /* 0x0000480001127983 */ /* 0x001f280000300800 */
[----:B------:R-:W4:Y:S01]  /*884f0*/  LDL.LU R19, [R1+0x4c] ;  /* 0x00004c0001137983 */ /* 0x000f220000300800 */
[----:B------:R-:W-:-:S02]  /*88500*/  IMAD.MOV.U32 R14, RZ, RZ, R13 ;  /* 0x000000ffff0e7224 */ /* 0x000fc400078e000d */
[----:B------:R-:W-:-:S05]  /*88510*/  IMAD.MOV.U32 R15, RZ, RZ, R12 ;  /* 0x000000ffff0f7224 */ /* 0x000fca00078e000c */
[----:B------:R0:W-:Y:S02]  /*88520*/  STL.64 [R1+0x2900], R14 ;  /* 0x0029000e01007387 */ /* 0x0001e40000100a00 */
[----:B0-----:R-:W-:Y:S02]  /*88530*/  IMAD.MOV.U32 R14, RZ, RZ, R7 ;  /* 0x000000ffff0e7224 */ /* 0x001fe400078e0007 */
        /* <DEDUP_REMOVED lines=19> */
[----:B------:R-:W4:Y:S01]  /*88670*/  LDL.LU R18, [R1+0x88] ;  /* 0x0000880001127983 */ /* 0x000f220000300800 */
[----:B------:R-:W-:-:S02]  /*88680*/  IMAD.MOV.U32 R14, RZ, RZ, R3 ;  /* 0x000000ffff0e7224 */ /* 0x000fc400078e0003 */
[----:B------:R-:W-:Y:S02]  /*88690*/  IMAD.MOV.U32 R15, RZ, RZ, R0 ;  /* 0x000000ffff0f7224 */ /* 0x000fe400078e0000 */
[----:B--2---:R-:W-:Y:S02]  /*886a0*/  IMAD.MOV.U32 R19, RZ, RZ, R2 ;  /* 0x000000ffff137224 */ /* 0x004fe400078e0002 */
[----:B------:R-:W2:Y:S04]  /*886b0*/  LDL.LU R2, [R1+0x2a18] ;  /* 0x002a180001027983 */ /* 0x000ea80000300800 */
[----:B------:R-:W2:Y:S04]  /*886c0*/  LDL.LU R3, [R1+0x2a14] ;  /* 0x002a140001037983 */ /* 0x000ea80000300800 */
[----:B------:R-:W2:Y:S04]  /*886d0*/  LDL.LU R0, [R1+0x2a10] ;  /* 0x002a100001007983 */ /* 0x000ea80000300800 */
[----:B------:R-:W-:Y:S04]  /*886e0*/  STL.64 [R1+0x2948], R14 ;  /* 0x0029480e01007387 */ /* 0x000fe80000100a00 */
[----:B----4-:R-:W-:Y:S04]  /*886f0*/  STL.64 [R1+0x28f8], R18 ;  /* 0x0028f81201007387 */ /* 0x010fe80000100a00 */
[----:B---3--:R0:W-:Y:S04]  /*88700*/  STL.64 [R1+0x28f0], R16 ;  /* 0x0028f01001007387 */ /* 0x0081e80000100a00 */
[----:B0-----:R-:W3:Y:S04]  /*88710*/  LDL.LU R16, [R1+0xa0] ;  /* 0x0000a00001107983 */ /* 0x001ee80000300800 */
[----:B------:R-:W3:Y:S01]  /*88720*/  LDL.LU R17, [R1+0xa4] ;  /* 0x0000a40001117983 */ /* 0x000ee20000300800 */
[----:B------:R-:W-:-:S02]  /*88730*/  IMAD.MOV.U32 R18, RZ, RZ, R24 ;  /* 0x000000ffff127224 */ /* 0x000fc400078e0018 */
[----:B------:R-:W-:Y:S02]  /*88740*/  IMAD.MOV.U32 R14, RZ, RZ, R26 ;  /* 0x000000ffff0e7224 */ /* 0x000fe400078e001a */
[----:B------:R-:W-:Y:S01]  /*88750*/  IMAD.MOV.U32 R15, RZ, RZ, R27 ;  /* 0x000000ffff0f7224 */ /* 0x000fe200078e001b */
[----:B------:R-:W4:Y:S01]  /*88760*/  LDL.LU R24, [R1+0x2a0c] ;  /* 0x002a0c0001187983 */ /* 0x000f220000300800 */
[----:B------:R-:W-:-:S03]  /*88770*/  MOV R19, R25 ;  /* 0x0000001900137202 */ /* 0x000fc60000000f00 */
[----:B------:R-:W4:Y:S04]  /*88780*/  LDL.LU R25, [R1+0x2a08] ;  /* 0x002a080001197983 */ /* 0x000f280000300800 */
[----:B------:R-:W4:Y:S04]  /*88790*/  LDL.LU R26, [R1+0x2a04] ;  /* 0x002a0400011a7983 */ /* 0x000f280000300800 */
[----:B------:R-:W4:Y:S04]  /*887a0*/  LDL.LU R27, [R1+0x2a00] ;  /* 0x002a0000011b7983 */ /* 0x000f280000300800 */
[----:B------:R-:W-:Y:S04]  /*887b0*/  STL.64 [R1+0x2960], R14 ;  /* 0x0029600e01007387 */ /* 0x000fe80000100a00 */
[----:B------:R-:W-:Y:S04]  /*887c0*/  STL.64 [R1+0x2910], R18 ;  /* 0x0029101201007387 */ /* 0x000fe80000100a00 */
[----:B---3--:R0:W-:Y:S04]  /*887d0*/  STL.64 [R1+0x2908], R16 ;  /* 0x0029081001007387 */ /* 0x0081e80000100a00 */
[----:B0-----:R-:W3:Y:S01]  /*887e0*/  LDL.LU R16, [R1+0x1b0] ;  /* 0x0001b00001107983 */ /* 0x001ee20000300800 */
[----:B------:R-:W-:-:S02]  /*887f0*/  IMAD.MOV.U32 R14, RZ, RZ, R29 ;  /* 0x000000ffff0e7224 */ /* 0x000fc400078e001d */
[----:B------:R-:W-:Y:S02]  /*88800*/  IMAD.MOV.U32 R15, RZ, RZ, R28 ;  /* 0x000000ffff0f7224 */ /* 0x000fe400078e001c */
[----:B--2---:R-:W-:Y:S02]  /*88810*/  IMAD.MOV.U32 R17, RZ, RZ, R0 ;  /* 0x000000ffff117224 */ /* 0x004fe400078e0000 */
[----:B------:R-:W-:Y:S01]  /*88820*/  IMAD.MOV.U32 R18, RZ, RZ, R3 ;  /* 0x000000ffff127224 */ /* 0x000fe200078e0003 */
[----:B------:R-:W2:Y:S04]  /*88830*/  LDL.LU R0, [R1+0x29fc] ;  /* 0x0029fc0001007983 */ /* 0x000ea80000300800 */
[----:B------:R-:W2:Y:S01]  /*88840*/  LDL.LU R3, [R1+0x29f8] ;  /* 0x0029f80001037983 */ /* 0x000ea20000300800 */
[----:B------:R-:W-:-:S03]  /*88850*/  IMAD.MOV.U32 R19, RZ, RZ, R2 ;  /* 0x000000ffff137224 */ /* 0x000fc600078e0002 */
[----:B------:R-:W2:Y:S04]  /*88860*/  LDL.LU R2, [R1+0x29f4] ;  /* 0x0029f40001027983 */ /* 0x000ea80000300800 */
[----:B------:R0:W-:Y:S04]  /*88870*/  STL.64 [R1+0x2978], R14 ;  /* 0x0029780e01007387 */ /* 0x0001e80000100a00 */
[----:B------:R4:W-:Y:S01]  /*88880*/  STL.64 [R1+0x2928], R18 ;  /* 0x0029281201007387 */ /* 0x0009e20000100a00 */
[----:B0-----:R-:W-:Y:S02]  /*88890*/  IMAD.MOV.U32 R14, RZ, RZ, R23 ;  /* 0x000000ffff0e7224 */ /* 0x001fe400078e0017 */
[----:B------:R-:W-:Y:S01]  /*888a0*/  IMAD.MOV.U32 R15, RZ, RZ, R22 ;  /* 0x000000ffff0f7224 */ /* 0x000fe200078e0016 */
[----:B----4-:R-:W-:Y:S01]  /*888b0*/  MOV R19, R24 ;  /* 0x0000001800137202 */ /* 0x010fe20000000f00 */
[----:B------:R-:W-:Y:S01]  /*888c0*/  IMAD.MOV.U32 R18, RZ, RZ, R25 ;  /* 0x000000ffff127224 */ /* 0x000fe200078e0019 */
[----:B---3--:R0:W-:Y:S04]  /*888d0*/  STL.64 [R1+0x2920], R16 ;  /* 0x0029201001007387 */ /* 0x0081e80000100a00 */
[----:B------:R1:W-:Y:S04]  /*888e0*/  STL.64 [R1+0x2990], R14 ;  /* 0x0029900e01007387 */ /* 0x0003e80000100a00 */
[----:B------:R-:W3:Y:S04]  /*888f0*/  LDL.LU R24, [R1+0x230] ;  /* 0x0002300001187983 */ /* 0x000ee80000300800 */
[----:B------:R-:W3:Y:S01]  /*88900*/  LDL.LU R25, [R1+0x234] ;  /* 0x0002340001197983 */ /* 0x000ee20000300800 */
[----:B0-----:R-:W-:-:S02]  /*88910*/  IMAD.MOV.U32 R17, RZ, RZ, R26 ;  /* 0x000000ffff117224 */ /* 0x001fc400078e001a */
[----:B------:R-:W-:Y:S01]  /*88920*/  IMAD.MOV.U32 R16, RZ, RZ, R27 ;  /* 0x000000ffff107224 */ /* 0x000fe200078e001b */
[----:B------:R-:W3:Y:S01]  /*88930*/  LDL.LU R26, [R1+0x238] ;  /* 0x00023800011a7983 */ /* 0x000ee20000300800 */
[----:B-1----:R-:W-:Y:S02]  /*88940*/  IMAD.MOV.U32 R14, RZ, RZ, R21 ;  /* 0x000000ffff0e7224 */ /* 0x002fe400078e0015 */
[----:B------:R-:W-:Y:S01]  /*88950*/  IMAD.MOV.U32 R15, RZ, RZ, R20 ;  /* 0x000000ffff0f7224 */ /* 0x000fe200078e0014 */
[----:B------:R-:W3:Y:S04]  /*88960*/  LDL.LU R27, [R1+0x23c] ;  /* 0x00023c00011b7983 */ /* 0x000ee80000300800 */
[----:B------:R-:W4:Y:S04]  /*88970*/  LDL.LU R20, [R1+0x240] ;  /* 0x0002400001147983 */ /* 0x000f280000300800 */
[----:B------:R-:W4:Y:S04]  /*88980*/  LDL.LU R21, [R1+0x244] ;  /* 0x0002440001157983 */ /* 0x000f280000300800 */
[----:B------:R-:W4:Y:S04]  /*88990*/  LDL.LU R22, [R1+0x248] ;  /* 0x0002480001167983 */ /* 0x000f280000300800 */
[----:B------:R-:W4:Y:S04]  /*889a0*/  LDL.LU R23, [R1+0x24c] ;  /* 0x00024c0001177983 */ /* 0x000f280000300800 */
[----:B------:R0:W-:Y:S04]  /*889b0*/  STL.64 [R1+0x29b8], R14 ;  /* 0x0029b80e01007387 */ /* 0x0001e80000100a00 */
[----:B0-----:R-:W3:Y:S04]  /*889c0*/  LDL.LU.64 R14, [R1+0xb8] ;  /* 0x0000b800010e7983 */ /* 0x001ee80000300a00 */
[----:B------:R-:W-:Y:S04]  /*889d0*/  STL.64 [R1+0x2940], R18 ;  /* 0x0029401201007387 */ /* 0x000fe80000100a00 */
[----:B------:R0:W-:Y:S04]  /*889e0*/  STL.64 [R1+0x2938], R16 ;  /* 0x0029381001007387 */ /* 0x0001e80000100a00 */
[----:B0-----:R-:W4:Y:S01]  /*889f0*/  LDL.LU R16, [R1+0x1d0] ;  /* 0x0001d00001107983 */ /* 0x001f220000300800 */
[----:B--2---:R-:W-:-:S02]  /*88a00*/  IMAD.MOV.U32 R18, RZ, RZ, R3 ;  /* 0x000000ffff127224 */ /* 0x004fc400078e0003 */
[----:B------:R-:W-:Y:S02]  /*88a10*/  IMAD.MOV.U32 R19, RZ, RZ, R0 ;  /* 0x000000ffff137224 */ /* 0x000fe400078e0000 */
[----:B------:R-:W-:Y:S02]  /*88a20*/  IMAD.MOV.U32 R17, RZ, RZ, R2 ;  /* 0x000000ffff117224 */ /* 0x000fe400078e0002 */
[----:B------:R-:W2:Y:S04]  /*88a30*/  LDL.LU R2, [R1+0x29f0] ;  /* 0x0029f00001027983 */ /* 0x000ea80000300800 */
[----:B------:R-:W3:Y:S04]  /*88a40*/  LDL.LU R3, [R1+0x29ec] ;  /* 0x0029ec0001037983 */ /* 0x000ee80000300800 */
[----:B------:R-:W2:Y:S04]  /*88a50*/  LDL.LU R0, [R1+0x29e8] ;  /* 0x0029e80001007983 */ /* 0x000ea80000300800 */
[----:B------:R-:W-:Y:S04]  /*88a60*/  STL.64 [R1+0x2958], R18 ;  /* 0x0029581201007387 */ /* 0x000fe80000100a00 */
[----:B----4-:R0:W-:Y:S04]  /*88a70*/  STL.64 [R1+0x2950], R16 ;  /* 0x0029501001007387 */ /* 0x0101e80000100a00 */
[----:B0-----:R-:W4:Y:S04]  /*88a80*/  LDL.LU R16, [R1+0x1e0] ;  /* 0x0001e00001107983 */ /* 0x001f280000300800 */
[----:B------:R-:W4:Y:S04]  /*88a90*/  LDL.LU R17, [R1+0x1e4] ;  /* 0x0001e40001117983 */ /* 0x000f280000300800 */
[----:B------:R-:W3:Y:S04]  /*88aa0*/  LDL.LU R18, [R1+0x1e8] ;  /* 0x0001e80001127983 */ /* 0x000ee80000300800 */
[----:B------:R-:W3:Y:S04]  /*88ab0*/  LDL.LU R19, [R1+0x1ec] ;  /* 0x0001ec0001137983 */ /* 0x000ee80000300800 */
[----:B---3--:R-:W-:Y:S04]  /*88ac0*/  STL.64 [R1+0x2970], R18 ;  /* 0x0029701201007387 */ /* 0x008fe80000100a00 */
[----:B----4-:R0:W-:Y:S04]  /*88ad0*/  STL.64 [R1+0x2968], R16 ;  /* 0x0029681001007387 */ /* 0x0101e80000100a00 */
[----:B0-----:R-:W3:Y:S01]  /*88ae0*/  LDL.LU R16, [R1+0x1f0] ;  /* 0x0001f00001107983 */ /* 0x001ee20000300800 */
[----:B------:R-:W-:-:S02]  /*88af0*/  IMAD.MOV.U32 R18, RZ, RZ, R3 ;  /* 0x000000ffff127224 */ /* 0x000fc400078e0003 */
[----:B--2---:R-:W-:Y:S02]  /*88b00*/  IMAD.MOV.U32 R19, RZ, RZ, R2 ;  /* 0x000000ffff137224 */ /* 0x004fe400078e0002 */
[----:B------:R-:W-:Y:S02]  /*88b10*/  IMAD.MOV.U32 R17, RZ, RZ, R0 ;  /* 0x000000ffff117224 */ /* 0x000fe400078e0000 */
[----:B------:R-:W2:Y:S04]  /*88b20*/  LDL.LU R0, [R1+0x29e4] ;  /* 0x0029e40001007983 */ /* 0x000ea80000300800 */
[----:B------:R-:W4:Y:S04]  /*88b30*/  LDL.LU R3, [R1+0x29e0] ;  /* 0x0029e00001037983 */ /* 0x000f280000300800 */
[----:B------:R-:W2:Y:S04]  /*88b40*/  LDL.LU R2, [R1+0x29dc] ;  /* 0x0029dc0001027983 */ /* 0x000ea80000300800 */
[----:B------:R-:W-:Y:S01]  /*88b50*/  STL.64 [R1+0x2988], R18 ;  /* 0x0029881201007387 */ /* 0x000fe20000100a00 */
[----:B------:R-:W-:Y:S03]  /*88b60*/  HMMA.16816.F32.BF16 R20, R8, R6, R20 ;  /* 0x000000060814723c */ /* 0x000fe60000041814 */
[----:B---3--:R0:W-:Y:S04]  /*88b70*/  STL.64 [R1+0x2980], R16 ;  /* 0x0029801001007387 */ /* 0x0081e80000100a00 */
[----:B0-----:R-:W3:Y:S04]  /*88b80*/  LDL.LU R16, [R1+0x200] ;  /* 0x0002000001107983 */ /* 0x001ee80000300800 */
[----:B------:R-:W3:Y:S04]  /*88b90*/  LDL.LU R17, [R1+0x204] ;  /* 0x0002040001117983 */ /* 0x000ee80000300800 */
[----:B------:R-:W4:Y:S04]  /*88ba0*/  LDL.LU R18, [R1+0x208] ;  /* 0x0002080001127983 */ /* 0x000f280000300800 */
[----:B------:R-:W4:Y:S04]  /*88bb0*/  LDL.LU R19, [R1+0x20c] ;  /* 0x00020c0001137983 */ /* 0x000f280000300800 */
[----:B----4-:R-:W-:Y:S04]  /*88bc0*/  STL.64 [R1+0x29a0], R18 ;  /* 0x0029a01201007387 */ /* 0x010fe80000100a00 */
[----:B---3--:R0:W-:Y:S04]  /*88bd0*/  STL.64 [R1+0x2998], R16 ;  /* 0x0029981001007387 */ /* 0x0081e80000100a00 */
[----:B0-----:R-:W3:Y:S01]  /*88be0*/  LDL.LU R16, [R1+0x210] ;  /* 0x0002100001107983 */ /* 0x001ee20000300800 */
[----:B--2---:R-:W-:-:S03]  /*88bf0*/  MOV R17, R2 ;  /* 0x0000000200117202 */ /* 0x004fc60000000f00 */
[----:B------:R-:W2:Y:S04]  /*88c00*/  LDL.LU R2, [R1+0x29d8] ;  /* 0x0029d80001027983 */ /* 0x000ea80000300800 */
[----:B------:R-:W-:Y:S04]  /*88c10*/  STL.64 [R1+0x800], R20 ;  /* 0x0008001401007387 */ /* 0x000fe80000100a00 */
[----:B------:R0:W-:Y:S04]  /*88c20*/  STL.64 [R1+0x808], R22 ;  /* 0x0008081601007387 */ /* 0x0001e80000100a00 */
[----:B0-----:R-:W4:Y:S02]  /*88c30*/  LDL.LU.64 R22, [R1+0x29d0] ;  /* 0x0029d00001167983 */ /* 0x001f240000300a00 */
[----:B----4-:R-:W-:-:S15]  /*88c40*/  HMMA.16816.F32.BF16 R24, R8, R22, R24 ;  /* 0x000000160818723c */ /* 0x010fde0000041818 */
[----:B------:R-:W-:-:S08]  /*88c50*/  NOP ;  /* 0x0000000000007918 */ /* 0x000fd00000000000 */
[----:B------:R-:W-:Y:S04]  /*88c60*/  STL.64 [R1+0x7f0], R24 ;  /* 0x0007f01801007387 */ /* 0x000fe80000100a00 */
[----:B------:R0:W-:Y:S04]  /*88c70*/  STL.64 [R1+0x7f8], R26 ;  /* 0x0007f81a01007387 */ /* 0x0001e80000100a00 */
[----:B0-----:R-:W4:Y:S04]  /*88c80*/  LDL.LU.64 R26, [R1+0x29c8] ;  /* 0x0029c800011a7983 */ /* 0x001f280000300a00 */
[----:B------:R-:W4:Y:S01]  /*88c90*/  LDL.LU.64 R24, [R1+0x29c0] ;  /* 0x0029c00001187983 */ /* 0x000f220000300a00 */
[----:B------:R-:W-:-:S02]  /*88ca0*/  IMAD.MOV.U32 R18, RZ, RZ, R3 ;  /* 0x000000ffff127224 */ /* 0x000fc400078e0003 */
[----:B------:R-:W-:Y:S02]  /*88cb0*/  IMAD.MOV.U32 R19, RZ, RZ, R0 ;  /* 0x000000ffff137224 */ /* 0x000fe400078e0000 */
[----:B------:R-:W-:Y:S02]  /*88cc0*/  IMAD.MOV.U32 R3, RZ, RZ, R14 ;  /* 0x000000ffff037224 */ /* 0x000fe400078e000e */
[----:B------:R-:W-:Y:S01]  /*88cd0*/  IMAD.MOV.U32 R0, RZ, RZ, R15 ;  /* 0x000000ffff007224 */ /* 0x000fe200078e000f */
[----:B----4-:R-:W-:Y:S01]  /*88ce0*/  HMMA.16816.F32.BF16 R24, R8, R14, R24 ;  /* 0x0000000e0818723c */ /* 0x010fe20000041818 */
[----:B------:R-:W3:-:S15]  /*88cf0*/  LDL.LU.64 R14, [R1+0x29b8] ;  /* 0x0029b800010e7983 */ /* 0x000ede0000300a00 */
[----:B------:R-:W-:-:S07]  /*88d00*/  NOP ;  /* 0x0000000000007918 */ /* 0x000fce0000000000 */
[----:B------:R-:W-:Y:S01]  /*88d10*/  STL.64 [R1+0x7e0], R24 ;  /* 0x0007e01801007387 */ /* 0x000fe20000100a00 */
[----:B------:R-:W-:-:S03]  /*88d20*/  IMAD.MOV.U32 R9, RZ, RZ, R26 ;  /* 0x000000ffff097224 */ /* 0x000fc600078e001a */
[----:B------:R0:W-:Y:S01]  /*88d30*/  STL.64 [R1+0x7e8], R26 ;  /* 0x0007e81a01007387 */ /* 0x0001e20000100a00 */
[----:B------:R-:W-:-:S03]  /*88d40*/  IMAD.MOV.U32 R8, RZ, RZ, R24 ;  /* 0x000000ffff087224 */ /* 0x000fc600078e0018 */
[----:B0-----:R-:W3:Y:S04]  /*88d50*/  LDL.LU.64 R26, [R1+0x29b0] ;  /* 0x0029b000011a7983 */ /* 0x001ee80000300a00 */
[----:B------:R-:W3:Y:S04]  /*88d60*/  LDL.LU.64 R24, [R1+0x29a8] ;  /* 0x0029a80001187983 */ /* 0x000ee80000300a00 */
[----:B------:R-:W-:Y:S04]  /*88d70*/  STL [R1+0x2624], R8 ;  /* 0x0026240801007387 */ /* 0x000fe80000100800 */
        /* <DEDUP_REMOVED lines=78> */
[----:B------:R-:W-:-:S02]  /*89260*/  IMAD.MOV.U32 R10, RZ, RZ, R5 ;  /* 0x000000ffff0a7224 */ /* 0x000fc400078e0005 */
[----:B------:R-:W-:-:S07]  /*89270*/  IMAD.MOV.U32 R11, RZ, RZ, R4 ;  /* 0x000000ffff0b7224 */ /* 0x000fce00078e0004 */
[----:B----4-:R-:W-:Y:S01]  /*89280*/  HMMA.16816.F32.BF16 R8, R24, R10, R12 ;  /* 0x0000000a1808723c */ /* 0x010fe2000004180c */
[----:B------:R-:W3:Y:S04]  /*89290*/  LDL.LU.64 R14, [R1+0x2898] ;  /* 0x00289800010e7983 */ /* 0x000ee80000300a00 */
[----:B------:R-:W3:-:S15]  /*892a0*/  LDL.LU.64 R12, [R1+0x2890] ;  /* 0x00289000010c7983 */ /* 0x000ede0000300a00 */
[----:B------:R-:W-:-:S03]  /*892b0*/  NOP ;  /* 0x0000000000007918 */ /* 0x000fc60000000000 */
[----:B------:R0:W-:Y:S04]  /*892c0*/  STL.64 [R1+0x880], R8 ;  /* 0x0008800801007387 */ /* 0x0001e80000100a00 */
[----:B------:R1:W-:Y:S01]  /*892d0*/  STL.64 [R1+0x888], R10 ;  /* 0x0008880a01007387 */ /* 0x0003e20000100a00 */
[----:B0-----:R-:W0:Y:S08]  /*892e0*/  LDC R9, c[0x0][0x238] ;  /* 0x00008e00ff097b82 */ /* 0x001e300000000800 */
[----:B-1----:R-:W1:Y:S01]  /*892f0*/  LDC R10, c[0x0][0x230] ;  /* 0x00008c00ff0a7b82 */ /* 0x002e620000000800 */
[----:B---3--:R-:W-:Y:S01]  /*89300*/  HMMA.16816.F32.BF16 R16, R24, R18, R12 ;  /* 0x000000121810723c */ /* 0x008fe2000004180c */
[----:B------:R-:W3:Y:S04]  /*89310*/  LDL.LU.64 R14, [R1+0x2888] ;  /* 0x00288800010e7983 */ /* 0x000ee80000300a00 */
[----:B------:R-:W3:-:S15]  /*89320*/  LDL.LU.64 R12, [R1+0x2880] ;  /* 0x00288000010c7983 */ /* 0x000ede0000300a00 */
[----:B------:R-:W-:-:S03]  /*89330*/  NOP ;  /* 0x0000000000007918 */ /* 0x000fc60000000000 */
[----:B------:R4:W-:Y:S04]  /*89340*/  STL.64 [R1+0x890], R16 ;  /* 0x0008901001007387 */ /* 0x0009e80000100a00 */
[----:B------:R-:W-:Y:S04]  /*89350*/  STL.64 [R1+0x898], R18 ;  /* 0x0008981201007387 */ /* 0x000fe80000100a00 */
[----:B----4-:R-:W4:Y:S01]  /*89360*/  LDL.LU R17, [R1+0x22ac] ;  /* 0x0022ac0001117983 */ /* 0x010f220000300800 */
[----:B---3--:R-:W-:Y:S03]  /*89370*/  HMMA.16816.F32.BF16 R12, R24, R6, R12 ;  /* 0x00000006180c723c */ /* 0x008fe6000004180c */
[----:B------:R-:W3:Y:S04]  /*89380*/  LDL.LU.64 R6, [R1+0x2878] ;  /* 0x0028780001067983 */ /* 0x000ee80000300a00 */
[----:B------:R-:W3:-:S15]  /*89390*/  LDL.LU.64 R4, [R1+0x2870] ;  /* 0x0028700001047983 */ /* 0x000ede0000300a00 */
[----:B------:R-:W-:-:S01]  /*893a0*/  NOP ;  /* 0x0000000000007918 */ /* 0x000fc20000000000 */
[----:B------:R2:W-:Y:S04]  /*893b0*/  STL.64 [R1+0x8a0], R12 ;  /* 0x0008a00c01007387 */ /* 0x0005e80000100a00 */
[----:B------:R-:W-:Y:S04]  /*893c0*/  STL.64 [R1+0x8a8], R14 ;  /* 0x0008a80e01007387 */ /* 0x000fe80000100a00 */
[----:B--2---:R-:W2:Y:S04]  /*893d0*/  LDL.LU R12, [R1+0x229c] ;  /* 0x00229c00010c7983 */ /* 0x004ea80000300800 */
[----:B------:R-:W4:Y:S01]  /*893e0*/  LDL.LU R28, [R1+0x2294] ;  /* 0x00229400011c7983 */ /* 0x000f220000300800 */
[----:B---3--:R-:W-:Y:S03]  /*893f0*/  HMMA.16816.F32.BF16 R4, R24, R22, R4 ;  /* 0x000000161804723c */ /* 0x008fe60000041804 */
[----:B------:R-:W3:Y:S04]  /*89400*/  LDL.LU.64 R22, [R1+0x2868] ;  /* 0x0028680001167983 */ /* 0x000ee80000300a00 */
[----:B------:R-:W3:-:S15]  /*89410*/  LDL.LU.64 R20, [R1+0x2860] ;  /* 0x0028600001147983 */ /* 0x000ede0000300a00 */
[----:B------:R-:W-:-:S01]  /*89420*/  NOP ;  /* 0x0000000000007918 */ /* 0x000fc20000000000 */
[----:B------:R-:W-:Y:S04]  /*89430*/  STL.64 [R1+0x8c0], R4 ;  /* 0x0008c00401007387 */ /* 0x000fe80000100a00 */
[----:B------:R0:W-:Y:S04]  /*89440*/  STL.64 [R1+0x8c8], R6 ;  /* 0x0008c80601007387 */ /* 0x0001e80000100a00 */
[----:B0-----:R-:W4:Y:S04]  /*89450*/  LDL.LU.64 R6, [R1+0xd80] ;  /* 0x000d800001067983 */ /* 0x001f280000300a00 */
[----:B------:R-:W2:Y:S04]  /*89460*/  LDL.LU R13, [R1+0x228c] ;  /* 0x00228c00010d7983 */ /* 0x000ea80000300800 */
[----:B------:R-:W3:Y:S04]  /*89470*/  LDL.LU R14, [R1+0x2284] ;  /* 0x00228400010e7983 */ /* 0x000ee80000300800 */
[----:B------:R-:W3:Y:S01]  /*89480*/  LDL.LU R15, [R1+0x22a8] ;  /* 0x0022a800010f7983 */ /* 0x000ee20000300800 */
[----:B------:R-:W-:-:S04]  /*89490*/  IMAD.SHL.U32 R9, R9, 0x80, RZ ;  /* 0x0000008009097824 */ /* 0x000fc800078e00ff */
[----:B------:R-:W-:Y:S01]  /*894a0*/  IMAD.SHL.U32 R9, R9, 0x2, RZ ;  /* 0x0000000209097824 */ /* 0x000fe200078e00ff */
[----:B---3--:R-:W-:Y:S04]  /*894b0*/  STL.64 [R1+0x2858], R14 ;  /* 0x0028580e01007387 */ /* 0x008fe80000100a00 */
[----:B--2---:R0:W-:Y:S04]  /*894c0*/  STL.64 [R1+0x2850], R12 ;  /* 0x0028500c01007387 */ /* 0x0041e80000100a00 */
[----:B0-----:R-:W2:Y:S04]  /*894d0*/  LDL.LU.64 R12, [R1+0xd78] ;  /* 0x000d7800010c7983 */ /* 0x001ea80000300a00 */
[----:B------:R-:W3:Y:S04]  /*894e0*/  LDL.LU R8, [R1+0x227c] ;  /* 0x00227c0001087983 */ /* 0x000ee80000300800 */
[----:B------:R-:W3:Y:S04]  /*894f0*/  LDL.LU R29, [R1+0x22a0] ;  /* 0x0022a000011d7983 */ /* 0x000ee80000300800 */
[----:B------:R-:W3:Y:S01]  /*89500*/  LDL.LU R19, [R1+0x2274] ;  /* 0x0022740001137983 */ /* 0x000ee20000300800 */
[----:B----4-:R-:W-:Y:S01]  /*89510*/  IADD3 R4, P0, R6, R9, RZ ;  /* 0x0000000906047210 */ /* 0x010fe20007f1e0ff */
[----:B------:R-:W-:-:S02]  /*89520*/  IMAD.MOV.U32 R15, RZ, RZ, R0 ;  /* 0x000000ffff0f7224 */ /* 0x000fc400078e0000 */
[----:B------:R-:W4:Y:S04]  /*89530*/  LDL.LU R18, [R1+0x2298] ;  /* 0x0022980001127983 */ /* 0x000f280000300800 */
[----:B------:R-:W4:Y:S01]  /*89540*/  LDL.LU R0, [R1+0x226c] ;  /* 0x00226c0001007983 */ /* 0x000f220000300800 */
[----:B------:R-:W-:-:S03]  /*89550*/  MOV R14, R3 ;  /* 0x00000003000e7202 */ /* 0x000fc60000000f00 */
[----:B------:R-:W4:Y:S04]  /*89560*/  LDL.LU R16, [R1+0x2290] ;  /* 0x0022900001107983 */ /* 0x000f280000300800 */
[----:B------:R-:W4:Y:S04]  /*89570*/  LDL.LU R3, [R1+0x2264] ;  /* 0x0022640001037983 */ /* 0x000f280000300800 */
[----:B------:R0:W-:Y:S04]  /*89580*/  STL [R1+0x2628], R4 ;  /* 0x0026280401007387 */ /* 0x0001e80000100800 */
[----:B0-----:R-:W3:Y:S01]  /*89590*/  LDL.LU R4, [R1+0x22a4] ;  /* 0x0022a40001047983 */ /* 0x001ee20000300800 */
[----:B--2---:R-:W-:-:S05]  /*895a0*/  IADD3 R5, P1, R12, R9, RZ ;  /* 0x000000090c057210 */ /* 0x004fca0007f3e0ff */
[----:B------:R0:W-:Y:S04]  /*895b0*/  STL [R1+0x262c], R5 ;  /* 0x00262c0501007387 */ /* 0x0001e80000100800 */
[----:B0-----:R-:W2:Y:S01]  /*895c0*/  LDL.LU R5, [R1+0xd8c] ;  /* 0x000d8c0001057983 */ /* 0x001ea20000300800 */
[--C-:B------:R-:W-:Y:S02]  /*895d0*/  IMAD.X R6, R7, 0x1, R2.reuse, P0 ;  /* 0x0000000107067824 */ /* 0x100fe400000e0602 */
[----:B------:R-:W-:Y:S01]  /*895e0*/  IMAD.X R7, R13, 0x1, R2, P1 ;  /* 0x000000010d077824 */ /* 0x000fe200008e0602 */
[----:B------:R-:W-:Y:S02]  /*895f0*/  HMMA.16816.F32.BF16 R20, R24, R14, R20 ;  /* 0x0000000e1814723c */ /* 0x000fe40000041814 */
[----:B------:R0:W-:Y:S01]  /*89600*/  STL [R1+0x2630], R6 ;  /* 0x0026300601007387 */ /* 0x0001e20000100800 */
[----:B-1----:R-:W-:-:S02]  /*89610*/  VIADD R10, R10, 0x7f ;  /* 0x0000007f0a0a7836 */ /* 0x002fc40000000000 */
[----:B--2---:R-:W-:-:S05]  /*89620*/  VIADD R5, R5, 0x1 ;  /* 0x0000000105057836 */ /* 0x004fca0000000000 */
[----:B------:R-:W-:Y:S04]  /*89630*/  STL [R1+0xd8c], R5 ;  /* 0x000d8c0501007387 */ /* 0x000fe80000100800 */
[----:B------:R-:W-:Y:S04]  /*89640*/  STL [R1+0x2634], R7 ;  /* 0x0026340701007387 */ /* 0x000fe80000100800 */
[----:B------:R-:W2:Y:S04]  /*89650*/  LDL.LU.64 R14, [R1+0x2858] ;  /* 0x00285800010e7983 */ /* 0x000ea80000300a00 */
[----:B------:R-:W2:Y:S01]  /*89660*/  LDL.LU.64 R12, [R1+0x2850] ;  /* 0x00285000010c7983 */ /* 0x000ea20000300a00 */
[----:B------:R-:W-:-:S02]  /*89670*/  SHF.R.S32.HI R11, RZ, 0x1f, R10 ;  /* 0x0000001fff0b7819 */ /* 0x000fc4000001140a */
[-C--:B------:R-:W-:Y:S02]  /*89680*/  IADD3 R17, P5, R17, R9.reuse, RZ ;  /* 0x0000000911117210 */ /* 0x080fe40007fbe0ff */
[----:B0-----:R-:W-:Y:S01]  /*89690*/  LEA.HI R6, R11, R10, RZ, 0x7 ;  /* 0x0000000a0b067211 */ /* 0x001fe200078f38ff */
[----:B------:R-:W-:Y:S02]  /*896a0*/  IMAD.MOV.U32 R10, RZ, RZ, R20 ;  /* 0x000000ffff0a7224 */ /* 0x000fe400078e0014 */
[----:B------:R-:W-:Y:S01]  /*896b0*/  IMAD.MOV.U32 R11, RZ, RZ, R22 ;  /* 0x000000ffff0b7224 */ /* 0x000fe200078e0016 */
[----:B------:R-:W-:Y:S04]  /*896c0*/  STL.64 [R1+0x8b0], R20 ;  /* 0x0008b01401007387 */ /* 0x000fe80000100a00 */
[----:B------:R-:W-:Y:S04]  /*896d0*/  STL.64 [R1+0x8b8], R22 ;  /* 0x0008b81601007387 */ /* 0x000fe80000100a00 */
[----:B------:R-:W-:Y:S04]  /*896e0*/  STL [R1+0x263c], R10 ;  /* 0x00263c0a01007387 */ /* 0x000fe80000100800 */
[----:B------:R-:W-:Y:S04]  /*896f0*/  STL [R1+0x2638], R11 ;  /* 0x0026380b01007387 */ /* 0x000fe80000100800 */
[----:B------:R0:W-:Y:S01]  /*89700*/  STL [R1+0x22ac], R17 ;  /* 0x0022ac1101007387 */ /* 0x0001e20000100800 */
[----:B------:R-:W-:-:S02]  /*89710*/  IADD3 R28, P2, R28, R9, RZ ;  /* 0x000000091c1c7210 */ /* 0x000fc40007f5e0ff */
[-C--:B---3--:R-:W-:Y:S01]  /*89720*/  IADD3 R4, P6, R4, R9.reuse, RZ ;  /* 0x0000000904047210 */ /* 0x088fe20007fde0ff */
[----:B0-----:R-:W3:Y:S04]  /*89730*/  LDL.LU R17, [R1+0x2288] ;  /* 0x0022880001117983 */ /* 0x001ee80000300800 */
[----:B------:R0:W-:Y:S04]  /*89740*/  STL [R1+0x2294], R28 ;  /* 0x0022941c01007387 */ /* 0x0001e80000100800 */
[----:B------:R-:W-:Y:S01]  /*89750*/  STL [R1+0x22a4], R4 ;  /* 0x0022a40401007387 */ /* 0x000fe20000100800 */
[----:B------:R-:W-:Y:S01]  /*89760*/  IMAD.X R29, R29, 0x1, R2, P6 ;  /* 0x000000011d1d7824 */ /* 0x000fe200030e0602 */
[----:B------:R-:W-:-:S02]  /*89770*/  IADD3 R19, P6, R19, R9, RZ ;  /* 0x0000000913137210 */ /* 0x000fc40007fde0ff */
[----:B0-----:R-:W3:Y:S01]  /*89780*/  LDL.LU R28, [R1+0x225c] ;  /* 0x00225c00011c7983 */ /* 0x001ee20000300800 */
[----:B----4-:R-:W-:Y:S02]  /*89790*/  IADD3.X R16, R16, R2, RZ, P2, !PT ;  /* 0x0000000210107210 */ /* 0x010fe400017fe4ff */
[-C--:B------:R-:W-:Y:S02]  /*897a0*/  IADD3 R3, P2, R3, R9.reuse, RZ ;  /* 0x0000000903037210 */ /* 0x080fe40007f5e0ff */
[-C--:B--2---:R-:W-:Y:S02]  /*897b0*/  IADD3 R12, P1, R12, R9.reuse, RZ ;  /* 0x000000090c0c7210 */ /* 0x084fe40007f3e0ff */
[-C--:B------:R-:W-:Y:S02]  /*897c0*/  IADD3 R13, P3, R13, R9.reuse, RZ ;  /* 0x000000090d0d7210 */ /* 0x080fe40007f7e0ff */
[-C--:B------:R-:W-:Y:S01]  /*897d0*/  IADD3 R14, P4, R14, R9.reuse, RZ ;  /* 0x000000090e0e7210 */ /* 0x080fe20007f9e0ff */
[--C-:B------:R-:W-:Y:S01]  /*897e0*/  IMAD.X R15, R15, 0x1, R2.reuse, P5 ;  /* 0x000000010f0f7824 */ /* 0x100fe200028e0602 */
[----:B------:R-:W-:Y:S01]  /*897f0*/  IADD3 R8, P5, R8, R9, RZ ;  /* 0x0000000908087210 */ /* 0x000fe20007fbe0ff */
[----:B------:R-:W-:Y:S04]  /*89800*/  STL [R1+0x229c], R12 ;  /* 0x00229c0c01007387 */ /* 0x000fe80000100800 */
[----:B------:R-:W-:Y:S04]  /*89810*/  STL [R1+0x228c], R13 ;  /* 0x00228c0d01007387 */ /* 0x000fe80000100800 */
[----:B------:R-:W-:Y:S04]  /*89820*/  STL [R1+0x2284], R14 ;  /* 0x0022840e01007387 */ /* 0x000fe80000100800 */
[----:B------:R-:W-:Y:S01]  /*89830*/  STL [R1+0x22a8], R15 ;  /* 0x0022a80f01007387 */ /* 0x000fe20000100800 */
[----:B------:R-:W-:-:S03]  /*89840*/  IMAD.X R18, R18, 0x1, R2, P1 ;  /* 0x0000000112127824 */ /* 0x000fc600008e0602 */
[----:B------:R-:W-:Y:S04]  /*89850*/  STL [R1+0x227c], R8 ;  /* 0x00227c0801007387 */ /* 0x000fe80000100800 */
[----:B------:R-:W-:Y:S01]  /*89860*/  STL [R1+0x22a0], R29 ;  /* 0x0022a01d01007387 */ /* 0x000fe20000100800 */
[----:B------:R-:W-:-:S03]  /*89870*/  IADD3 R0, P1, R0, R9, RZ ;  /* 0x0000000900007210 */ /* 0x000fc60007f3e0ff */
[----:B------:R-:W2:Y:S04]  /*89880*/  LDL.LU R11, [R1+0x2280] ;  /* 0x00228000010b7983 */ /* 0x000ea80000300800 */
[----:B------:R-:W-:Y:S04]  /*89890*/  STL [R1+0x2274], R19 ;  /* 0x0022741301007387 */ /* 0x000fe80000100800 */
[----:B------:R-:W4:Y:S04]  /*898a0*/  LDL.LU R10, [R1+0x2254] ;  /* 0x00225400010a7983 */ /* 0x000f280000300800 */
[----:B------:R0:W-:Y:S04]  /*898b0*/  STL [R1+0x2298], R18 ;  /* 0x0022981201007387 */ /* 0x0001e80000100800 */
[----:B------:R-:W4:Y:S04]  /*898c0*/  LDL.LU R24, [R1+0x2278] ;  /* 0x0022780001187983 */ /* 0x000f280000300800 */
[----:B------:R1:W-:Y:S04]  /*898d0*/  STL [R1+0x226c], R0 ;  /* 0x00226c0001007387 */ /* 0x0003e80000100800 */
[----:B0-----:R-:W4:Y:S04]  /*898e0*/  LDL.LU R18, [R1+0x224c] ;  /* 0x00224c0001127983 */ /* 0x001f280000300800 */
[----:B-1----:R-:W4:Y:S04]  /*898f0*/  LDL.LU R0, [R1+0x2270] ;  /* 0x0022700001007983 */ /* 0x002f280000300800 */
[----:B------:R-:W4:Y:S04]  /*89900*/  LDL.LU R25, [R1+0x2244] ;  /* 0x0022440001197983 */ /* 0x000f280000300800 */
[----:B------:R-:W4:Y:S04]  /*89910*/  LDL.LU R26, [R1+0x2268] ;  /* 0x00226800011a7983 */ /* 0x000f280000300800 */
[----:B------:R-:W-:Y:S04]  /*89920*/  STL [R1+0x2290], R16 ;  /* 0x0022901001007387 */ /* 0x000fe80000100800 */
[----:B------:R-:W4:Y:S01]  /*89930*/  LDL.LU R27, [R1+0x223c] ;  /* 0x00223c00011b7983 */ /* 0x000f220000300800 */
[----:B------:R-:W-:-:S03]  /*89940*/  SHF.R.S32.HI R6, RZ, 0x7, R6 ;  /* 0x00000007ff067819 */ /* 0x000fc60000011406 */
[----:B------:R0:W-:Y:S04]  /*89950*/  STL [R1+0x2264], R3 ;  /* 0x0022640301007387 */ /* 0x0001e80000100800 */
[----:B------:R-:W4:Y:S04]  /*89960*/  LDL.LU R20, [R1+0x2260] ;  /* 0x0022600001147983 */ /* 0x000f280000300800 */
[----:B------:R-:W4:Y:S04]  /*89970*/  LDL.LU R21, [R1+0x2234] ;  /* 0x0022340001157983 */ /* 0x000f280000300800 */
[----:B------:R-:W4:Y:S04]  /*89980*/  LDL.LU R22, [R1+0x2258] ;  /* 0x0022580001167983 */ /* 0x000f280000300800 */
[----:B------:R-:W4:Y:S01]  /*89990*/  LDL.LU R23, [R1+0x222c] ;  /* 0x00222c0001177983 */ /* 0x000f220000300800 */
[----:B------:R-:W-:-:S03]  /*899a0*/  ISETP.NE.U32.AND P0, PT, R5, R6, PT ;  /* 0x000000060500720c */ /* 0x000fc60003f05070 */
[----:B------:R-:W4:Y:S04]  /*899b0*/  LDL.LU R7, [R1+0x2250] ;  /* 0x0022500001077983 */ /* 0x000f280000300800 */
[----:B------:R-:W4:Y:S04]  /*899c0*/  LDL.LU R6, [R1+0x2224] ;  /* 0x0022240001067983 */ /* 0x000f280000300800 */
[----:B------:R-:W4:Y:S04]  /*899d0*/  LDL.LU R5, [R1+0x2248] ;  /* 0x0022480001057983 */ /* 0x000f280000300800 */
[----:B0-----:R-:W4:Y:S01]  /*899e0*/  LDL.LU R3, [R1+0x221c] ;  /* 0x00221c0001037983 */ /* 0x001f220000300800 */
[----:B---3--:R-:W-:-:S03]  /*899f0*/  IMAD.X R17, R17, 0x1, R2, P3 ;  /* 0x0000000111117824 */ /* 0x008fc600018e0602 */
[----:B------:R-:W3:Y:S04]  /*89a00*/  LDL.LU R4, [R1+0x2240] ;  /* 0x0022400001047983 */ /* 0x000ee80000300800 */
[----:B------:R-:W3:Y:S01]  /*89a10*/  LDL.LU R12, [R1+0x2214] ;  /* 0x00221400010c7983 */ /* 0x000ee20000300800 */
[----:B------:R-:W-:-:S03]  /*89a20*/  IADD3 R28, P3, R28, R9, RZ ;  /* 0x000000091c1c7210 */ /* 0x000fc60007f7e0ff */
[----:B------:R0:W-:Y:S04]  /*89a30*/  STL [R1+0x2288], R17 ;  /* 0x0022881101007387 */ /* 0x0001e80000100800 */
[----:B0-----:R-:W3:Y:S04]  /*89a40*/  LDL.LU R17, [R1+0x2238] ;  /* 0x0022380001117983 */ /* 0x001ee80000300800 */
[----:B------:R-:W3:Y:S04]  /*89a50*/  LDL.LU R13, [R1+0x220c] ;  /* 0x00220c00010d7983 */ /* 0x000ee80000300800 */
[----:B------:R-:W3:Y:S04]  /*89a60*/  LDL.LU R14, [R1+0x2230] ;  /* 0x00223000010e7983 */ /* 0x000ee80000300800 */
[----:B------:R-:W3:Y:S04]  /*89a70*/  LDL.LU R15, [R1+0x2204] ;  /* 0x00220400010f7983 */ /* 0x000ee80000300800 */
[----:B------:R0:W-:Y:S04]  /*89a80*/  STL [R1+0x225c], R28 ;  /* 0x00225c1c01007387 */ /* 0x0001e80000100800 */
[----:B------:R-:W3:Y:S04]  /*89a90*/  LDL.LU R8, [R1+0x2228] ;  /* 0x0022280001087983 */ /* 0x000ee80000300800 */
[----:B------:R-:W3:Y:S04]  /*89aa0*/  LDL.LU R29, [R1+0x21fc] ;  /* 0x0021fc00011d7983 */ /* 0x000ee80000300800 */
[----:B------:R-:W3:Y:S04]  /*89ab0*/  LDL.LU R19, [R1+0x2220] ;  /* 0x0022200001137983 */ /* 0x000ee80000300800 */
[----:B------:R-:W3:Y:S04]  /*89ac0*/  LDL.LU R16, [R1+0x21f4] ;  /* 0x0021f40001107983 */ /* 0x000ee80000300800 */
[----:B0-----:R-:W3:Y:S01]  /*89ad0*/  LDL.LU R28, [R1+0x2218] ;  /* 0x00221800011c7983 */ /* 0x001ee20000300800 */
[--C-:B--2---:R-:W-:Y:S01]  /*89ae0*/  IMAD.X R11, R11, 0x1, R2.reuse, P4 ;  /* 0x000000010b0b7824 */ /* 0x104fe200020e0602 */
[----:B----4-:R-:W-:Y:S01]  /*89af0*/  IADD3 R10, P4, R10, R9, RZ ;  /* 0x000000090a0a7210 */ /* 0x010fe20007f9e0ff */
[----:B------:R-:W-:-:S03]  /*89b00*/  IMAD.X R24, R24, 0x1, R2, P5 ;  /* 0x0000000118187824 */ /* 0x000fc600028e0602 */
[----:B------:R-:W-:Y:S04]  /*89b10*/  STL [R1+0x2280], R11 ;  /* 0x0022800b01007387 */ /* 0x000fe80000100800 */
[----:B------:R-:W-:Y:S01]  /*89b20*/  STL [R1+0x2254], R10 ;  /* 0x0022540a01007387 */ /* 0x000fe20000100800 */
[----:B------:R-:W-:Y:S01]  /*89b30*/  IADD3 R18, P5, R18, R9, RZ ;  /* 0x0000000912127210 */ /* 0x000fe20007fbe0ff */
[----:B------:R-:W-:-:S04]  /*89b40*/  IMAD.X R0, R0, 0x1, R2, P6 ;  /* 0x0000000100007824 */ /* 0x000fc800030e0602 */
[----:B------:R0:W-:Y:S04]  /*89b50*/  STL [R1+0x224c], R18 ;  /* 0x00224c1201007387 */ /* 0x0001e80000100800 */
[----:B------:R-:W-:Y:S04]  /*89b60*/  STL [R1+0x2278], R24 ;  /* 0x0022781801007387 */ /* 0x000fe80000100800 */
[----:B0-----:R-:W2:Y:S04]  /*89b70*/  LDL.LU R18, [R1+0x21ec] ;  /* 0x0021ec0001127983 */ /* 0x001ea80000300800 */
[----:B------:R0:W-:Y:S04]  /*89b80*/  STL [R1+0x2270], R0 ;  /* 0x0022700001007387 */ /* 0x0001e80000100800 */
[----:B0-----:R-:W4:Y:S01]  /*89b90*/  LDL.LU R0, [R1+0x2210] ;  /* 0x0022100001007983 */ /* 0x001f220000300800 */
[-C--:B------:R-:W-:Y:S01]  /*89ba0*/  IADD3 R25, P6, R25, R9.reuse, RZ ;  /* 0x0000000919197210 */ /* 0x080fe20007fde0ff */
[--C-:B------:R-:W-:Y:S01]  /*89bb0*/  IMAD.X R26, R26, 0x1, R2.reuse, P1 ;  /* 0x000000011a1a7824 */ /* 0x100fe200008e0602 */
[-C--:B------:R-:W-:Y:S01]  /*89bc0*/  IADD3 R27, P1, R27, R9.reuse, RZ ;  /* 0x000000091b1b7210 */ /* 0x080fe20007f3e0ff */
[--C-:B------:R-:W-:Y:S01]  /*89bd0*/  IMAD.X R20, R20, 0x1, R2.reuse, P2 ;  /* 0x0000000114147824 */ /* 0x100fe200010e0602 */
[----:B------:R-:W-:Y:S01]  /*89be0*/  IADD3 R21, P2, R21, R9, RZ ;  /* 0x0000000915157210 */ /* 0x000fe20007f5e0ff */
[----:B------:R-:W-:Y:S01]  /*89bf0*/  STL [R1+0x2244], R25 ;  /* 0x0022441901007387 */ /* 0x000fe20000100800 */
[----:B------:R-:W-:-:S03]  /*89c00*/  IMAD.X R22, R22, 0x1, R2, P3 ;  /* 0x0000000116167824 */ /* 0x000fc600018e0602 */
[----:B------:R-:W-:Y:S01]  /*89c10*/  STL [R1+0x2268], R26 ;  /* 0x0022681a01007387 */ /* 0x000fe20000100800 */
[----:B------:R-:W-:-:S03]  /*89c20*/  IADD3 R23, P3, R23, R9, RZ ;  /* 0x0000000917177210 */ /* 0x000fc60007f7e0ff */
[----:B------:R-:W-:Y:S01]  /*89c30*/  STL [R1+0x223c], R27 ;  /* 0x00223c1b01007387 */ /* 0x000fe20000100800 */
[--C-:B------:R-:W-:Y:S02]  /*89c40*/  IMAD.X R7, R7, 0x1, R2.reuse, P4 ;  /* 0x0000000107077824 */ /* 0x100fe400020e0602 */
[----:B------:R-:W-:Y:S01]  /*89c50*/  IMAD.X R5, R5, 0x1, R2, P5 ;  /* 0x0000000105057824 */ /* 0x000fe200028e0602 */
[----:B------:R-:W-:Y:S01]  /*89c60*/  STL [R1+0x2260], R20 ;  /* 0x0022601401007387 */ /* 0x000fe20000100800 */
[----:B------:R-:W-:-:S03]  /*89c70*/  IADD3 R3, P5, R3, R9, RZ ;  /* 0x0000000903037210 */ /* 0x000fc60007fbe0ff */
[----:B------:R-:W-:Y:S01]  /*89c80*/  STL [R1+0x2234], R21 ;  /* 0x0022341501007387 */ /* 0x000fe20000100800 */
[----:B------:R-:W-:-:S03]  /*89c90*/  IADD3 R6, P4, R6, R9, RZ ;  /* 0x0000000906067210 */ /* 0x000fc60007f9e0ff */
[----:B------:R-:W-:Y:S04]  /*89ca0*/  STL [R1+0x2258], R22 ;  /* 0x0022581601007387 */ /* 0x000fe80000100800 */
[----:B------:R-:W-:Y:S04]  /*89cb0*/  STL [R1+0x222c], R23 ;  /* 0x00222c1701007387 */ /* 0x000fe80000100800 */
[----:B------:R-:W-:Y:S04]  /*89cc0*/  STL [R1+0x2250], R7 ;  /* 0x0022500701007387 */ /* 0x000fe80000100800 */
[----:B------:R0:W-:Y:S04]  /*89cd0*/  STL [R1+0x221c], R3 ;  /* 0x00221c0301007387 */ /* 0x0001e80000100800 */
[----:B------:R-:W-:Y:S04]  /*89ce0*/  STL [R1+0x2224], R6 ;  /* 0x0022240601007387 */ /* 0x000fe80000100800 */
[----:B0-----:R-:W4:Y:S01]  /*89cf0*/  LDL.LU R3, [R1+0x21e4] ;  /* 0x0021e40001037983 */ /* 0x001f220000300800 */
[----:B---3--:R-:W-:Y:S01]  /*89d00*/  IADD3.X R17, R17, R2, RZ, P1, !PT ;  /* 0x0000000211117210 */ /* 0x008fe20000ffe4ff */
[----:B------:R-:W-:Y:S01]  /*89d10*/  IMAD.X R4, R4, 0x1, R2, P6 ;  /* 0x0000000104047824 */ /* 0x000fe200030e0602 */
[-C--:B------:R-:W-:Y:S01]  /*89d20*/  IADD3 R12, P6, R12, R9.reuse, RZ ;  /* 0x000000090c0c7210 */ /* 0x080fe20007fde0ff */
[----:B------:R-:W-:Y:S01]  /*89d30*/  STL [R1+0x2248], R5 ;  /* 0x0022480501007387 */ /* 0x000fe20000100800 */
[----:B------:R-:W-:-:S03]  /*89d40*/  IADD3 R13, P1, R13, R9, RZ ;  /* 0x000000090d0d7210 */ /* 0x000fc60007f3e0ff */
[----:B------:R0:W-:Y:S01]  /*89d50*/  STL [R1+0x2238], R17 ;  /* 0x0022381101007387 */ /* 0x0001e20000100800 */
[----:B------:R-:W-:-:S03]  /*89d60*/  IMAD.X R14, R14, 0x1, R2, P2 ;  /* 0x000000010e0e7824 */ /* 0x000fc600010e0602 */
[----:B------:R-:W-:Y:S01]  /*89d70*/  STL [R1+0x2240], R4 ;  /* 0x0022400401007387 */ /* 0x000fe20000100800 */
[-C--:B------:R-:W-:Y:S01]  /*89d80*/  IADD3 R15, P2, R15, R9.reuse, RZ ;  /* 0x000000090f0f7210 */ /* 0x080fe20007f5e0ff */
[--C-:B------:R-:W-:Y:S01]  /*89d90*/  IMAD.X R8, R8, 0x1, R2.reuse, P3 ;  /* 0x0000000108087824 */ /* 0x100fe200018e0602 */
[-C--:B------:R-:W-:Y:S01]  /*89da0*/  IADD3 R29, P3, R29, R9.reuse, RZ ;  /* 0x000000091d1d7210 */ /* 0x080fe20007f7e0ff */
[----:B------:R-:W-:Y:S01]  /*89db0*/  IMAD.X R19, R19, 0x1, R2, P4 ;  /* 0x0000000113137824 */ /* 0x000fe200020e0602 */
[----:B0-----:R-:W3:Y:S04]  /*89dc0*/  LDL.LU R17, [R1+0x2208] ;  /* 0x0022080001117983 */ /* 0x001ee80000300800 */
[----:B------:R-:W-:Y:S04]  /*89dd0*/  STL [R1+0x2214], R12 ;  /* 0x0022140c01007387 */ /* 0x000fe80000100800 */
[----:B------:R-:W-:Y:S04]  /*89de0*/  STL [R1+0x220c], R13 ;  /* 0x00220c0d01007387 */ /* 0x000fe80000100800 */
[----:B------:R-:W-:Y:S04]  /*89df0*/  STL [R1+0x2230], R14 ;  /* 0x0022300e01007387 */ /* 0x000fe80000100800 */
[----:B------:R-:W-:Y:S01]  /*89e00*/  STL [R1+0x2204], R15 ;  /* 0x0022040f01007387 */ /* 0x000fe20000100800 */
[----:B------:R-:W-:-:S03]  /*89e10*/  IADD3 R16, P4, R16, R9, RZ ;  /* 0x0000000910107210 */ /* 0x000fc60007f9e0ff */
[----:B------:R-:W-:Y:S04]  /*89e20*/  STL [R1+0x2228], R8 ;  /* 0x0022280801007387 */ /* 0x000fe80000100800 */
[----:B------:R-:W-:Y:S01]  /*89e30*/  STL [R1+0x21fc], R29 ;  /* 0x0021fc1d01007387 */ /* 0x000fe20000100800 */
[----:B------:R-:W-:-:S03]  /*89e40*/  IMAD.X R28, R28, 0x1, R2, P5 ;  /* 0x000000011c1c7824 */ /* 0x000fc600028e0602 */
[----:B------:R-:W3:Y:S04]  /*89e50*/  LDL.LU R11, [R1+0x21dc] ;  /* 0x0021dc00010b7983 */ /* 0x000ee80000300800 */
[----:B------:R-:W-:Y:S04]  /*89e60*/  STL [R1+0x2220], R19 ;  /* 0x0022201301007387 */ /* 0x000fe80000100800 */
[----:B------:R-:W3:Y:S04]  /*89e70*/  LDL.LU R10, [R1+0x2200] ;  /* 0x00220000010a7983 */ /* 0x000ee80000300800 */
[----:B------:R0:W-:Y:S04]  /*89e80*/  STL [R1+0x21f4], R16 ;  /* 0x0021f41001007387 */ /* 0x0001e80000100800 */
[----:B------:R-:W3:Y:S04]  /*89e90*/  LDL.LU R24, [R1+0x21d4] ;  /* 0x0021d40001187983 */ /* 0x000ee80000300800 */
[----:B------:R1:W-:Y:S04]  /*89ea0*/  STL [R1+0x2218], R28 ;  /* 0x0022181c01007387 */ /* 0x0003e80000100800 */
[----:B0-----:R-:W3:Y:S04]  /*89eb0*/  LDL.LU R16, [R1+0x21f8] ;  /* 0x0021f80001107983 */ /* 0x001ee80000300800 */
[----:B-1----:R-:W3:Y:S04]  /*89ec0*/  LDL.LU R28, [R1+0x21cc] ;  /* 0x0021cc00011c7983 */ /* 0x002ee80000300800 */
[----:B------:R-:W3:Y:S04]  /*89ed0*/  LDL.LU R25, [R1+0x21f0] ;  /* 0x0021f00001197983 */ /* 0x000ee80000300800 */
[----:B------:R-:W3:Y:S01]  /*89ee0*/  LDL.LU R26, [R1+0x21c4] ;  /* 0x0021c400011a7983 */ /* 0x000ee20000300800 */
[----:B--2---:R-:W-:-:S05]  /*89ef0*/  IADD3 R18, P5, R18, R9, RZ ;  /* 0x0000000912127210 */ /* 0x004fca0007fbe0ff */
[----:B------:R-:W-:Y:S04]  /*89f00*/  STL [R1+0x21ec], R18 ;  /* 0x0021ec1201007387 */ /* 0x000fe80000100800 */
[----:B------:R-:W2:Y:S01]  /*89f10*/  LDL.LU R27, [R1+0x21e8] ;  /* 0x0021e800011b7983 */ /* 0x000ea20000300800 */
[----:B----4-:R-:W-:-:S05]  /*89f20*/  IMAD.X R0, R0, 0x1, R2, P6 ;  /* 0x0000000100007824 */ /* 0x010fca00030e0602 */
        /* <DEDUP_REMOVED lines=10> */
[----:B------:R-:W4:Y:S01]  /*89fd0*/  LDL.LU R12, [R1+0x21c0] ;  /* 0x0021c000010c7983 */ /* 0x000f220000300800 */
[----:B------:R-:W-:-:S05]  /*89fe0*/  IADD3 R3, P6, R3, R9, RZ ;  /* 0x0000000903037210 */ /* 0x000fca0007fde0ff */
[----:B------:R0:W-:Y:S04]  /*89ff0*/  STL [R1+0x21e4], R3 ;  /* 0x0021e40301007387 */ /* 0x0001e80000100800 */
[----:B0-----:R-:W4:Y:S01]  /*8a000*/  LDL.LU R3, [R1+0x2194] ;  /* 0x0021940001037983 */ /* 0x001f220000300800 */
[----:B---3--:R-:W-:-:S03]  /*8a010*/  IMAD.X R17, R17, 0x1, R2, P1 ;  /* 0x0000000111117824 */ /* 0x008fc600008e0602 */
[----:B------:R-:W3:Y:S04]  /*8a020*/  LDL.LU R13, [R1+0x21b8] ;  /* 0x0021b800010d7983 */ /* 0x000ee80000300800 */
[----:B------:R-:W3:Y:S04]  /*8a030*/  LDL.LU R14, [R1+0x218c] ;  /* 0x00218c00010e7983 */ /* 0x000ee80000300800 */
[----:B------:R-:W3:Y:S04]  /*8a040*/  LDL.LU R15, [R1+0x21b0] ;  /* 0x0021b000010f7983 */ /* 0x000ee80000300800 */
[----:B------:R0:W-:Y:S04]  /*8a050*/  STL [R1+0x2208], R17 ;  /* 0x0022081101007387 */ /* 0x0001e80000100800 */
[----:B------:R-:W3:Y:S04]  /*8a060*/  LDL.LU R8, [R1+0x2184] ;  /* 0x0021840001087983 */ /* 0x000ee80000300800 */
[----:B------:R-:W3:Y:S04]  /*8a070*/  LDL.LU R29, [R1+0x21a8] ;  /* 0x0021a800011d7983 */ /* 0x000ee80000300800 */
[----:B------:R-:W3:Y:S04]  /*8a080*/  LDL.LU R19, [R1+0x217c] ;  /* 0x00217c0001137983 */ /* 0x000ee80000300800 */
[----:B------:R-:W3:Y:S01]  /*8a090*/  LDL.LU R18, [R1+0x21a0] ;  /* 0x0021a00001127983 */ /* 0x000ee20000300800 */
[-C--:B------:R-:W-:Y:S01]  /*8a0a0*/  IADD3 R11, P1, R11, R9.reuse, RZ ;  /* 0x000000090b0b7210 */ /* 0x080fe20007f3e0ff */
[--C-:B------:R-:W-:Y:S01]  /*8a0b0*/  IMAD.X R10, R10, 0x1, R2.reuse, P2 ;  /* 0x000000010a0a7824 */ /* 0x100fe200010e0602 */
[-C--:B------:R-:W-:Y:S01]  /*8a0c0*/  IADD3 R24, P2, R24, R9.reuse, RZ ;  /* 0x0000000918187210 */ /* 0x080fe20007f5e0ff */
[----:B0-----:R-:W3:Y:S04]  /*8a0d0*/  LDL.LU R17, [R1+0x2174] ;  /* 0x0021740001117983 */ /* 0x001ee80000300800 */
[----:B------:R-:W-:Y:S04]  /*8a0e0*/  STL [R1+0x21dc], R11 ;  /* 0x0021dc0b01007387 */ /* 0x000fe80000100800 */
[----:B------:R-:W-:Y:S01]  /*8a0f0*/  STL [R1+0x2200], R10 ;  /* 0x0022000a01007387 */ /* 0x000fe20000100800 */
[--C-:B------:R-:W-:Y:S01]  /*8a100*/  IMAD.X R16, R16, 0x1, R2.reuse, P3 ;  /* 0x0000000110107824 */ /* 0x100fe200018e0602 */
[----:B------:R-:W-:Y:S01]  /*8a110*/  IADD3 R28, P3, R28, R9, RZ ;  /* 0x000000091c1c7210 */ /* 0x000fe20007f7e0ff */
[----:B------:R-:W-:-:S03]  /*8a120*/  IMAD.X R25, R25, 0x1, R2, P4 ;  /* 0x0000000119197824 */ /* 0x000fc600020e0602 */
[----:B------:R0:W-:Y:S04]  /*8a130*/  STL [R1+0x21f8], R16 ;  /* 0x0021f81001007387 */ /* 0x0001e80000100800 */
[----:B------:R-:W-:Y:S01]  /*8a140*/  STL [R1+0x21d4], R24 ;  /* 0x0021d41801007387 */ /* 0x000fe20000100800 */
[----:B------:R-:W-:-:S03]  /*8a150*/  IADD3 R26, P4, R26, R9, RZ ;  /* 0x000000091a1a7210 */ /* 0x000fc60007f9e0ff */
[----:B0-----:R-:W3:Y:S04]  /*8a160*/  LDL.LU R16, [R1+0x2198] ;  /* 0x0021980001107983 */ /* 0x001ee80000300800 */
[----:B------:R0:W-:Y:S04]  /*8a170*/  STL [R1+0x21cc], R28 ;  /* 0x0021cc1c01007387 */ /* 0x0001e80000100800 */
[----:B0-----:R-:W3:Y:S04]  /*8a180*/  LDL.LU R28, [R1+0x216c] ;  /* 0x00216c00011c7983 */ /* 0x001ee80000300800 */
[----:B------:R-:W-:Y:S04]  /*8a190*/  STL [R1+0x21f0], R25 ;  /* 0x0021f01901007387 */ /* 0x000fe80000100800 */
[----:B------:R-:W-:Y:S01]  /*8a1a0*/  STL [R1+0x21c4], R26 ;  /* 0x0021c41a01007387 */ /* 0x000fe20000100800 */
[----:B--2---:R-:W-:-:S05]  /*8a1b0*/  IMAD.X R27, R27, 0x1, R2, P5 ;  /* 0x000000011b1b7824 */ /* 0x004fca00028e0602 */
[----:B------:R-:W-:Y:S01]  /*8a1c0*/  STL [R1+0x21e8], R27 ;  /* 0x0021e81b01007387 */ /* 0x000fe20000100800 */
[-C--:B----4-:R-:W-:Y:S02]  /*8a1d0*/  IADD3 R20, P5, R20, R9.reuse, RZ ;  /* 0x0000000914147210 */ /* 0x090fe40007fbe0ff */
[----:B------:R-:W-:Y:S02]  /*8a1e0*/  IADD3.X R21, R21, R2, RZ, P6, !PT ;  /* 0x0000000215157210 */ /* 0x000fe400037fe4ff */
[-C--:B------:R-:W-:Y:S01]  /*8a1f0*/  IADD3 R22, P6, R22, R9.reuse, RZ ;  /* 0x0000000916167210 */ /* 0x080fe20007fde0ff */
[--C-:B------:R-:W-:Y:S01]  /*8a200*/  IMAD.X R23, R23, 0x1, R2.reuse, P1 ;  /* 0x0000000117177824 */ /* 0x100fe200008e0602 */
[----:B------:R-:W-:Y:S01]  /*8a210*/  IADD3 R7, P1, R7, R9, RZ ;  /* 0x0000000907077210 */ /* 0x000fe20007f3e0ff */
[----:B------:R-:W-:Y:S04]  /*8a220*/  STL [R1+0x21bc], R20 ;  /* 0x0021bc1401007387 */ /* 0x000fe80000100800 */
[----:B------:R-:W-:Y:S01]  /*8a230*/  STL [R1+0x21e0], R21 ;  /* 0x0021e01501007387 */ /* 0x000fe20000100800 */
[----:B------:R-:W-:-:S02]  /*8a240*/  IMAD.X R0, R0, 0x1, R2, P3 ;  /* 0x0000000100007824 */ /* 0x000fc400018e0602 */
[--C-:B------:R-:W-:Y:S01]  /*8a250*/  IMAD.X R6, R6, 0x1, R2.reuse, P2 ;  /* 0x0000000106067824 */ /* 0x100fe200010e0602 */
[----:B------:R-:W-:Y:S04]  /*8a260*/  STL [R1+0x21b4], R22 ;  /* 0x0021b41601007387 */ /* 0x000fe80000100800 */
[----:B------:R-:W-:Y:S04]  /*8a270*/  STL [R1+0x21d8], R23 ;  /* 0x0021d81701007387 */ /* 0x000fe80000100800 */
[----:B------:R-:W-:Y:S04]  /*8a280*/  STL [R1+0x21ac], R7 ;  /* 0x0021ac0701007387 */ /* 0x000fe80000100800 */
[----:B------:R0:W-:Y:S04]  /*8a290*/  STL [R1+0x21c8], R0 ;  /* 0x0021c80001007387 */ /* 0x0001e80000100800 */
[----:B------:R-:W-:Y:S04]  /*8a2a0*/  STL [R1+0x21d0], R6 ;  /* 0x0021d00601007387 */ /* 0x000fe80000100800 */
[----:B0-----:R-:W2:Y:S01]  /*8a2b0*/  LDL.LU R0, [R1+0x2190] ;  /* 0x0021900001007983 */ /* 0x001ea20000300800 */
[-C--:B------:R-:W-:Y:S01]  /*8a2c0*/  IADD3 R5, P2, R5, R9.reuse, RZ ;  /* 0x0000000905057210 */ /* 0x080fe20007f5e0ff */
[----:B------:R-:W-:Y:S01]  /*8a2d0*/  IMAD.X R12, R12, 0x1, R2, P4 ;  /* 0x000000010c0c7824 */ /* 0x000fe200020e0602 */
[----:B------:R-:W-:-:S03]  /*8a2e0*/  IADD3 R4, P3, R4, R9, RZ ;  /* 0x0000000904047210 */ /* 0x000fc60007f7e0ff */
[----:B------:R-:W-:Y:S01]  /*8a2f0*/  STL [R1+0x21a4], R5 ;  /* 0x0021a40501007387 */ /* 0x000fe20000100800 */
[----:B------:R-:W-:-:S05]  /*8a300*/  IADD3 R3, P4, R3, R9, RZ ;  /* 0x0000000903037210 */ /* 0x000fca0007f9e0ff */
[----:B------:R0:W-:Y:S04]  /*8a310*/  STL [R1+0x2194], R3 ;  /* 0x0021940301007387 */ /* 0x0001e80000100800 */
[----:B------:R-:W-:Y:S04]  /*8a320*/  STL [R1+0x219c], R4 ;  /* 0x00219c0401007387 */ /* 0x000fe80000100800 */
[----:B0-----:R-:W4:Y:S01]  /*8a330*/  LDL.LU R3, [R1+0x2164] ;  /* 0x0021640001037983 */ /* 0x001f220000300800 */
[--C-:B---3--:R-:W-:Y:S01]  /*8a340*/  IMAD.X R13, R13, 0x1, R2.reuse, P5 ;  /* 0x000000010d0d7824 */ /* 0x108fe200028e0602 */
[-C--:B------:R-:W-:Y:S01]  /*8a350*/  IADD3 R14, P5, R14, R9.reuse, RZ ;  /* 0x000000090e0e7210 */ /* 0x080fe20007fbe0ff */
[--C-:B------:R-:W-:Y:S01]  /*8a360*/  IMAD.X R15, R15, 0x1, R2.reuse, P6 ;  /* 0x000000010f0f7824 */ /* 0x100fe200030e0602 */
[----:B------:R-:W-:Y:S01]  /*8a370*/  IADD3 R8, P6, R8, R9, RZ ;  /* 0x0000000908087210 */ /* 0x000fe20007fde0ff */
[----:B------:R-:W-:Y:S01]  /*8a380*/  STL [R1+0x21c0], R12 ;  /* 0x0021c00c01007387 */ /* 0x000fe20000100800 */
[----:B------:R-:W-:-:S03]  /*8a390*/  IMAD.X R29, R29, 0x1, R2, P1 ;  /* 0x000000011d1d7824 */ /* 0x000fc600008e0602 */
[----:B------:R-:W-:Y:S04]  /*8a3a0*/  STL [R1+0x21b8], R13 ;  /* 0x0021b80d01007387 */ /* 0x000fe80000100800 */
[----:B------:R-:W-:Y:S01]  /*8a3b0*/  STL [R1+0x218c], R14 ;  /* 0x00218c0e01007387 */ /* 0x000fe20000100800 */
[----:B------:R-:W-:-:S03]  /*8a3c0*/  IADD3 R19, P1, R19, R9, RZ ;  /* 0x0000000913137210 */ /* 0x000fc60007f3e0ff */
[----:B------:R-:W-:Y:S01]  /*8a3d0*/  STL [R1+0x21b0], R15 ;  /* 0x0021b00f01007387 */ /* 0x000fe20000100800 */
[----:B------:R-:W-:-:S03]  /*8a3e0*/  IMAD.X R18, R18, 0x1, R2, P2 ;  /* 0x0000000112127824 */ /* 0x000fc600010e0602 */
[----:B------:R-:W-:Y:S04]  /*8a3f0*/  STL [R1+0x2184], R8 ;  /* 0x0021840801007387 */ /* 0x000fe80000100800 */
[----:B------:R-:W-:Y:S01]  /*8a400*/  STL [R1+0x21a8], R29 ;  /* 0x0021a81d01007387 */ /* 0x000fe20000100800 */
[----:B------:R-:W-:-:S03]  /*8a410*/  IADD3 R17, P2, R17, R9, RZ ;  /* 0x0000000911117210 */ /* 0x000fc60007f5e0ff */
[----:B------:R-:W3:Y:S04]  /*8a420*/  LDL.LU R11, [R1+0x2188] ;  /* 0x00218800010b7983 */ /* 0x000ee80000300800 */
[----:B------:R-:W-:Y:S04]  /*8a430*/  STL [R1+0x217c], R19 ;  /* 0x00217c1301007387 */ /* 0x000fe80000100800 */
[----:B------:R-:W3:Y:S04]  /*8a440*/  LDL.LU R10, [R1+0x215c] ;  /* 0x00215c00010a7983 */ /* 0x000ee80000300800 */
[----:B------:R0:W-:Y:S04]  /*8a450*/  STL [R1+0x21a0], R18 ;  /* 0x0021a01201007387 */ /* 0x0001e80000100800 */
[----:B------:R-:W3:Y:S04]  /*8a460*/  LDL.LU R24, [R1+0x2180] ;  /* 0x0021800001187983 */ /* 0x000ee80000300800 */
[----:B------:R1:W-:Y:S01]  /*8a470*/  STL [R1+0x2174], R17 ;  /* 0x0021741101007387 */ /* 0x0003e20000100800 */
[----:B------:R-:W-:-:S03]  /*8a480*/  IMAD.X R16, R16, 0x1, R2, P3 ;  /* 0x0000000110107824 */ /* 0x000fc600018e0602 */
[----:B0-----:R-:W3:Y:S04]  /*8a490*/  LDL.LU R18, [R1+0x2154] ;  /* 0x0021540001127983 */ /* 0x001ee80000300800 */
[----:B-1----:R-:W3:Y:S04]  /*8a4a0*/  LDL.LU R17, [R1+0x2178] ;  /* 0x0021780001117983 */ /* 0x002ee80000300800 */
[----:B------:R-:W3:Y:S04]  /*8a4b0*/  LDL.LU R25, [R1+0x214c] ;  /* 0x00214c0001197983 */ /* 0x000ee80000300800 */
[----:B------:R-:W3:Y:S01]  /*8a4c0*/  LDL.LU R26, [R1+0x2170] ;  /* 0x00217000011a7983 */ /* 0x000ee20000300800 */
[----:B------:R-:W-:-:S03]  /*8a4d0*/  IADD3 R28, P3, R28, R9, RZ ;  /* 0x000000091c1c7210 */ /* 0x000fc60007f7e0ff */
[----:B------:R-:W-:Y:S04]  /*8a4e0*/  STL [R1+0x2198], R16 ;  /* 0x0021981001007387 */ /* 0x000fe80000100800 */
[----:B------:R-:W3:Y:S04]  /*8a4f0*/  LDL.LU R27, [R1+0x2144] ;  /* 0x00214400011b7983 */ /* 0x000ee80000300800 */
        /* <DEDUP_REMOVED lines=10> */
[----:B------:R-:W3:Y:S01]  /*8a5a0*/  LDL.LU R12, [R1+0x211c] ;  /* 0x00211c00010c7983 */ /* 0x000ee20000300800 */
[----:B--2---:R-:W-:-:S05]  /*8a5b0*/  IMAD.X R0, R0, 0x1, R2, P4 ;  /* 0x0000000100007824 */ /* 0x004fca00020e0602 */
[----:B------:R0:W-:Y:S04]  /*8a5c0*/  STL [R1+0x2190], R0 ;  /* 0x0021900001007387 */ /* 0x0001e80000100800 */
[----:B0-----:R-:W2:Y:S04]  /*8a5d0*/  LDL.LU R0, [R1+0x2140] ;  /* 0x0021400001007983 */ /* 0x001ea80000300800 */
[----:B------:R-:W2:Y:S04]  /*8a5e0*/  LDL.LU R13, [R1+0x2114] ;  /* 0x00211400010d7983 */ /* 0x000ea80000300800 */
[----:B------:R-:W2:Y:S04]  /*8a5f0*/  LDL.LU R14, [R1+0x2138] ;  /* 0x00213800010e7983 */ /* 0x000ea80000300800 */
[----:B------:R-:W2:Y:S01]  /*8a600*/  LDL.LU R15, [R1+0x210c] ;  /* 0x00210c00010f7983 */ /* 0x000ea20000300800 */
[----:B----4-:R-:W-:-:S05]  /*8a610*/  IADD3 R3, P4, R3, R9, RZ ;  /* 0x0000000903037210 */ /* 0x010fca0007f9e0ff */
[----:B------:R0:W-:Y:S04]  /*8a620*/  STL [R1+0x2164], R3 ;  /* 0x0021640301007387 */ /* 0x0001e80000100800 */
[----:B------:R-:W4:Y:S04]  /*8a630*/  LDL.LU R8, [R1+0x2130] ;  /* 0x0021300001087983 */ /* 0x000f280000300800 */
[----:B------:R-:W4:Y:S04]  /*8a640*/  LDL.LU R29, [R1+0x2104] ;  /* 0x00210400011d7983 */ /* 0x000f280000300800 */
[----:B------:R-:W4:Y:S04]  /*8a650*/  LDL.LU R19, [R1+0x2128] ;  /* 0x0021280001137983 */ /* 0x000f280000300800 */
[----:B------:R-:W4:Y:S04]  /*8a660*/  LDL.LU R16, [R1+0x20fc] ;  /* 0x0020fc0001107983 */ /* 0x000f280000300800 */
[----:B0-----:R-:W4:Y:S01]  /*8a670*/  LDL.LU R3, [R1+0x2120] ;  /* 0x0021200001037983 */ /* 0x001f220000300800 */
[----:B---3--:R-:W-:-:S02]  /*8a680*/  IADD3.X R11, R11, R2, RZ, P5, !PT ;  /* 0x000000020b0b7210 */ /* 0x008fc40002ffe4ff */
[-C--:B------:R-:W-:Y:S01]  /*8a690*/  IADD3 R10, P5, R10, R9.reuse, RZ ;  /* 0x000000090a0a7210 */ /* 0x080fe20007fbe0ff */
[--C-:B------:R-:W-:Y:S02]  /*8a6a0*/  IMAD.X R24, R24, 0x1, R2.reuse, P6 ;  /* 0x0000000118187824 */ /* 0x100fe400030e0602 */
[----:B------:R-:W-:Y:S04]  /*8a6b0*/  STL [R1+0x2188], R11 ;  /* 0x0021880b01007387 */ /* 0x000fe80000100800 */
[----:B------:R-:W-:Y:S01]  /*8a6c0*/  STL [R1+0x215c], R10 ;  /* 0x00215c0a01007387 */ /* 0x000fe20000100800 */
[-C--:B------:R-:W-:Y:S01]  /*8a6d0*/  IADD3 R18, P6, R18, R9.reuse, RZ ;  /* 0x0000000912127210 */ /* 0x080fe20007fde0ff */
[----:B------:R-:W-:Y:S01]  /*8a6e0*/  IMAD.X R17, R17, 0x1, R2, P1 ;  /* 0x0000000111117824 */ /* 0x000fe200008e0602 */
[----:B------:R-:W-:-:S03]  /*8a6f0*/  IADD3 R25, P1, R25, R9, RZ ;  /* 0x0000000919197210 */ /* 0x000fc60007f3e0ff */
[----:B------:R0:W-:Y:S04]  /*8a700*/  STL [R1+0x2154], R18 ;  /* 0x0021541201007387 */ /* 0x0001e80000100800 */
[----:B------:R-:W-:Y:S01]  /*8a710*/  STL [R1+0x2180], R24 ;  /* 0x0021801801007387 */ /* 0x000fe20000100800 */
[--C-:B------:R-:W-:Y:S01]  /*8a720*/  IMAD.X R26, R26, 0x1, R2.reuse, P2 ;  /* 0x000000011a1a7824 */ /* 0x100fe200010e0602 */
[-C--:B------:R-:W-:Y:S02]  /*8a730*/  IADD3 R27, P2, R27, R9.reuse, RZ ;  /* 0x000000091b1b7210 */ /* 0x080fe40007f5e0ff */
[----:B0-----:R-:W3:Y:S04]  /*8a740*/  LDL.LU R18, [R1+0x20f4] ;  /* 0x0020f40001127983 */ /* 0x001ee80000300800 */
[----:B------:R0:W-:Y:S01]  /*8a750*/  STL [R1+0x2178], R17 ;  /* 0x0021781101007387 */ /* 0x0001e20000100800 */
[--C-:B------:R-:W-:Y:S01]  /*8a760*/  IMAD.X R20, R20, 0x1, R2.reuse, P3 ;  /* 0x0000000114147824 */ /* 0x100fe200018e0602 */
[-C--:B------:R-:W-:Y:S01]  /*8a770*/  IADD3 R21, P3, R21, R9.reuse, RZ ;  /* 0x0000000915157210 */ /* 0x080fe20007f7e0ff */
[--C-:B------:R-:W-:Y:S01]  /*8a780*/  IMAD.X R22, R22, 0x1, R2.reuse, P4 ;  /* 0x0000000116167824 */ /* 0x100fe200020e0602 */
[----:B------:R-:W-:Y:S01]  /*8a790*/  IADD3 R23, P4, R23, R9, RZ ;  /* 0x0000000917177210 */ /* 0x000fe20007f9e0ff */
[----:B0-----:R-:W3:Y:S04]  /*8a7a0*/  LDL.LU R17, [R1+0x2118] ;  /* 0x0021180001117983 */ /* 0x001ee80000300800 */
[----:B------:R-:W-:Y:S04]  /*8a7b0*/  STL [R1+0x214c], R25 ;  /* 0x00214c1901007387 */ /* 0x000fe80000100800 */
[----:B------:R-:W-:Y:S04]  /*8a7c0*/  STL [R1+0x2170], R26 ;  /* 0x0021701a01007387 */ /* 0x000fe80000100800 */
[----:B------:R-:W-:Y:S01]  /*8a7d0*/  STL [R1+0x2144], R27 ;  /* 0x0021441b01007387 */ /* 0x000fe20000100800 */
[----:B------:R-:W-:-:S02]  /*8a7e0*/  IMAD.X R7, R7, 0x1, R2, P5 ;  /* 0x0000000107077824 */ /* 0x000fc400028e0602 */
        /* <DEDUP_REMOVED lines=9> */
[----:B------:R-:W-:Y:S01]  /*8a880*/  STL [R1+0x212c], R6 ;  /* 0x00212c0601007387 */ /* 0x000fe20000100800 */
[----:B------:R-:W-:-:S03]  /*8a890*/  IMAD.X R4, R4, 0x1, R2, P1 ;  /* 0x0000000104047824 */ /* 0x000fc600008e0602 */
[----:B0-----:R-:W3:Y:S04]  /*8a8a0*/  LDL.LU R28, [R1+0x20ec] ;  /* 0x0020ec00011c7983 */ /* 0x001ee80000300800 */
[----:B------:R-:W-:Y:S01]  /*8a8b0*/  STL [R1+0x2150], R5 ;  /* 0x0021500501007387 */ /* 0x000fe20000100800 */
[----:B--2---:R-:W-:-:S05]  /*8a8c0*/  IMAD.X R0, R0, 0x1, R2, P2 ;  /* 0x0000000100007824 */ /* 0x004fca00010e0602 */
[----:B------:R0:W-:Y:S04]  /*8a8d0*/  STL [R1+0x2140], R0 ;  /* 0x0021400001007387 */ /* 0x0001e80000100800 */
[----:B------:R-:W-:Y:S04]  /*8a8e0*/  STL [R1+0x2148], R4 ;  /* 0x0021480401007387 */ /* 0x000fe80000100800 */
[----:B0-----:R-:W2:Y:S01]  /*8a8f0*/  LDL.LU R0, [R1+0x2110] ;  /* 0x0021100001007983 */ /* 0x001ea20000300800 */
[-C--:B------:R-:W-:Y:S02]  /*8a900*/  IADD3 R12, P1, R12, R9.reuse, RZ ;  /* 0x000000090c0c7210 */ /* 0x080fe40007f3e0ff */
[-C--:B------:R-:W-:Y:S01]  /*8a910*/  IADD3 R13, P2, R13, R9.reuse, RZ ;  /* 0x000000090d0d7210 */ /* 0x080fe20007f5e0ff */
[----:B------:R-:W-:Y:S01]  /*8a920*/  IMAD.X R14, R14, 0x1, R2, P3 ;  /* 0x000000010e0e7824 */ /* 0x000fe200018e0602 */
[----:B------:R-:W-:Y:S01]  /*8a930*/  IADD3 R15, P3, R15, R9, RZ ;  /* 0x000000090f0f7210 */ /* 0x000fe20007f7e0ff */
[----:B------:R-:W-:Y:S01]  /*8a940*/  STL [R1+0x211c], R12 ;  /* 0x00211c0c01007387 */ /* 0x000fe20000100800 */
[----:B----4-:R-:W-:-:S02]  /*8a950*/  IADD3.X R8, R8, R2, RZ, P4, !PT ;  /* 0x0000000208087210 */ /* 0x010fc400027fe4ff */
[----:B------:R-:W-:Y:S01]  /*8a960*/  IADD3 R29, P4, R29, R9, RZ ;  /* 0x000000091d1d7210 */ /* 0x000fe20007f9e0ff */
[----:B------:R-:W-:Y:S04]  /*8a970*/  STL [R1+0x2114], R13 ;  /* 0x0021140d01007387 */ /* 0x000fe80000100800 */
[----:B------:R-:W-:Y:S01]  /*8a980*/  STL [R1+0x2138], R14 ;  /* 0x0021380e01007387 */ /* 0x000fe20000100800 */
[----:B------:R-:W-:-:S03]  /*8a990*/  IMAD.X R19, R19, 0x1, R2, P5 ;  /* 0x0000000113137824 */ /* 0x000fc600028e0602 */
[----:B------:R-:W-:Y:S01]  /*8a9a0*/  STL [R1+0x210c], R15 ;  /* 0x00210c0f01007387 */ /* 0x000fe20000100800 */
[----:B------:R-:W-:-:S03]  /*8a9b0*/  IADD3 R16, P5, R16, R9, RZ ;  /* 0x0000000910107210 */ /* 0x000fc60007fbe0ff */
[----:B------:R-:W-:Y:S04]  /*8a9c0*/  STL [R1+0x2130], R8 ;  /* 0x0021300801007387 */ /* 0x000fe80000100800 */
[----:B------:R-:W-:Y:S01]  /*8a9d0*/  STL [R1+0x2104], R29 ;  /* 0x0021041d01007387 */ /* 0x000fe20000100800 */
[----:B------:R-:W-:-:S03]  /*8a9e0*/  IMAD.X R3, R3, 0x1, R2, P6 ;  /* 0x0000000103037824 */ /* 0x000fc600030e0602 */
[----:B------:R-:W4:Y:S04]  /*8a9f0*/  LDL.LU R11, [R1+0x20e4] ;  /* 0x0020e400010b7983 */ /* 0x000f280000300800 */
        /* <DEDUP_REMOVED lines=8> */
[----:B------:R-:W4:Y:S01]  /*8aa80*/  LDL.LU R26, [R1+0x20cc] ;  /* 0x0020cc00011a7983 */ /* 0x000f220000300800 */
[----:B---3--:R-:W-:-:S05]  /*8aa90*/  IADD3 R18, P6, R18, R9, RZ ;  /* 0x0000000912127210 */ /* 0x008fca0007fde0ff */
[----:B------:R-:W-:Y:S04]  /*8aaa0*/  STL [R1+0x20f4], R18 ;  /* 0x0020f41201007387 */ /* 0x000fe80000100800 */
[----:B------:R-:W3:Y:S01]  /*8aab0*/  LDL.LU R27, [R1+0x20f0] ;  /* 0x0020f000011b7983 */ /* 0x000ee20000300800 */
[----:B------:R-:W-:-:S05]  /*8aac0*/  IMAD.X R17, R17, 0x1, R2, P1 ;  /* 0x0000000111117824 */ /* 0x000fca00008e0602 */
        /* <DEDUP_REMOVED lines=11> */
[----:B------:R-:W-:-:S05]  /*8ab80*/  IADD3 R28, P1, R28, R9, RZ ;  /* 0x000000091c1c7210 */ /* 0x000fca0007f3e0ff */
[----:B------:R0:W-:Y:S04]  /*8ab90*/  STL [R1+0x20ec], R28 ;  /* 0x0020ec1c01007387 */ /* 0x0001e80000100800 */
[----:B0-----:R-:W3:Y:S04]  /*8aba0*/  LDL.LU R28, [R1+0x209c] ;  /* 0x00209c00011c7983 */ /* 0x001ee80000300800 */
[----:B------:R-:W3:Y:S04]  /*8abb0*/  LDL.LU R13, [R1+0x20c0] ;  /* 0x0020c000010d7983 */ /* 0x000ee80000300800 */
[----:B------:R-:W3:Y:S04]  /*8abc0*/  LDL.LU R14, [R1+0x2094] ;  /* 0x00209400010e7983 */ /* 0x000ee80000300800 */
[----:B------:R-:W3:Y:S01]  /*8abd0*/  LDL.LU R15, [R1+0x20b8] ;  /* 0x0020b800010f7983 */ /* 0x000ee20000300800 */
[----:B--2---:R-:W-:-:S05]  /*8abe0*/  IMAD.X R0, R0, 0x1, R2, P2 ;  /* 0x0000000100007824 */ /* 0x004fca00010e0602 */
[----:B------:R0:W-:Y:S04]  /*8abf0*/  STL [R1+0x2110], R0 ;  /* 0x0021100001007387 */ /* 0x0001e80000100800 */
[----:B------:R-:W2:Y:S04]  /*8ac00*/  LDL.LU R8, [R1+0x208c] ;  /* 0x00208c0001087983 */ /* 0x000ea80000300800 */
[----:B------:R-:W2:Y:S04]  /*8ac10*/  LDL.LU R29, [R1+0x20b0] ;  /* 0x0020b000011d7983 */ /* 0x000ea80000300800 */
[----:B------:R-:W2:Y:S04]  /*8ac20*/  LDL.LU R19, [R1+0x2084] ;  /* 0x0020840001137983 */ /* 0x000ea80000300800 */
[----:B------:R-:W2:Y:S04]  /*8ac30*/  LDL.LU R18, [R1+0x20a8] ;  /* 0x0020a80001127983 */ /* 0x000ea80000300800 */
[----:B0-----:R-:W2:Y:S01]  /*8ac40*/  LDL.LU R0, [R1+0x207c] ;  /* 0x00207c0001007983 */ /* 0x001ea20000300800 */
[-C--:B----4-:R-:W-:Y:S01]  /*8ac50*/  IADD3 R11, P2, R11, R9.reuse, RZ ;  /* 0x000000090b0b7210 */ /* 0x090fe20007f5e0ff */
[----:B------:R-:W-:Y:S01]  /*8ac60*/  IMAD.X R10, R10, 0x1, R2, P3 ;  /* 0x000000010a0a7824 */ /* 0x000fe200018e0602 */
[----:B------:R-:W-:-:S03]  /*8ac70*/  IADD3 R24, P3, R24, R9, RZ ;  /* 0x0000000918187210 */ /* 0x000fc60007f7e0ff */
[----:B------:R-:W-:Y:S04]  /*8ac80*/  STL [R1+0x20e4], R11 ;  /* 0x0020e40b01007387 */ /* 0x000fe80000100800 */
[----:B------:R-:W-:Y:S01]  /*8ac90*/  STL [R1+0x2108], R10 ;  /* 0x0021080a01007387 */ /* 0x000fe20000100800 */
[----:B------:R-:W-:Y:S01]  /*8aca0*/  IMAD.X R16, R16, 0x1, R2, P4 ;  /* 0x0000000110107824 */ /* 0x000fe200020e0602 */
[----:B------:R-:W-:-:S04]  /*8acb0*/  IADD3 R3, P4, R3, R9, RZ ;  /* 0x0000000903037210 */ /* 0x000fc80007f9e0ff */
[----:B------:R0:W-:Y:S04]  /*8acc0*/  STL [R1+0x2100], R16 ;  /* 0x0021001001007387 */ /* 0x0001e80000100800 */
[----:B------:R-:W-:Y:S04]  /*8acd0*/  STL [R1+0x20dc], R24 ;  /* 0x0020dc1801007387 */ /* 0x000fe80000100800 */
[----:B0-----:R-:W4:Y:S04]  /*8ace0*/  LDL.LU R16, [R1+0x20a0] ;  /* 0x0020a00001107983 */ /* 0x001f280000300800 */
[----:B------:R0:W-:Y:S04]  /*8acf0*/  STL [R1+0x20d4], R3 ;  /* 0x0020d40301007387 */ /* 0x0001e80000100800 */
[----:B0-----:R-:W4:Y:S01]  /*8ad00*/  LDL.LU R3, [R1+0x2074] ;  /* 0x0020740001037983 */ /* 0x001f220000300800 */
[--C-:B------:R-:W-:Y:S01]  /*8ad10*/  IMAD.X R25, R25, 0x1, R2.reuse, P5 ;  /* 0x0000000119197824 */ /* 0x100fe200028e0602 */
[-C--:B------:R-:W-:Y:S01]  /*8ad20*/  IADD3 R26, P5, R26, R9.reuse, RZ ;  /* 0x000000091a1a7210 */ /* 0x080fe20007fbe0ff */
[--C-:B---3--:R-:W-:Y:S01]  /*8ad30*/  IMAD.X R27, R27, 0x1, R2.reuse, P6 ;  /* 0x000000011b1b7824 */ /* 0x108fe200030e0602 */
[-C--:B------:R-:W-:Y:S01]  /*8ad40*/  IADD3 R20, P6, R20, R9.reuse, RZ ;  /* 0x0000000914147210 */ /* 0x080fe20007fde0ff */
[----:B------:R-:W-:Y:S01]  /*8ad50*/  IMAD.X R21, R21, 0x1, R2, P1 ;  /* 0x0000000115157824 */ /* 0x000fe200008e0602 */
[----:B------:R-:W-:Y:S01]  /*8ad60*/  STL [R1+0x20f8], R25 ;  /* 0x0020f81901007387 */ /* 0x000fe20000100800 */
[----:B------:R-:W-:-:S03]  /*8ad70*/  IADD3 R22, P1, R22, R9, RZ ;  /* 0x0000000916167210 */ /* 0x000fc60007f3e0ff */
[----:B------:R-:W-:Y:S01]  /*8ad80*/  STL [R1+0x20cc], R26 ;  /* 0x0020cc1a01007387 */ /* 0x000fe20000100800 */
[----:B------:R-:W-:-:S03]  /*8ad90*/  IMAD.X R23, R23, 0x1, R2, P2 ;  /* 0x0000000117177824 */ /* 0x000fc600010e0602 */
[----:B------:R-:W-:Y:S01]  /*8ada0*/  STL [R1+0x20f0], R27 ;  /* 0x0020f01b01007387 */ /* 0x000fe20000100800 */
[----:B------:R-:W-:-:S03]  /*8adb0*/  IADD3 R7, P2, R7, R9, RZ ;  /* 0x0000000907077210 */ /* 0x000fc60007f5e0ff */
[----:B------:R-:W-:Y:S01]  /*8adc0*/  STL [R1+0x20c4], R20 ;  /* 0x0020c41401007387 */ /* 0x000fe20000100800 */
[----:B------:R-:W-:-:S03]  /*8add0*/  IMAD.X R17, R17, 0x1, R2, P4 ;  /* 0x0000000111117824 */ /* 0x000fc600020e0602 */
[----:B------:R-:W-:Y:S01]  /*8ade0*/  STL [R1+0x20e8], R21 ;  /* 0x0020e81501007387 */ /* 0x000fe20000100800 */
[----:B------:R-:W-:-:S03]  /*8adf0*/  IADD3.X R6, R6, R2, RZ, P3, !PT ;  /* 0x0000000206067210 */ /* 0x000fc60001ffe4ff */
[----:B------:R-:W-:Y:S04]  /*8ae00*/  STL [R1+0x20bc], R22 ;  /* 0x0020bc1601007387 */ /* 0x000fe80000100800 */
[----:B------:R-:W-:Y:S04]  /*8ae10*/  STL [R1+0x20e0], R23 ;  /* 0x0020e01701007387 */ /* 0x000fe80000100800 */
[----:B------:R-:W-:Y:S04]  /*8ae20*/  STL [R1+0x20b4], R7 ;  /* 0x0020b40701007387 */ /* 0x000fe80000100800 */
[----:B------:R0:W-:Y:S01]  /*8ae30*/  STL [R1+0x20d0], R17 ;  /* 0x0020d01101007387 */ /* 0x0001e20000100800 */
[----:B------:R-:W-:-:S03]  /*8ae40*/  IADD3 R5, P3, R5, R9, RZ ;  /* 0x0000000905057210 */ /* 0x000fc60007f7e0ff */
[----:B------:R-:W-:Y:S01]  /*8ae50*/  STL [R1+0x20d8], R6 ;  /* 0x0020d80601007387 */ /* 0x000fe20000100800 */
[--C-:B------:R-:W-:Y:S01]  /*8ae60*/  IMAD.X R12, R12, 0x1, R2.reuse, P5 ;  /* 0x000000010c0c7824 */ /* 0x100fe200028e0602 */
[-C--:B------:R-:W-:Y:S02]  /*8ae70*/  IADD3 R4, P4, R4, R9.reuse, RZ ;  /* 0x0000000904047210 */ /* 0x080fe40007f9e0ff */
[----:B0-----:R-:W3:Y:S04]  /*8ae80*/  LDL.LU R17, [R1+0x2098] ;  /* 0x0020980001117983 */ /* 0x001ee80000300800 */
[----:B------:R-:W-:Y:S01]  /*8ae90*/  STL [R1+0x20ac], R5 ;  /* 0x0020ac0501007387 */ /* 0x000fe20000100800 */
[-C--:B------:R-:W-:Y:S01]  /*8aea0*/  IADD3 R28, P5, R28, R9.reuse, RZ ;  /* 0x000000091c1c7210 */ /* 0x080fe20007fbe0ff */
[--C-:B------:R-:W-:Y:S01]  /*8aeb0*/  IMAD.X R13, R13, 0x1, R2.reuse, P6 ;  /* 0x000000010d0d7824 */ /* 0x100fe200030e0602 */
[----:B------:R-:W-:Y:S01]  /*8aec0*/  IADD3 R14, P6, R14, R9, RZ ;  /* 0x000000090e0e7210 */ /* 0x000fe20007fde0ff */
[----:B------:R-:W-:-:S02]  /*8aed0*/  IMAD.X R15, R15, 0x1, R2, P1 ;  /* 0x000000010f0f7824 */ /* 0x000fc400008e0602 */
[----:B------:R0:W-:Y:S04]  /*8aee0*/  STL [R1+0x209c], R28 ;  /* 0x00209c1c01007387 */ /* 0x0001e80000100800 */
[----:B------:R-:W-:Y:S04]  /*8aef0*/  STL [R1+0x20a4], R4 ;  /* 0x0020a40401007387 */ /* 0x000fe80000100800 */
[----:B0-----:R-:W3:Y:S04]  /*8af00*/  LDL.LU R28, [R1+0x206c] ;  /* 0x00206c00011c7983 */ /* 0x001ee80000300800 */
[----:B------:R-:W-:Y:S04]  /*8af10*/  STL [R1+0x20c8], R12 ;  /* 0x0020c80c01007387 */ /* 0x000fe80000100800 */
[----:B------:R-:W-:Y:S04]  /*8af20*/  STL [R1+0x20c0], R13 ;  /* 0x0020c00d01007387 */ /* 0x000fe80000100800 */
[----:B------:R-:W-:Y:S04]  /*8af30*/  STL [R1+0x2094], R14 ;  /* 0x0020940e01007387 */ /* 0x000fe80000100800 */
[----:B------:R-:W-:Y:S01]  /*8af40*/  STL [R1+0x20b8], R15 ;  /* 0x0020b80f01007387 */ /* 0x000fe20000100800 */
[-C--:B--2---:R-:W-:Y:S01]  /*8af50*/  IADD3 R8, P1, R8, R9.reuse, RZ ;  /* 0x0000000908087210 */ /* 0x084fe20007f3e0ff */
[--C-:B------:R-:W-:Y:S01]  /*8af60*/  IMAD.X R29, R29, 0x1, R2.reuse, P2 ;  /* 0x000000011d1d7824 */ /* 0x100fe200010e0602 */
[----:B------:R-:W-:Y:S01]  /*8af70*/  IADD3 R19, P2, R19, R9, RZ ;  /* 0x0000000913137210 */ /* 0x000fe20007f5e0ff */
[----:B------:R-:W-:-:S02]  /*8af80*/  IMAD.X R18, R18, 0x1, R2, P3 ;  /* 0x0000000112127824 */ /* 0x000fc400018e0602 */
[----:B------:R-:W-:Y:S04]  /*8af90*/  STL [R1+0x208c], R8 ;  /* 0x00208c0801007387 */ /* 0x000fe80000100800 */
[----:B------:R-:W-:Y:S04]  /*8afa0*/  STL [R1+0x20b0], R29 ;  /* 0x0020b01d01007387 */ /* 0x000fe80000100800 */
[----:B------:R-:W2:Y:S04]  /*8afb0*/  LDL.LU R11, [R1+0x2090] ;  /* 0x00209000010b7983 */ /* 0x000ea80000300800 */
[----:B------:R-:W-:Y:S01]  /*8afc0*/  STL [R1+0x2084], R19 ;  /* 0x0020841301007387 */ /* 0x000fe20000100800 */
[----:B------:R-:W-:-:S03]  /*8afd0*/  IADD3 R0, P3, R0, R9, RZ ;  /* 0x0000000900007210 */ /* 0x000fc60007f7e0ff */
[----:B------:R-:W2:Y:S04]  /*8afe0*/  LDL.LU R10, [R1+0x2064] ;  /* 0x00206400010a7983 */ /* 0x000ea80000300800 */
[----:B------:R0:W-:Y:S04]  /*8aff0*/  STL [R1+0x20a8], R18 ;  /* 0x0020a81201007387 */ /* 0x0001e80000100800 */
[----:B------:R-:W2:Y:S04]  /*8b000*/  LDL.LU R24, [R1+0x2088] ;  /* 0x0020880001187983 */ /* 0x000ea80000300800 */
[----:B------:R1:W-:Y:S04]  /*8b010*/  STL [R1+0x207c], R0 ;  /* 0x00207c0001007387 */ /* 0x0003e80000100800 */
[----:B0-----:R-:W2:Y:S04]  /*8b020*/  LDL.LU R18, [R1+0x205c] ;  /* 0x00205c0001127983 */ /* 0x001ea80000300800 */
[----:B-1----:R-:W2:Y:S04]  /*8b030*/  LDL.LU R0, [R1+0x2080] ;  /* 0x0020800001007983 */ /* 0x002ea80000300800 */
[----:B------:R-:W2:Y:S04]  /*8b040*/  LDL.LU R25, [R1+0x2054] ;  /* 0x0020540001197983 */ /* 0x000ea80000300800 */
[----:B------:R-:W2:Y:S01]  /*8b050*/  LDL.LU R26, [R1+0x2078] ;  /* 0x00207800011a7983 */ /* 0x000ea20000300800 */
[----:B----4-:R-:W-:-:S05]  /*8b060*/  IMAD.X R16, R16, 0x1, R2, P4 ;  /* 0x0000000110107824 */ /* 0x010fca00020e0602 */
[----:B------:R-:W-:Y:S04]  /*8b070*/  STL [R1+0x20a0], R16 ;  /* 0x0020a01001007387 */ /* 0x000fe80000100800 */
[----:B------:R-:W4:Y:S01]  /*8b080*/  LDL.LU R27, [R1+0x204c] ;  /* 0x00204c00011b7983 */ /* 0x000f220000300800 */
[----:B------:R-:W-:-:S05]  /*8b090*/  IADD3 R3, P4, R3, R9, RZ ;  /* 0x0000000903037210 */ /* 0x000fca0007f9e0ff */
        /* <DEDUP_REMOVED lines=11> */
[----:B---3--:R-:W-:-:S05]  /*8b150*/  IMAD.X R17, R17, 0x1, R2, P5 ;  /* 0x0000000111117824 */ /* 0x008fca00028e0602 */
[----:B------:R0:W-:Y:S04]  /*8b160*/  STL [R1+0x2098], R17 ;  /* 0x0020981101007387 */ /* 0x0001e80000100800 */
[----:B0-----:R-:W3:Y:S04]  /*8b170*/  LDL.LU R17, [R1+0x2048] ;  /* 0x0020480001117983 */ /* 0x001ee80000300800 */
[----:B------:R-:W3:Y:S04]  /*8b180*/  LDL.LU R13, [R1+0x201c] ;  /* 0x00201c00010d7983 */ /* 0x000ee80000300800 */
[----:B------:R-:W3:Y:S04]  /*8b190*/  LDL.LU R14, [R1+0x2040] ;  /* 0x00204000010e7983 */ /* 0x000ee80000300800 */
[----:B------:R-:W3:Y:S01]  /*8b1a0*/  LDL.LU R15, [R1+0x2014] ;  /* 0x00201400010f7983 */ /* 0x000ee20000300800 */
[----:B------:R-:W-:-:S05]  /*8b1b0*/  IADD3 R28, P5, R28, R9, RZ ;  /* 0x000000091c1c7210 */ /* 0x000fca0007fbe0ff */
[----:B------:R0:W-:Y:S04]  /*8b1c0*/  STL [R1+0x206c], R28 ;  /* 0x00206c1c01007387 */ /* 0x0001e80000100800 */
[----:B------:R-:W3:Y:S04]  /*8b1d0*/  LDL.LU R8, [R1+0x2038] ;  /* 0x0020380001087983 */ /* 0x000ee80000300800 */
[----:B------:R-:W3:Y:S04]  /*8b1e0*/  LDL.LU R29, [R1+0x200c] ;  /* 0x00200c00011d7983 */ /* 0x000ee80000300800 */
[----:B------:R-:W3:Y:S04]  /*8b1f0*/  LDL.LU R19, [R1+0x2030] ;  /* 0x0020300001137983 */ /* 0x000ee80000300800 */
[----:B------:R-:W3:Y:S04]  /*8b200*/  LDL.LU R16, [R1+0x2004] ;  /* 0x0020040001107983 */ /* 0x000ee80000300800 */
[----:B0-----:R-:W3:Y:S01]  /*8b210*/  LDL.LU R28, [R1+0x2028] ;  /* 0x00202800011c7983 */ /* 0x001ee20000300800 */
[--C-:B--2---:R-:W-:Y:S01]  /*8b220*/  IMAD.X R11, R11, 0x1, R2.reuse, P6 ;  /* 0x000000010b0b7824 */ /* 0x104fe200030e0602 */
[----:B------:R-:W-:Y:S01]  /*8b230*/  IADD3 R10, P6, R10, R9, RZ ;  /* 0x000000090a0a7210 */ /* 0x000fe20007fde0ff */
[----:B------:R-:W-:-:S03]  /*8b240*/  IMAD.X R24, R24, 0x1, R2, P1 ;  /* 0x0000000118187824 */ /* 0x000fc600008e0602 */
[----:B------:R-:W-:Y:S04]  /*8b250*/  STL [R1+0x2090], R11 ;  /* 0x0020900b01007387 */ /* 0x000fe80000100800 */
[----:B------:R-:W-:Y:S01]  /*8b260*/  STL [R1+0x2064], R10 ;  /* 0x0020640a01007387 */ /* 0x000fe20000100800 */
[----:B------:R-:W-:Y:S02]  /*8b270*/  IADD3 R18, P1, R18, R9, RZ ;  /* 0x0000000912127210 */ /* 0x000fe40007f3e0ff */
[----:B------:R-:W-:-:S03]  /*8b280*/  IADD3.X R0, R0, R2, RZ, P2, !PT ;  /* 0x0000000200007210 */ /* 0x000fc600017fe4ff */
[----:B------:R0:W-:Y:S04]  /*8b290*/  STL [R1+0x205c], R18 ;  /* 0x00205c1201007387 */ /* 0x0001e80000100800 */
[----:B------:R-:W-:Y:S04]  /*8b2a0*/  STL [R1+0x2088], R24 ;  /* 0x0020881801007387 */ /* 0x000fe80000100800 */
[----:B0-----:R-:W2:Y:S04]  /*8b2b0*/  LDL.LU R18, [R1+0x1ffc] ;  /* 0x001ffc0001127983 */ /* 0x001ea80000300800 */
[----:B------:R0:W-:Y:S04]  /*8b2c0*/  STL [R1+0x2080], R0 ;  /* 0x0020800001007387 */ /* 0x0001e80000100800 */
[----:B0-----:R-:W2:Y:S01]  /*8b2d0*/  LDL.LU R0, [R1+0x2020] ;  /* 0x0020200001007983 */ /* 0x001ea20000300800 */
[-C--:B------:R-:W-:Y:S01]  /*8b2e0*/  IADD3 R25, P2, R25, R9.reuse, RZ ;  /* 0x0000000919197210 */ /* 0x080fe20007f5e0ff */
[----:B------:R-:W-:Y:S01]  /*8b2f0*/  IMAD.X R26, R26, 0x1, R2, P3 ;  /* 0x000000011a1a7824 */ /* 0x000fe200018e0602 */
[----:B----4-:R-:W-:-:S03]  /*8b300*/  IADD3 R27, P3, R27, R9, RZ ;  /* 0x000000091b1b7210 */ /* 0x010fc60007f7e0ff */
[----:B------:R-:W-:Y:S04]  /*8b310*/  STL [R1+0x2054], R25 ;  /* 0x0020541901007387 */ /* 0x000fe80000100800 */
[----:B------:R-:W-:Y:S01]  /*8b320*/  STL [R1+0x2078], R26 ;  /* 0x0020781a01007387 */ /* 0x000fe20000100800 */
[--C-:B------:R-:W-:Y:S01]  /*8b330*/  IMAD.X R20, R20, 0x1, R2.reuse, P4 ;  /* 0x0000000114147824 */ /* 0x100fe200020e0602 */
[-C--:B------:R-:W-:Y:S01]  /*8b340*/  IADD3 R21, P4, R21, R9.reuse, RZ ;  /* 0x0000000915157210 */ /* 0x080fe20007f9e0ff */
[--C-:B------:R-:W-:Y:S01]  /*8b350*/  IMAD.X R22, R22, 0x1, R2.reuse, P5 ;  /* 0x0000000116167824 */ /* 0x100fe200028e0602 */
[----:B------:R-:W-:Y:S01]  /*8b360*/  IADD3 R23, P5, R23, R9, RZ ;  /* 0x0000000917177210 */ /* 0x000fe20007fbe0ff */
[----:B------:R-:W-:Y:S01]  /*8b370*/  STL [R1+0x204c], R27 ;  /* 0x00204c1b01007387 */ /* 0x000fe20000100800 */
[----:B------:R-:W-:-:S02]  /*8b380*/  IMAD.X R7, R7, 0x1, R2, P6 ;  /* 0x0000000107077824 */ /* 0x000fc400030e0602 */
[--C-:B------:R-:W-:Y:S01]  /*8b390*/  IMAD.X R5, R5, 0x1, R2.reuse, P1 ;  /* 0x0000000105057824 */ /* 0x100fe200008e0602 */
[----:B------:R-:W-:Y:S04]  /*8b3a0*/  STL [R1+0x2070], R20 ;  /* 0x0020701401007387 */ /* 0x000fe80000100800 */
[----:B------:R-:W-:Y:S01]  /*8b3b0*/  STL [R1+0x2044], R21 ;  /* 0x0020441501007387 */ /* 0x000fe20000100800 */
[-C--:B------:R-:W-:Y:S02]  /*8b3c0*/  IADD3 R3, P1, R3, R9.reuse, RZ ;  /* 0x0000000903037210 */ /* 0x080fe40007f3e0ff */
[-C--:B------:R-:W-:Y:S01]  /*8b3d0*/  IADD3 R6, P6, R6, R9.reuse, RZ ;  /* 0x0000000906067210 */ /* 0x080fe20007fde0ff */
[----:B------:R-:W-:Y:S04]  /*8b3e0*/  STL [R1+0x2068], R22 ;  /* 0x0020681601007387 */ /* 0x000fe80000100800 */
[----:B------:R-:W-:Y:S04]  /*8b3f0*/  STL [R1+0x203c], R23 ;  /* 0x00203c1701007387 */ /* 0x000fe80000100800 */
[----:B------:R-:W-:Y:S04]  /*8b400*/  STL [R1+0x2060], R7 ;  /* 0x0020600701007387 */ /* 0x000fe80000100800 */
[----:B------:R0:W-:Y:S04]  /*8b410*/  STL [R1+0x202c], R3 ;  /* 0x00202c0301007387 */ /* 0x0001e80000100800 */
[----:B------:R-:W-:Y:S04]  /*8b420*/  STL [R1+0x2034], R6 ;  /* 0x0020340601007387 */ /* 0x000fe80000100800 */
[----:B0-----:R-:W4:Y:S01]  /*8b430*/  LDL.LU R3, [R1+0x1ff4] ;  /* 0x001ff40001037983 */ /* 0x001f220000300800 */
[----:B------:R-:W-:Y:S01]  /*8b440*/  IMAD.X R4, R4, 0x1, R2, P2 ;  /* 0x0000000104047824 */ /* 0x000fe200010e0602 */
[----:B------:R-:W-:-:S02]  /*8b450*/  IADD3 R12, P2, R12, R9, RZ ;  /* 0x000000090c0c7210 */ /* 0x000fc40007f5e0ff */
[----:B------:R-:W-:Y:S01]  /*8b460*/  STL [R1+0x2058], R5 ;  /* 0x0020580501007387 */ /* 0x000fe20000100800 */
[--C-:B---3--:R-:W-:Y:S01]  /*8b470*/  IMAD.X R17, R17, 0x1, R2.reuse, P3 ;  /* 0x0000000111117824 */ /* 0x108fe200018e0602 */
[-C--:B------:R-:W-:Y:S01]  /*8b480*/  IADD3 R13, P3, R13, R9.reuse, RZ ;  /* 0x000000090d0d7210 */ /* 0x080fe20007f7e0ff */
[--C-:B------:R-:W-:Y:S01]  /*8b490*/  IMAD.X R14, R14, 0x1, R2.reuse, P4 ;  /* 0x000000010e0e7824 */ /* 0x100fe200020e0602 */
[-C--:B------:R-:W-:Y:S02]  /*8b4a0*/  IADD3 R15, P4, R15, R9.reuse, RZ ;  /* 0x000000090f0f7210 */ /* 0x080fe40007f9e0ff */
[----:B------:R0:W-:Y:S04]  /*8b4b0*/  STL [R1+0x2048], R17 ;  /* 0x0020481101007387 */ /* 0x0001e80000100800 */
[----:B------:R-:W-:Y:S01]  /*8b4c0*/  STL [R1+0x2050], R4 ;  /* 0x0020500401007387 */ /* 0x000fe20000100800 */
[----:B------:R-:W-:Y:S01]  /*8b4d0*/  IMAD.X R8, R8, 0x1, R2, P5 ;  /* 0x0000000108087824 */ /* 0x000fe200028e0602 */
[----:B------:R-:W-:-:S02]  /*8b4e0*/  IADD3 R29, P5, R29, R9, RZ ;  /* 0x000000091d1d7210 */ /* 0x000fc40007fbe0ff */
[----:B0-----:R-:W3:Y:S04]  /*8b4f0*/  LDL.LU R17, [R1+0x2018] ;  /* 0x0020180001117983 */ /* 0x001ee80000300800 */
[----:B------:R-:W-:Y:S04]  /*8b500*/  STL [R1+0x2024], R12 ;  /* 0x0020240c01007387 */ /* 0x000fe80000100800 */
[----:B------:R-:W-:Y:S04]  /*8b510*/  STL [R1+0x201c], R13 ;  /* 0x00201c0d01007387 */ /* 0x000fe80000100800 */
[----:B------:R-:W-:Y:S01]  /*8b520*/  STL [R1+0x2040], R14 ;  /* 0x0020400e01007387 */ /* 0x000fe20000100800 */
[----:B------:R-:W-:-:S03]  /*8b530*/  IMAD.X R19, R19, 0x1, R2, P6 ;  /* 0x0000000113137824 */ /* 0x000fc600030e0602 */
[----:B------:R-:W-:Y:S01]  /*8b540*/  STL [R1+0x2014], R15 ;  /* 0x0020140f01007387 */ /* 0x000fe20000100800 */
[----:B------:R-:W-:-:S03]  /*8b550*/  IADD3 R16, P6, R16, R9, RZ ;  /* 0x0000000910107210 */ /* 0x000fc60007fde0ff */
[----:B------:R-:W-:Y:S04]  /*8b560*/  STL [R1+0x2038], R8 ;  /* 0x0020380801007387 */ /* 0x000fe80000100800 */
[----:B------:R-:W-:Y:S01]  /*8b570*/  STL [R1+0x200c], R29 ;  /* 0x00200c1d01007387 */ /* 0x000fe20000100800 */
[----:B------:R-:W-:-:S03]  /*8b580*/  IADD3.X R28, R28, R2, RZ, P1, !PT ;  /* 0x000000021c1c7210 */ /* 0x000fc60000ffe4ff */
        /* <DEDUP_REMOVED lines=13> */
[----:B------:R-:W-:-:S05]  /*8b660*/  IMAD.X R0, R0, 0x1, R2, P2 ;  /* 0x0000000100007824 */ /* 0x000fca00010e0602 */
        /* <DEDUP_REMOVED lines=10> */
[----:B------:R-:W2:Y:S01]  /*8b710*/  LDL.LU R12, [R1+0x1fd0] ;  /* 0x001fd000010c7983 */ /* 0x000ea20000300800 */
[----:B----4-:R-:W-:-:S05]  /*8b720*/  IADD3 R3, P2, R3, R9, RZ ;  /* 0x0000000903037210 */ /* 0x010fca0007f5e0ff */
[----:B------:R0:W-:Y:S04]  /*8b730*/  STL [R1+0x1ff4], R3 ;  /* 0x001ff40301007387 */ /* 0x0001e80000100800 */
[----:B0-----:R-:W4:Y:S04]  /*8b740*/  LDL.LU R3, [R1+0x1fa4] ;  /* 0x001fa40001037983 */ /* 0x001f280000300800 */
[----:B------:R-:W4:Y:S04]  /*8b750*/  LDL.LU R13, [R1+0x1fc8] ;  /* 0x001fc800010d7983 */ /* 0x000f280000300800 */
[----:B------:R-:W4:Y:S04]  /*8b760*/  LDL.LU R14, [R1+0x1f9c] ;  /* 0x001f9c00010e7983 */ /* 0x000f280000300800 */
[----:B------:R-:W4:Y:S01]  /*8b770*/  LDL.LU R15, [R1+0x1fc0] ;  /* 0x001fc000010f7983 */ /* 0x000f220000300800 */
[----:B---3--:R-:W-:-:S05]  /*8b780*/  IMAD.X R17, R17, 0x1, R2, P3 ;  /* 0x0000000111117824 */ /* 0x008fca00018e0602 */
        /* <DEDUP_REMOVED lines=24> */
[-C--:B------:R-:W-:Y:S01]  /*8b910*/  IADD3 R20, P1, R20, R9.reuse, RZ ;  /* 0x0000000914147210 */ /* 0x080fe20007f3e0ff */
[--C-:B------:R-:W-:Y:S01]  /*8b920*/  IMAD.X R21, R21, 0x1, R2.reuse, P2 ;  /* 0x0000000115157824 */ /* 0x100fe200010e0602 */
[-C--:B------:R-:W-:Y:S01]  /*8b930*/  IADD3 R22, P2, R22, R9.reuse, RZ ;  /* 0x0000000916167210 */ /* 0x080fe20007f5e0ff */
[--C-:B------:R-:W-:Y:S01]  /*8b940*/  IMAD.X R23, R23, 0x1, R2.reuse, P3 ;  /* 0x0000000117177824 */ /* 0x100fe200018e0602 */
[----:B------:R-:W-:Y:S01]  /*8b950*/  IADD3 R7, P3, R7, R9, RZ ;  /* 0x0000000907077210 */ /* 0x000fe20007f7e0ff */
[----:B------:R-:W-:Y:S04]  /*8b960*/  STL [R1+0x1fcc], R20 ;  /* 0x001fcc1401007387 */ /* 0x000fe80000100800 */
[----:B------:R-:W-:Y:S01]  /*8b970*/  STL [R1+0x1ff0], R21 ;  /* 0x001ff01501007387 */ /* 0x000fe20000100800 */
[----:B------:R-:W-:-:S02]  /*8b980*/  IMAD.X R0, R0, 0x1, R2, P5 ;  /* 0x0000000100007824 */ /* 0x000fc400028e0602 */
[----:B------:R-:W-:Y:S01]  /*8b990*/  IMAD.X R6, R6, 0x1, R2, P4 ;  /* 0x0000000106067824 */ /* 0x000fe200020e0602 */
[----:B------:R-:W-:Y:S04]  /*8b9a0*/  STL [R1+0x1fc4], R22 ;  /* 0x001fc41601007387 */ /* 0x000fe80000100800 */
[----:B------:R-:W-:Y:S04]  /*8b9b0*/  STL [R1+0x1fe8], R23 ;  /* 0x001fe81701007387 */ /* 0x000fe80000100800 */
[----:B------:R-:W-:Y:S04]  /*8b9c0*/  STL [R1+0x1fbc], R7 ;  /* 0x001fbc0701007387 */ /* 0x000fe80000100800 */
[----:B------:R0:W-:Y:S04]  /*8b9d0*/  STL [R1+0x1fd8], R0 ;  /* 0x001fd80001007387 */ /* 0x0001e80000100800 */
[----:B------:R-:W-:Y:S04]  /*8b9e0*/  STL [R1+0x1fe0], R6 ;  /* 0x001fe00601007387 */ /* 0x000fe80000100800 */
[----:B0-----:R-:W2:Y:S01]  /*8b9f0*/  LDL.LU R0, [R1+0x1fa0] ;  /* 0x001fa00001007983 */ /* 0x001ea20000300800 */
[----:B------:R-:W-:-:S02]  /*8ba00*/  IADD3 R5, P4, R5, R9, RZ ;  /* 0x0000000905057210 */ /* 0x000fc40007f9e0ff */
[----:B------:R-:W-:Y:S02]  /*8ba10*/  IADD3.X R12, R12, R2, RZ, P6, !PT ;  /* 0x000000020c0c7210 */ /* 0x000fe400037fe4ff */
[-C--:B------:R-:W-:Y:S01]  /*8ba20*/  IADD3 R4, P5, R4, R9.reuse, RZ ;  /* 0x0000000904047210 */ /* 0x080fe20007fbe0ff */
[----:B------:R-:W-:Y:S01]  /*8ba30*/  STL [R1+0x1fb4], R5 ;  /* 0x001fb40501007387 */ /* 0x000fe20000100800 */
[----:B----4-:R-:W-:-:S05]  /*8ba40*/  IADD3 R3, P6, R3, R9, RZ ;  /* 0x0000000903037210 */ /* 0x010fca0007fde0ff */
[----:B------:R0:W-:Y:S04]  /*8ba50*/  STL [R1+0x1fa4], R3 ;  /* 0x001fa40301007387 */ /* 0x0001e80000100800 */
[----:B------:R-:W-:Y:S04]  /*8ba60*/  STL [R1+0x1fac], R4 ;  /* 0x001fac0401007387 */ /* 0x000fe80000100800 */
[----:B0-----:R-:W4:Y:S01]  /*8ba70*/  LDL.LU R3, [R1+0x1f74] ;  /* 0x001f740001037983 */ /* 0x001f220000300800 */
[--C-:B------:R-:W-:Y:S01]  /*8ba80*/  IMAD.X R13, R13, 0x1, R2.reuse, P1 ;  /* 0x000000010d0d7824 */ /* 0x100fe200008e0602 */
[-C--:B------:R-:W-:Y:S01]  /*8ba90*/  IADD3 R14, P1, R14, R9.reuse, RZ ;  /* 0x000000090e0e7210 */ /* 0x080fe20007f3e0ff */
[--C-:B------:R-:W-:Y:S01]  /*8baa0*/  IMAD.X R15, R15, 0x1, R2.reuse, P2 ;  /* 0x000000010f0f7824 */ /* 0x100fe200010e0602 */
[----:B------:R-:W-:Y:S01]  /*8bab0*/  STL [R1+0x1fd0], R12 ;  /* 0x001fd00c01007387 */ /* 0x000fe20000100800 */
[----:B---3--:R-:W-:Y:S01]  /*8bac0*/  IADD3 R8, P2, R8, R9, RZ ;  /* 0x0000000908087210 */ /* 0x008fe20007f5e0ff */
[----:B------:R-:W-:-:S02]  /*8bad0*/  IMAD.X R29, R29, 0x1, R2, P3 ;  /* 0x000000011d1d7824 */ /* 0x000fc400018e0602 */
        /* <DEDUP_REMOVED lines=18> */
[----:B------:R-:W-:-:S05]  /*8bc00*/  IMAD.X R16, R16, 0x1, R2, P5 ;  /* 0x0000000110107824 */ /* 0x000fca00028e0602 */
[----:B------:R-:W-:Y:S04]  /*8bc10*/  STL [R1+0x1fa8], R16 ;  /* 0x001fa81001007387 */ /* 0x000fe80000100800 */
[----:B------:R-:W3:Y:S01]  /*8bc20*/  LDL.LU R27, [R1+0x1f54] ;  /* 0x001f5400011b7983 */ /* 0x000ee20000300800 */
[----:B------:R-:W-:-:S05]  /*8bc30*/  IADD3 R28, P5, R28, R9, RZ ;  /* 0x000000091c1c7210 */ /* 0x000fca0007fbe0ff */
        /* <DEDUP_REMOVED lines=24> */
[--C-:B---3--:R-:W-:Y:S01]  /*8bdc0*/  IMAD.X R11, R11, 0x1, R2.reuse, P1 ;  /* 0x000000010b0b7824 */ /* 0x108fe200008e0602 */
[----:B------:R-:W-:Y:S01]  /*8bdd0*/  IADD3 R10, P1, R10, R9, RZ ;  /* 0x000000090a0a7210 */ /* 0x000fe20007f3e0ff */
[----:B------:R-:W-:-:S03]  /*8bde0*/  IMAD.X R24, R24, 0x1, R2, P2 ;  /* 0x0000000118187824 */ /* 0x000fc600010e0602 */
[----:B------:R-:W-:Y:S04]  /*8bdf0*/  STL [R1+0x1f98], R11 ;  /* 0x001f980b01007387 */ /* 0x000fe80000100800 */
[----:B------:R-:W-:Y:S01]  /*8be00*/  STL [R1+0x1f6c], R10 ;  /* 0x001f6c0a01007387 */ /* 0x000fe20000100800 */
[-C--:B------:R-:W-:Y:S01]  /*8be10*/  IADD3 R18, P2, R18, R9.reuse, RZ ;  /* 0x0000000912127210 */ /* 0x080fe20007f5e0ff */
[----:B------:R-:W-:Y:S01]  /*8be20*/  IMAD.X R17, R17, 0x1, R2, P3 ;  /* 0x0000000111117824 */ /* 0x000fe200018e0602 */
[----:B------:R-:W-:-:S03]  /*8be30*/  IADD3 R25, P3, R25, R9, RZ ;  /* 0x0000000919197210 */ /* 0x000fc60007f7e0ff */
[----:B------:R0:W-:Y:S04]  /*8be40*/  STL [R1+0x1f64], R18 ;  /* 0x001f641201007387 */ /* 0x0001e80000100800 */
[----:B------:R-:W-:Y:S01]  /*8be50*/  STL [R1+0x1f90], R24 ;  /* 0x001f901801007387 */ /* 0x000fe20000100800 */
[----:B------:R-:W-:-:S03]  /*8be60*/  IMAD.X R26, R26, 0x1, R2, P4 ;  /* 0x000000011a1a7824 */ /* 0x000fc600020e0602 */
[----:B0-----:R-:W3:Y:S04]  /*8be70*/  LDL.LU R18, [R1+0x1f04] ;  /* 0x001f040001127983 */ /* 0x001ee80000300800 */
[----:B------:R0:W-:Y:S01]  /*8be80*/  STL [R1+0x1f88], R17 ;  /* 0x001f881101007387 */ /* 0x0001e20000100800 */
[----:B------:R-:W-:-:S03]  /*8be90*/  IADD3 R27, P4, R27, R9, RZ ;  /* 0x000000091b1b7210 */ /* 0x000fc60007f9e0ff */
[----:B0-----:R-:W3:Y:S01]  /*8bea0*/  LDL.LU R17, [R1+0x1f28] ;  /* 0x001f280001117983 */ /* 0x001ee20000300800 */
[----:B------:R-:W-:Y:S02]  /*8beb0*/  IADD3.X R20, R20, R2, RZ, P5, !PT ;  /* 0x0000000214147210 */ /* 0x000fe40002ffe4ff */
        /* <DEDUP_REMOVED lines=26> */
[--C-:B------:R-:W-:Y:S01]  /*8c060*/  IMAD.X R14, R14, 0x1, R2.reuse, P5 ;  /* 0x000000010e0e7824 */ /* 0x100fe200028e0602 */
[-C--:B------:R-:W-:Y:S01]  /*8c070*/  IADD3 R15, P5, R15, R9.reuse, RZ ;  /* 0x000000090f0f7210 */ /* 0x080fe20007fbe0ff */
[----:B------:R-:W-:Y:S04]  /*8c080*/  STL [R1+0x1f2c], R12 ;  /* 0x001f2c0c01007387 */ /* 0x000fe80000100800 */
[----:B------:R-:W-:Y:S04]  /*8c090*/  STL [R1+0x1f24], R13 ;  /* 0x001f240d01007387 */ /* 0x000fe80000100800 */
[----:B------:R-:W-:Y:S01]  /*8c0a0*/  STL [R1+0x1f48], R14 ;  /* 0x001f480e01007387 */ /* 0x000fe20000100800 */
[--C-:B----4-:R-:W-:Y:S01]  /*8c0b0*/  IMAD.X R8, R8, 0x1, R2.reuse, P6 ;  /* 0x0000000108087824 */ /* 0x110fe200030e0602 */
[-C--:B------:R-:W-:Y:S01]  /*8c0c0*/  IADD3 R29, P6, R29, R9.reuse, RZ ;  /* 0x000000091d1d7210 */ /* 0x080fe20007fde0ff */
[----:B------:R-:W-:Y:S01]  /*8c0d0*/  IMAD.X R19, R19, 0x1, R2, P1 ;  /* 0x0000000113137824 */ /* 0x000fe200008e0602 */
        /* <DEDUP_REMOVED lines=36> */
[----:B--2---:R-:W-:-:S05]  /*8c320*/  IADD3.X R0, R0, R2, RZ, P4, !PT ;  /* 0x0000000200007210 */ /* 0x004fca00027fe4ff */
        /* <DEDUP_REMOVED lines=19> */
[----:B------:R-:W-:Y:S01]  /*8c460*/  IADD3 R26, P1, R26, R9, RZ ;  /* 0x000000091a1a7210 */ /* 0x000fe20007f3e0ff */
[----:B---3--:R-:W-:-:S03]  /*8c470*/  IMAD.X R27, R27, 0x1, R2, P2 ;  /* 0x000000011b1b7824 */ /* 0x008fc600010e0602 */
[----:B------:R-:W-:Y:S01]  /*8c480*/  STL [R1+0x1f08], R25 ;  /* 0x001f081901007387 */ /* 0x000fe20000100800 */
[-C--:B------:R-:W-:Y:S01]  /*8c490*/  IADD3 R20, P2, R20, R9.reuse, RZ ;  /* 0x0000000914147210 */ /* 0x080fe20007f5e0ff */
[--C-:B------:R-:W-:Y:S01]  /*8c4a0*/  IMAD.X R21, R21, 0x1, R2.reuse, P3 ;  /* 0x0000000115157824 */ /* 0x100fe200018e0602 */
[----:B------:R-:W-:Y:S01]  /*8c4b0*/  IADD3 R22, P3, R22, R9, RZ ;  /* 0x0000000916167210 */ /* 0x000fe20007f7e0ff */
[----:B------:R-:W-:Y:S01]  /*8c4c0*/  STL [R1+0x1edc], R26 ;  /* 0x001edc1a01007387 */ /* 0x000fe20000100800 */
[----:B------:R-:W-:-:S03]  /*8c4d0*/  IMAD.X R23, R23, 0x1, R2, P4 ;  /* 0x0000000117177824 */ /* 0x000fc600020e0602 */
[----:B------:R-:W-:Y:S01]  /*8c4e0*/  STL [R1+0x1f00], R27 ;  /* 0x001f001b01007387 */ /* 0x000fe20000100800 */
[----:B------:R-:W-:-:S03]  /*8c4f0*/  IADD3 R7, P4, R7, R9, RZ ;  /* 0x0000000907077210 */ /* 0x000fc60007f9e0ff */
[----:B------:R-:W-:Y:S04]  /*8c500*/  STL [R1+0x1ed4], R20 ;  /* 0x001ed41401007387 */ /* 0x000fe80000100800 */
[----:B------:R-:W-:Y:S01]  /*8c510*/  STL [R1+0x1ef8], R21 ;  /* 0x001ef81501007387 */ /* 0x000fe20000100800 */
[--C-:B------:R-:W-:Y:S02]  /*8c520*/  IMAD.X R17, R17, 0x1, R2.reuse, P6 ;  /* 0x0000000111117824 */ /* 0x100fe400030e0602 */
[----:B------:R-:W-:Y:S01]  /*8c530*/  IMAD.X R6, R6, 0x1, R2, P5 ;  /* 0x0000000106067824 */ /* 0x000fe200028e0602 */
        /* <DEDUP_REMOVED lines=11> */
[----:B------:R-:W-:Y:S01]  /*8c5f0*/  IMAD.X R13, R13, 0x1, R2, P2 ;  /* 0x000000010d0d7824 */ /* 0x000fe200010e0602 */
[----:B------:R-:W-:-:S02]  /*8c600*/  IADD3 R14, P2, R14, R9, RZ ;  /* 0x000000090e0e7210 */ /* 0x000fc40007f5e0ff */
[----:B------:R-:W-:Y:S01]  /*8c610*/  IADD3.X R15, R15, R2, RZ, P3, !PT ;  /* 0x000000020f0f7210 */ /* 0x000fe20001ffe4ff */
        /* <DEDUP_REMOVED lines=68> */
[----:B------:R-:W-:Y:S04]  /*8ca60*/  STL [R1+0x1e88], R26 ;  /* 0x001e881a01007387 */ /* 0x000fe80000100800 */
[----:B------:R-:W-:Y:S01]  /*8ca70*/  STL [R1+0x1e5c], R27 ;  /* 0x001e5c1b01007387 */ /* 0x000fe20000100800 */
[--C-:B------:R-:W-:Y:S01]  /*8ca80*/  IMAD.X R20, R20, 0x1, R2.reuse, P6 ;  /* 0x0000000114147824 */ /* 0x100fe200030e0602 */
[-C--:B------:R-:W-:Y:S01]  /*8ca90*/  IADD3 R21, P6, R21, R9.reuse, RZ ;  /* 0x0000000915157210 */ /* 0x080fe20007fde0ff */
[----:B------:R-:W-:Y:S01]  /*8caa0*/  IMAD.X R22, R22, 0x1, R2, P1 ;  /* 0x0000000116167824 */ /* 0x000fe200008e0602 */
[----:B------:R-:W-:-:S02]  /*8cab0*/  IADD3 R23, P1, R23, R9, RZ ;  /* 0x0000000917177210 */ /* 0x000fc40007f3e0ff */
[----:B------:R-:W-:Y:S01]  /*8cac0*/  IADD3.X R7, R7, R2, RZ, P2, !PT ;  /* 0x0000000207077210 */ /* 0x000fe200017fe4ff */
[----:B------:R-:W-:Y:S01]  /*8cad0*/  STL [R1+0x1e80], R20 ;  /* 0x001e801401007387 */ /* 0x000fe20000100800 */
[----:B------:R-:W-:-:S03]  /*8cae0*/  IMAD.X R5, R5, 0x1, R2, P3 ;  /* 0x0000000105057824 */ /* 0x000fc600018e0602 */
        /* <DEDUP_REMOVED lines=15> */
[----:B------:R-:W-:Y:S02]  /*8cbe0*/  IADD3 R15, P6, R15, R9, RZ ;  /* 0x000000090f0f7210 */ /* 0x000fe40007fde0ff */
[----:B------:R0:W-:Y:S04]  /*8cbf0*/  STL [R1+0x1e58], R17 ;  /* 0x001e581101007387 */ /* 0x0001e80000100800 */
[----:B------:R-:W-:Y:S04]  /*8cc00*/  STL [R1+0x1e60], R4 ;  /* 0x001e600401007387 */ /* 0x000fe80000100800 */
[----:B0-----:R-:W3:Y:S04]  /*8cc10*/  LDL.LU R17, [R1+0x1e28] ;  /* 0x001e280001117983 */ /* 0x001ee80000300800 */
[----:B------:R-:W-:Y:S01]  /*8cc20*/  STL [R1+0x1e34], R12 ;  /* 0x001e340c01007387 */ /* 0x000fe20000100800 */
[----:B------:R-:W-:-:S03]  /*8cc30*/  IMAD.X R8, R8, 0x1, R2, P1 ;  /* 0x0000000108087824 */ /* 0x000fc600008e0602 */
[----:B------:R-:W-:Y:S01]  /*8cc40*/  STL [R1+0x1e2c], R13 ;  /* 0x001e2c0d01007387 */ /* 0x000fe20000100800 */
[----:B------:R-:W-:-:S03]  /*8cc50*/  IADD3 R29, P1, R29, R9, RZ ;  /* 0x000000091d1d7210 */ /* 0x000fc60007f3e0ff */
[----:B------:R-:W-:Y:S01]  /*8cc60*/  STL [R1+0x1e50], R14 ;  /* 0x001e500e01007387 */ /* 0x000fe20000100800 */
[----:B------:R-:W-:-:S03]  /*8cc70*/  IMAD.X R19, R19, 0x1, R2, P2 ;  /* 0x0000000113137824 */ /* 0x000fc600010e0602 */
        /* <DEDUP_REMOVED lines=42> */
[----:B------:R-:W-:Y:S01]  /*8cf20*/  IADD3 R11, P5, R11, R9, RZ ;  /* 0x000000090b0b7210 */ /* 0x000fe20007fbe0ff */
[----:B------:R-:W-:-:S02]  /*8cf30*/  IMAD.X R10, R10, 0x1, R2, P6 ;  /* 0x000000010a0a7824 */ /* 0x000fc400030e0602 */
[----:B0-----:R-:W3:Y:S01]  /*8cf40*/  LDL.LU R17, [R1+0x1d94] ;  /* 0x001d940001117983 */ /* 0x001ee20000300800 */
[----:B------:R-:W-:-:S03]  /*8cf50*/  IADD3 R24, P6, R24, R9, RZ ;  /* 0x0000000918187210 */ /* 0x000fc60007fde0ff */
[----:B------:R-:W-:Y:S04]  /*8cf60*/  STL [R1+0x1dfc], R11 ;  /* 0x001dfc0b01007387 */ /* 0x000fe80000100800 */
[----:B------:R-:W-:Y:S01]  /*8cf70*/  STL [R1+0x1e20], R10 ;  /* 0x001e200a01007387 */ /* 0x000fe20000100800 */
[----:B------:R-:W-:Y:S02]  /*8cf80*/  IADD3.X R16, R16, R2, RZ, P1, !PT ;  /* 0x0000000210107210 */ /* 0x000fe40000ffe4ff */
[-C--:B------:R-:W-:Y:S01]  /*8cf90*/  IADD3 R28, P1, R28, R9.reuse, RZ ;  /* 0x000000091c1c7210 */ /* 0x080fe20007f3e0ff */
[----:B------:R-:W-:Y:S02]  /*8cfa0*/  IMAD.X R25, R25, 0x1, R2, P2 ;  /* 0x0000000119197824 */ /* 0x000fe400010e0602 */
        /* <DEDUP_REMOVED lines=36> */
[----:B------:R-:W-:Y:S04]  /*8d1f0*/  STL [R1+0x1de0], R12 ;  /* 0x001de00c01007387 */ /* 0x000fe80000100800 */
[----:B------:R-:W-:Y:S01]  /*8d200*/  STL [R1+0x1dd8], R13 ;  /* 0x001dd80d01007387 */ /* 0x000fe20000100800 */
[----:B---3--:R-:W-:Y:S01]  /*8d210*/  IADD3 R8, P4, R8, R9, RZ ;  /* 0x0000000908087210 */ /* 0x008fe20007f9e0ff */
[----:B------:R-:W-:-:S02]  /*8d220*/  IMAD.X R29, R29, 0x1, R2, P5 ;  /* 0x000000011d1d7824 */ /* 0x000fc400028e0602 */
[----:B------:R-:W-:Y:S01]  /*8d230*/  STL [R1+0x1dac], R14 ;  /* 0x001dac0e01007387 */ /* 0x000fe20000100800 */
[----:B------:R-:W-:-:S03]  /*8d240*/  IADD3 R19, P5, R19, R9, RZ ;  /* 0x0000000913137210 */ /* 0x000fc60007fbe0ff */
[----:B------:R-:W-:Y:S01]  /*8d250*/  STL [R1+0x1dd0], R15 ;  /* 0x001dd00f01007387 */ /* 0x000fe20000100800 */
[----:B------:R-:W-:-:S03]  /*8d260*/  IADD3.X R18, R18, R2, RZ, P6, !PT ;  /* 0x0000000212127210 */ /* 0x000fc600037fe4ff */
[----:B------:R-:W-:Y:S04]  /*8d270*/  STL [R1+0x1da4], R8 ;  /* 0x001da40801007387 */ /* 0x000fe80000100800 */
[----:B------:R-:W-:Y:S04]  /*8d280*/  STL [R1+0x1dc8], R29 ;  /* 0x001dc81d01007387 */ /* 0x000fe80000100800 */
[----:B------:R-:W3:Y:S01]  /*8d290*/  LDL.LU R11, [R1+0x1da8] ;  /* 0x001da800010b7983 */ /* 0x000ee20000300800 */
[----:B------:R-:W-:-:S03]  /*8d2a0*/  IADD3 R17, P6, R17, R9, RZ ;  /* 0x0000000911117210 */ /* 0x000fc60007fde0ff */
        /* <DEDUP_REMOVED lines=43> */
[--C-:B------:R-:W-:Y:S01]  /*8d560*/  IMAD.X R17, R17, 0x1, R2.reuse, P5 ;  /* 0x0000000111117824 */ /* 0x100fe200028e0602 */
[-C--:B------:R-:W-:Y:S01]  /*8d570*/  IADD3 R25, P5, R25, R9.reuse, RZ ;  /* 0x0000000919197210 */ /* 0x080fe20007fbe0ff */
[----:B------:R-:W-:Y:S02]  /*8d580*/  IMAD.X R26, R26, 0x1, R2, P6 ;  /* 0x000000011a1a7824 */ /* 0x000fe400030e0602 */
[----:B------:R0:W-:Y:S04]  /*8d590*/  STL [R1+0x1d74], R18 ;  /* 0x001d741201007387 */ /* 0x0001e80000100800 */
[----:B------:R-:W-:Y:S04]  /*8d5a0*/  STL [R1+0x1da0], R24 ;  /* 0x001da01801007387 */ /* 0x000fe80000100800 */
[----:B0-----:R-:W3:Y:S04]  /*8d5b0*/  LDL.LU R18, [R1+0x1d14] ;  /* 0x001d140001127983 */ /* 0x001ee80000300800 */
[----:B------:R0:W-:Y:S01]  /*8d5c0*/  STL [R1+0x1d98], R17 ;  /* 0x001d981101007387 */ /* 0x0001e20000100800 */
[----:B------:R-:W-:-:S03]  /*8d5d0*/  IADD3 R27, P6, R27, R9, RZ ;  /* 0x000000091b1b7210 */ /* 0x000fc60007fde0ff */
[----:B0-----:R-:W3:Y:S04]  /*8d5e0*/  LDL.LU R17, [R1+0x1d38] ;  /* 0x001d380001117983 */ /* 0x001ee80000300800 */
[----:B------:R-:W-:Y:S01]  /*8d5f0*/  STL [R1+0x1d6c], R25 ;  /* 0x001d6c1901007387 */ /* 0x000fe20000100800 */
[--C-:B------:R-:W-:Y:S01]  /*8d600*/  IMAD.X R20, R20, 0x1, R2.reuse, P1 ;  /* 0x0000000114147824 */ /* 0x100fe200008e0602 */
[-C--:B------:R-:W-:Y:S01]  /*8d610*/  IADD3 R21, P1, R21, R9.reuse, RZ ;  /* 0x0000000915157210 */ /* 0x080fe20007f3e0ff */
[----:B------:R-:W-:Y:S01]  /*8d620*/  IMAD.X R22, R22, 0x1, R2, P2 ;  /* 0x0000000116167824 */ /* 0x000fe200010e0602 */
        /* <DEDUP_REMOVED lines=14> */
[----:B------:R-:W-:-:S03]  /*8d710*/  IADD3.X R4, R4, R2, RZ, P5, !PT ;  /* 0x0000000204047210 */ /* 0x000fc60002ffe4ff */
        /* <DEDUP_REMOVED lines=12> */
[----:B------:R-:W-:Y:S04]  /*8d7e0*/  STL [R1+0x1d58], R14 ;  /* 0x001d580e01007387 */ /* 0x000fe80000100800 */
[----:B------:R-:W-:Y:S01]  /*8d7f0*/  STL [R1+0x1d2c], R15 ;  /* 0x001d2c0f01007387 */ /* 0x000fe20000100800 */
[--C-:B----4-:R-:W-:Y:S01]  /*8d800*/  IMAD.X R8, R8, 0x1, R2.reuse, P2 ;  /* 0x0000000108087824 */ /* 0x110fe200010e0602 */
[-C--:B------:R-:W-:Y:S01]  /*8d810*/  IADD3 R29, P2, R29, R9.reuse, RZ ;  /* 0x000000091d1d7210 */ /* 0x080fe20007f5e0ff */
[----:B------:R-:W-:Y:S01]  /*8d820*/  IMAD.X R19, R19, 0x1, R2, P3 ;  /* 0x0000000113137824 */ /* 0x000fe200018e0602 */
[----:B------:R-:W-:-:S02]  /*8d830*/  IADD3 R16, P3, R16, R9, RZ ;  /* 0x0000000910107210 */ /* 0x000fc40007f7e0ff */
        /* <DEDUP_REMOVED lines=53> */
[----:B------:R-:W-:Y:S01]  /*8db90*/  IMAD.X R25, R25, 0x1, R2, P3 ;  /* 0x0000000119197824 */ /* 0x000fe200018e0602 */
[----:B------:R-:W-:-:S02]  /*8dba0*/  IADD3 R26, P3, R26, R9, RZ ;  /* 0x000000091a1a7210 */ /* 0x000fc40007f7e0ff */
[----:B---3--:R-:W-:Y:S02]  /*8dbb0*/  IADD3.X R27, R27, R2, RZ, P4, !PT ;  /* 0x000000021b1b7210 */ /* 0x008fe400027fe4ff */
        /* <DEDUP_REMOVED lines=12> */
[----:B------:R-:W-:Y:S01]  /*8dc80*/  STL [R1+0x1cdc], R22 ;  /* 0x001cdc1601007387 */ /* 0x000fe20000100800 */
[----:B------:R-:W-:-:S03]  /*8dc90*/  IADD3 R5, P1, R5, R9, RZ ;  /* 0x0000000905057210 */ /* 0x000fc60007f3e0ff */
[----:B------:R-:W-:Y:S01]  /*8dca0*/  STL [R1+0x1d00], R23 ;  /* 0x001d001701007387 */ /* 0x000fe20000100800 */
[----:B------:R-:W-:-:S03]  /*8dcb0*/  IMAD.X R12, R12, 0x1, R2, P3 ;  /* 0x000000010c0c7824 */ /* 0x000fc600018e0602 */
[----:B------:R-:W-:Y:S04]  /*8dcc0*/  STL [R1+0x1cd4], R7 ;  /* 0x001cd40701007387 */ /* 0x000fe80000100800 */
[----:B------:R0:W-:Y:S01]  /*8dcd0*/  STL [R1+0x1cf0], R17 ;  /* 0x001cf01101007387 */ /* 0x0001e20000100800 */
[----:B------:R-:W-:-:S03]  /*8dce0*/  IADD3 R4, P2, R4, R9, RZ ;  /* 0x0000000904047210 */ /* 0x000fc60007f5e0ff */
[----:B------:R-:W-:Y:S04]  /*8dcf0*/  STL [R1+0x1cf8], R6 ;  /* 0x001cf80601007387 */ /* 0x000fe80000100800 */
        /* <DEDUP_REMOVED lines=45> */
[----:B------:R-:W4:Y:S01]  /*8dfd0*/  LDL.LU R16, [R1+0x1c68] ;  /* 0x001c680001107983 */ /* 0x000f220000300800 */
[----:B---3--:R-:W-:-:S05]  /*8dfe0*/  IADD3.X R17, R17, R2, RZ, P3, !PT ;  /* 0x0000000211117210 */ /* 0x008fca0001ffe4ff */
[----:B------:R0:W-:Y:S04]  /*8dff0*/  STL [R1+0x1cb8], R17 ;  /* 0x001cb81101007387 */ /* 0x0001e80000100800 */
        /* <DEDUP_REMOVED lines=8> */
[----:B0-----:R-:W3:Y:S04]  /*8e080*/  LDL.LU R17, [R1+0x1c24] ;  /* 0x001c240001117983 */ /* 0x001ee80000300800 */
[----:B-1----:R-:W3:Y:S01]  /*8e090*/  LDL.LU R28, [R1+0x1c48] ;  /* 0x001c4800011c7983 */ /* 0x002ee20000300800 */
        /* <DEDUP_REMOVED lines=20> */
[--C-:B------:R-:W-:Y:S01]  /*8e1e0*/  IMAD.X R22, R22, 0x1, R2.reuse, P3 ;  /* 0x0000000116167824 */ /* 0x100fe200018e0602 */
[----:B------:R-:W-:Y:S01]  /*8e1f0*/  IADD3 R23, P3, R23, R9, RZ ;  /* 0x0000000917177210 */ /* 0x000fe20007f7e0ff */
[--C-:B------:R-:W-:Y:S01]  /*8e200*/  IMAD.X R7, R7, 0x1, R2.reuse, P4 ;  /* 0x0000000107077824 */ /* 0x100fe200020e0602 */
[----:B------:R-:W-:Y:S01]  /*8e210*/  STL [R1+0x1c90], R20 ;  /* 0x001c901401007387 */ /* 0x000fe20000100800 */
[----:B------:R-:W-:-:S03]  /*8e220*/  IMAD.X R5, R5, 0x1, R2, P5 ;  /* 0x0000000105057824 */ /* 0x000fc600028e0602 */
[----:B------:R-:W-:Y:S01]  /*8e230*/  STL [R1+0x1c64], R21 ;  /* 0x001c641501007387 */ /* 0x000fe20000100800 */
[-C--:B------:R-:W-:Y:S02]  /*8e240*/  IADD3 R6, P4, R6, R9.reuse, RZ ;  /* 0x0000000906067210 */ /* 0x080fe40007f9e0ff */
[----:B------:R-:W-:Y:S01]  /*8e250*/  IADD3 R3, P5, R3, R9, RZ ;  /* 0x0000000903037210 */ /* 0x000fe20007fbe0ff */
[----:B------:R-:W-:Y:S04]  /*8e260*/  STL [R1+0x1c88], R22 ;  /* 0x001c881601007387 */ /* 0x000fe80000100800 */
[----:B------:R-:W-:Y:S04]  /*8e270*/  STL [R1+0x1c5c], R23 ;  /* 0x001c5c1701007387 */ /* 0x000fe80000100800 */
[----:B------:R-:W-:Y:S04]  /*8e280*/  STL [R1+0x1c80], R7 ;  /* 0x001c800701007387 */ /* 0x000fe80000100800 */
[----:B------:R0:W-:Y:S04]  /*8e290*/  STL [R1+0x1c4c], R3 ;  /* 0x001c4c0301007387 */ /* 0x0001e80000100800 */
[----:B------:R-:W-:Y:S01]  /*8e2a0*/  STL [R1+0x1c54], R6 ;  /* 0x001c540601007387 */ /* 0x000fe20000100800 */
[----:B------:R-:W-:-:S02]  /*8e2b0*/  IMAD.X R16, R16, 0x1, R2, P1 ;  /* 0x0000000110107824 */ /* 0x000fc400008e0602 */
[----:B------:R-:W-:Y:S01]  /*8e2c0*/  IMAD.X R4, R4, 0x1, R2, P6 ;  /* 0x0000000104047824 */ /* 0x000fe200030e0602 */
[----:B0-----:R-:W4:Y:S04]  /*8e2d0*/  LDL.LU R3, [R1+0x1c14] ;  /* 0x001c140001037983 */ /* 0x001f280000300800 */
[----:B------:R-:W-:Y:S04]  /*8e2e0*/  STL [R1+0x1c78], R5 ;  /* 0x001c780501007387 */ /* 0x000fe80000100800 */
[----:B------:R0:W-:Y:S04]  /*8e2f0*/  STL [R1+0x1c68], R16 ;  /* 0x001c681001007387 */ /* 0x0001e80000100800 */
[----:B------:R-:W-:Y:S04]  /*8e300*/  STL [R1+0x1c70], R4 ;  /* 0x001c700401007387 */ /* 0x000fe80000100800 */
[----:B0-----:R-:W4:Y:S01]  /*8e310*/  LDL.LU R16, [R1+0x1c38] ;  /* 0x001c380001107983 */ /* 0x001f220000300800 */
[----:B------:R-:W-:-:S02]  /*8e320*/  IADD3 R12, P6, R12, R9, RZ ;  /* 0x000000090c0c7210 */ /* 0x000fc40007fde0ff */
[-C--:B---3--:R-:W-:Y:S02]  /*8e330*/  IADD3 R13, P1, R13, R9.reuse, RZ ;  /* 0x000000090d0d7210 */ /* 0x088fe40007f3e0ff */
[----:B------:R-:W-:Y:S02]  /*8e340*/  IADD3.X R14, R14, R2, RZ, P2, !PT ;  /* 0x000000020e0e7210 */ /* 0x000fe400017fe4ff */
[-C--:B------:R-:W-:Y:S01]  /*8e350*/  IADD3 R15, P2, R15, R9.reuse, RZ ;  /* 0x000000090f0f7210 */ /* 0x080fe20007f5e0ff */
[----:B------:R-:W-:Y:S04]  /*8e360*/  STL [R1+0x1c44], R12 ;  /* 0x001c440c01007387 */ /* 0x000fe80000100800 */
[----:B------:R-:W-:Y:S04]  /*8e370*/  STL [R1+0x1c3c], R13 ;  /* 0x001c3c0d01007387 */ /* 0x000fe80000100800 */
[----:B------:R-:W-:Y:S04]  /*8e380*/  STL [R1+0x1c60], R14 ;  /* 0x001c600e01007387 */ /* 0x000fe80000100800 */
[----:B------:R-:W-:Y:S01]  /*8e390*/  STL [R1+0x1c34], R15 ;  /* 0x001c340f01007387 */ /* 0x000fe20000100800 */
[--C-:B------:R-:W-:Y:S01]  /*8e3a0*/  IMAD.X R8, R8, 0x1, R2.reuse, P3 ;  /* 0x0000000108087824 */ /* 0x100fe200018e0602 */
[-C--:B------:R-:W-:Y:S01]  /*8e3b0*/  IADD3 R29, P3, R29, R9.reuse, RZ ;  /* 0x000000091d1d7210 */ /* 0x080fe20007f7e0ff */
[----:B------:R-:W-:Y:S01]  /*8e3c0*/  IMAD.X R19, R19, 0x1, R2, P4 ;  /* 0x0000000113137824 */ /* 0x000fe200020e0602 */
[----:B------:R-:W-:-:S02]  /*8e3d0*/  IADD3 R17, P4, R17, R9, RZ ;  /* 0x0000000911117210 */ /* 0x000fc40007f9e0ff */
        /* <DEDUP_REMOVED lines=29> */
[----:B------:R0:W-:Y:S01]  /*8e5b0*/  STL [R1+0x1c14], R3 ;  /* 0x001c140301007387 */ /* 0x0001e20000100800 */
[----:B------:R-:W-:-:S03]  /*8e5c0*/  IMAD.X R16, R16, 0x1, R2, P1 ;  /* 0x0000000110107824 */ /* 0x000fc600008e0602 */
[----:B0-----:R-:W4:Y:S04]  /*8e5d0*/  LDL.LU R3, [R1+0x1bc4] ;  /* 0x001bc40001037983 */ /* 0x001f280000300800 */
[----:B------:R-:W4:Y:S04]  /*8e5e0*/  LDL.LU R13, [R1+0x1be8] ;  /* 0x001be800010d7983 */ /* 0x000f280000300800 */
        /* <DEDUP_REMOVED lines=8> */
[-C--:B---3--:R-:W-:Y:S01]  /*8e670*/  IADD3 R11, P1, R11, R9.reuse, RZ ;  /* 0x000000090b0b7210 */ /* 0x088fe20007f3e0ff */
[----:B------:R-:W-:Y:S01]  /*8e680*/  IMAD.X R10, R10, 0x1, R2, P2 ;  /* 0x000000010a0a7824 */ /* 0x000fe200010e0602 */
[----:B------:R-:W-:-:S03]  /*8e690*/  IADD3 R24, P2, R24, R9, RZ ;  /* 0x0000000918187210 */ /* 0x000fc60007f5e0ff */
[----:B------:R-:W-:Y:S04]  /*8e6a0*/  STL [R1+0x1c0c], R11 ;  /* 0x001c0c0b01007387 */ /* 0x000fe80000100800 */
[----:B------:R-:W-:Y:S01]  /*8e6b0*/  STL [R1+0x1c30], R10 ;  /* 0x001c300a01007387 */ /* 0x000fe20000100800 */
[--C-:B------:R-:W-:Y:S01]  /*8e6c0*/  IMAD.X R17, R17, 0x1, R2.reuse, P3 ;  /* 0x0000000111117824 */ /* 0x100fe200018e0602 */
[-C--:B------:R-:W-:Y:S01]  /*8e6d0*/  IADD3 R28, P3, R28, R9.reuse, RZ ;  /* 0x000000091c1c7210 */ /* 0x080fe20007f7e0ff */
[--C-:B------:R-:W-:Y:S01]  /*8e6e0*/  IMAD.X R25, R25, 0x1, R2.reuse, P4 ;  /* 0x0000000119197824 */ /* 0x100fe200020e0602 */
[----:B------:R-:W-:Y:S02]  /*8e6f0*/  IADD3 R26, P4, R26, R9, RZ ;  /* 0x000000091a1a7210 */ /* 0x000fe40007f9e0ff */
[----:B------:R0:W-:Y:S04]  /*8e700*/  STL [R1+0x1c28], R17 ;  /* 0x001c281101007387 */ /* 0x0001e80000100800 */
[----:B------:R-:W-:Y:S04]  /*8e710*/  STL [R1+0x1c04], R24 ;  /* 0x001c041801007387 */ /* 0x000fe80000100800 */
        /* <DEDUP_REMOVED lines=9> */
[-C--:B------:R-:W-:Y:S02]  /*8e7b0*/  IADD3 R22, P6, R22, R9.reuse, RZ ;  /* 0x0000000916167210 */ /* 0x080fe40007fde0ff */
[----:B------:R-:W-:Y:S02]  /*8e7c0*/  IADD3.X R23, R23, R2, RZ, P1, !PT ;  /* 0x0000000217177210 */ /* 0x000fe40000ffe4ff */
        /* <DEDUP_REMOVED lines=15> */
[-C--:B----4-:R-:W-:Y:S01]  /*8e8c0*/  IADD3 R3, P4, R3, R9.reuse, RZ ;  /* 0x0000000903037210 */ /* 0x090fe20007f9e0ff */
[--C-:B------:R-:W-:Y:S01]  /*8e8d0*/  IMAD.X R13, R13, 0x1, R2.reuse, P5 ;  /* 0x000000010d0d7824 */ /* 0x100fe200028e0602 */
[-C--:B------:R-:W-:Y:S01]  /*8e8e0*/  IADD3 R14, P5, R14, R9.reuse, RZ ;  /* 0x000000090e0e7210 */ /* 0x080fe20007fbe0ff */
[--C-:B------:R-:W-:Y:S02]  /*8e8f0*/  IMAD.X R15, R15, 0x1, R2.reuse, P6 ;  /* 0x000000010f0f7824 */ /* 0x100fe400030e0602 */
[----:B------:R0:W-:Y:S04]  /*8e900*/  STL [R1+0x1bc4], R3 ;  /* 0x001bc40301007387 */ /* 0x0001e80000100800 */
[----:B------:R-:W-:Y:S01]  /*8e910*/  STL [R1+0x1bcc], R4 ;  /* 0x001bcc0401007387 */ /* 0x000fe20000100800 */
[-C--:B------:R-:W-:Y:S01]  /*8e920*/  IADD3 R8, P6, R8, R9.reuse, RZ ;  /* 0x0000000908087210 */ /* 0x080fe20007fde0ff */
[--C-:B------:R-:W-:Y:S01]  /*8e930*/  IMAD.X R29, R29, 0x1, R2.reuse, P1 ;  /* 0x000000011d1d7824 */ /* 0x100fe200008e0602 */
[-C--:B------:R-:W-:Y:S01]  /*8e940*/  IADD3 R19, P1, R19, R9.reuse, RZ ;  /* 0x0000000913137210 */ /* 0x080fe20007f3e0ff */
[----:B------:R-:W-:Y:S01]  /*8e950*/  IMAD.X R18, R18, 0x1, R2, P2 ;  /* 0x0000000112127824 */ /* 0x000fe200010e0602 */
[----:B0-----:R-:W4:Y:S04]  /*8e960*/  LDL.LU R3, [R1+0x1b94] ;  /* 0x001b940001037983 */ /* 0x001f280000300800 */
[----:B------:R-:W-:Y:S04]  /*8e970*/  STL [R1+0x1bf0], R12 ;  /* 0x001bf00c01007387 */ /* 0x000fe80000100800 */
[----:B------:R-:W-:Y:S04]  /*8e980*/  STL [R1+0x1be8], R13 ;  /* 0x001be80d01007387 */ /* 0x000fe80000100800 */
[----:B------:R-:W-:Y:S04]  /*8e990*/  STL [R1+0x1bbc], R14 ;  /* 0x001bbc0e01007387 */ /* 0x000fe80000100800 */
[----:B------:R-:W-:Y:S04]  /*8e9a0*/  STL [R1+0x1be0], R15 ;  /* 0x001be00f01007387 */ /* 0x000fe80000100800 */
[----:B------:R-:W-:Y:S04]  /*8e9b0*/  STL [R1+0x1bb4], R8 ;  /* 0x001bb40801007387 */ /* 0x000fe80000100800 */
[----:B------:R-:W-:Y:S01]  /*8e9c0*/  STL [R1+0x1bd8], R29 ;  /* 0x001bd81d01007387 */ /* 0x000fe20000100800 */
[----:B------:R-:W-:-:S03]  /*8e9d0*/  IADD3 R16, P2, R16, R9, RZ ;  /* 0x0000000910107210 */ /* 0x000fc60007f5e0ff */
        /* <DEDUP_REMOVED lines=10> */
[----:B---3--:R-:W-:-:S05]  /*8ea80*/  IMAD.X R17, R17, 0x1, R2, P3 ;  /* 0x0000000111117824 */ /* 0x008fca00018e0602 */
[----:B------:R0:W-:Y:S04]  /*8ea90*/  STL [R1+0x1bc8], R17 ;  /* 0x001bc81101007387 */ /* 0x0001e80000100800 */
[----:B------:R-:W3:Y:S01]  /*8eaa0*/  LDL.LU R27, [R1+0x1b74] ;  /* 0x001b7400011b7983 */ /* 0x000ee20000300800 */
[----:B------:R-:W-:-:S05]  /*8eab0*/  IADD3 R28, P3, R28, R9, RZ ;  /* 0x000000091c1c7210 */ /* 0x000fca0007f7e0ff */
[----:B------:R-:W-:Y:S04]  /*8eac0*/  STL [R1+0x1b9c], R28 ;  /* 0x001b9c1c01007387 */ /* 0x000fe80000100800 */
        /* <DEDUP_REMOVED lines=20> */
[----:B------:R-:W4:Y:S01]  /*8ec10*/  LDL.LU R19, [R1+0x1b58] ;  /* 0x001b580001137983 */ /* 0x000f220000300800 */
[----:B------:R-:W-:Y:S01]  /*8ec20*/  IMAD.X R11, R11, 0x1, R2, P5 ;  /* 0x000000010b0b7824 */ /* 0x000fe200028e0602 */
[----:B------:R-:W-:-:S02]  /*8ec30*/  IADD3 R10, P5, R10, R9, RZ ;  /* 0x000000090a0a7210 */ /* 0x000fc40007fbe0ff */
[----:B------:R-:W4:Y:S01]  /*8ec40*/  LDL.LU R28, [R1+0x1b2c] ;  /* 0x001b2c00011c7983 */ /* 0x000f220000300800 */
[----:B------:R-:W-:-:S03]  /*8ec50*/  IADD3.X R24, R24, R2, RZ, P6, !PT ;  /* 0x0000000218187210 */ /* 0x000fc600037fe4ff */
[----:B0-----:R-:W4:Y:S04]  /*8ec60*/  LDL.LU R3, [R1+0x1b50] ;  /* 0x001b500001037983 */ /* 0x001f280000300800 */
[----:B------:R-:W-:Y:S04]  /*8ec70*/  STL [R1+0x1bb8], R11 ;  /* 0x001bb80b01007387 */ /* 0x000fe80000100800 */
[----:B------:R-:W-:Y:S01]  /*8ec80*/  STL [R1+0x1b8c], R10 ;  /* 0x001b8c0a01007387 */ /* 0x000fe20000100800 */
[----:B------:R-:W-:Y:S01]  /*8ec90*/  IADD3 R18, P6, R18, R9, RZ ;  /* 0x0000000912127210 */ /* 0x000fe20007fde0ff */
[----:B------:R-:W-:-:S04]  /*8eca0*/  IMAD.X R16, R16, 0x1, R2, P1 ;  /* 0x0000000110107824 */ /* 0x000fc800008e0602 */
[----:B------:R0:W-:Y:S04]  /*8ecb0*/  STL [R1+0x1b84], R18 ;  /* 0x001b841201007387 */ /* 0x0001e80000100800 */
[----:B------:R-:W-:Y:S04]  /*8ecc0*/  STL [R1+0x1bb0], R24 ;  /* 0x001bb01801007387 */ /* 0x000fe80000100800 */
[----:B0-----:R-:W4:Y:S04]  /*8ecd0*/  LDL.LU R18, [R1+0x1b24] ;  /* 0x001b240001127983 */ /* 0x001f280000300800 */
[----:B------:R0:W-:Y:S04]  /*8ece0*/  STL [R1+0x1ba8], R16 ;  /* 0x001ba81001007387 */ /* 0x0001e80000100800 */
[----:B0-----:R-:W4:Y:S01]  /*8ecf0*/  LDL.LU R16, [R1+0x1b48] ;  /* 0x001b480001107983 */ /* 0x001f220000300800 */
[-C--:B------:R-:W-:Y:S01]  /*8ed00*/  IADD3 R25, P1, R25, R9.reuse, RZ ;  /* 0x0000000919197210 */ /* 0x080fe20007f3e0ff */
[----:B------:R-:W-:Y:S01]  /*8ed10*/  IMAD.X R26, R26, 0x1, R2, P2 ;  /* 0x000000011a1a7824 */ /* 0x000fe200010e0602 */
[----:B---3--:R-:W-:-:S03]  /*8ed20*/  IADD3 R27, P2, R27, R9, RZ ;  /* 0x000000091b1b7210 */ /* 0x008fc60007f5e0ff */
[----:B------:R-:W-:Y:S04]  /*8ed30*/  STL [R1+0x1b7c], R25 ;  /* 0x001b7c1901007387 */ /* 0x000fe80000100800 */
[----:B------:R-:W-:Y:S04]  /*8ed40*/  STL [R1+0x1ba0], R26 ;  /* 0x001ba01a01007387 */ /* 0x000fe80000100800 */
[----:B------:R-:W-:Y:S01]  /*8ed50*/  STL [R1+0x1b74], R27 ;  /* 0x001b741b01007387 */ /* 0x000fe20000100800 */
[--C-:B------:R-:W-:Y:S01]  /*8ed60*/  IMAD.X R20, R20, 0x1, R2.reuse, P3 ;  /* 0x0000000114147824 */ /* 0x100fe200018e0602 */
[-C--:B------:R-:W-:Y:S01]  /*8ed70*/  IADD3 R21, P3, R21, R9.reuse, RZ ;  /* 0x0000000915157210 */ /* 0x080fe20007f7e0ff */
[--C-:B------:R-:W-:Y:S01]  /*8ed80*/  IMAD.X R22, R22, 0x1, R2.reuse, P4 ;  /* 0x0000000116167824 */ /* 0x100fe200020e0602 */
[-C--:B------:R-:W-:Y:S01]  /*8ed90*/  IADD3 R23, P4, R23, R9.reuse, RZ ;  /* 0x0000000917177210 */ /* 0x080fe20007f9e0ff */
[--C-:B------:R-:W-:Y:S01]  /*8eda0*/  IMAD.X R7, R7, 0x1, R2.reuse, P5 ;  /* 0x0000000107077824 */ /* 0x100fe200028e0602 */
[----:B------:R-:W-:Y:S01]  /*8edb0*/  STL [R1+0x1b98], R20 ;  /* 0x001b981401007387 */ /* 0x000fe20000100800 */
[----:B------:R-:W-:Y:S01]  /*8edc0*/  IMAD.X R5, R5, 0x1, R2, P6 ;  /* 0x0000000105057824 */ /* 0x000fe200030e0602 */
[----:B------:R-:W-:-:S02]  /*8edd0*/  IADD3 R17, P6, R17, R9, RZ ;  /* 0x0000000911117210 */ /* 0x000fc40007fde0ff */
[----:B------:R-:W-:Y:S01]  /*8ede0*/  STL [R1+0x1b6c], R21 ;  /* 0x001b6c1501007387 */ /* 0x000fe20000100800 */
[----:B------:R-:W-:-:S03]  /*8edf0*/  IADD3 R6, P5, R6, R9, RZ ;  /* 0x0000000906067210 */ /* 0x000fc60007fbe0ff */
[----:B------:R-:W-:Y:S04]  /*8ee00*/  STL [R1+0x1b90], R22 ;  /* 0x001b901601007387 */ /* 0x000fe80000100800 */
[----:B------:R-:W-:Y:S04]  /*8ee10*/  STL [R1+0x1b64], R23 ;  /* 0x001b641701007387 */ /* 0x000fe80000100800 */
[----:B------:R-:W-:Y:S04]  /*8ee20*/  STL [R1+0x1b88], R7 ;  /* 0x001b880701007387 */ /* 0x000fe80000100800 */
[----:B------:R0:W-:Y:S01]  /*8ee30*/  STL [R1+0x1b54], R17 ;  /* 0x001b541101007387 */ /* 0x0001e20000100800 */
[----:B------:R-:W-:-:S03]  /*8ee40*/  IMAD.X R4, R4, 0x1, R2, P1 ;  /* 0x0000000104047824 */ /* 0x000fc600008e0602 */
[----:B------:R-:W-:Y:S04]  /*8ee50*/  STL [R1+0x1b5c], R6 ;  /* 0x001b5c0601007387 */ /* 0x000fe80000100800 */
        /* <DEDUP_REMOVED lines=14> */
[----:B----4-:R-:W-:Y:S01]  /*8ef40*/  IMAD.X R8, R8, 0x1, R2, P4 ;  /* 0x0000000108087824 */ /* 0x010fe200020e0602 */
[----:B------:R-:W-:-:S02]  /*8ef50*/  IADD3 R29, P4, R29, R9, RZ ;  /* 0x000000091d1d7210 */ /* 0x000fc40007f9e0ff */
[----:B------:R-:W-:Y:S02]  /*8ef60*/  IADD3.X R19, R19, R2, RZ, P5, !PT ;  /* 0x0000000213137210 */ /* 0x000fe40002ffe4ff */
[----:B------:R-:W-:Y:S01]  /*8ef70*/  IADD3 R28, P5, R28, R9, RZ ;  /* 0x000000091c1c7210 */ /* 0x000fe20007fbe0ff */
        /* <DEDUP_REMOVED lines=13> */
[----:B------:R-:W-:-:S05]  /*8f050*/  IADD3 R18, P6, R18, R9, RZ ;  /* 0x0000000912127210 */ /* 0x000fca0007fde0ff */
[----:B------:R0:W-:Y:S04]  /*8f060*/  STL [R1+0x1b24], R18 ;  /* 0x001b241201007387 */ /* 0x0001e80000100800 */
[----:B------:R-:W4:Y:S01]  /*8f070*/  LDL.LU R27, [R1+0x1b20] ;  /* 0x001b2000011b7983 */ /* 0x000f220000300800 */
[----:B------:R-:W-:-:S05]  /*8f080*/  IMAD.X R16, R16, 0x1, R2, P1 ;  /* 0x0000000110107824 */ /* 0x000fca00008e0602 */
        /* <DEDUP_REMOVED lines=12> */
[----:B---3--:R-:W-:-:S05]  /*8f150*/  IADD3 R17, P1, R17, R9, RZ ;  /* 0x0000000911117210 */ /* 0x008fca0007f3e0ff */
[----:B------:R3:W-:Y:S04]  /*8f160*/  STL [R1+0x1b1c], R17 ;  /* 0x001b1c1101007387 */ /* 0x0007e80000100800 */
[----:B------:R-:W4:Y:S04]  /*8f170*/  LDL.LU R15, [R1+0x1af0] ;  /* 0x001af000010f7983 */ /* 0x000f280000300800 */
[----:B------:R-:W4:Y:S04]  /*8f180*/  LDL.LU R8, [R1+0x1ac4] ;  /* 0x001ac40001087983 */ /* 0x000f280000300800 */
[----:B------:R-:W4:Y:S01]  /*8f190*/  LDL.LU R29, [R1+0x1ae8] ;  /* 0x001ae800011d7983 */ /* 0x000f220000300800 */
[----:B--2---:R-:W-:-:S05]  /*8f1a0*/  IMAD.X R0, R0, 0x1, R2, P2 ;  /* 0x0000000100007824 */ /* 0x004fca00010e0602 */
[----:B------:R2:W-:Y:S04]  /*8f1b0*/  STL [R1+0x1b40], R0 ;  /* 0x001b400001007387 */ /* 0x0005e80000100800 */
[----:B------:R-:W4:Y:S04]  /*8f1c0*/  LDL.LU R19, [R1+0x1abc] ;  /* 0x001abc0001137983 */ /* 0x000f280000300800 */
[----:B0-----:R-:W4:Y:S04]  /*8f1d0*/  LDL.LU R18, [R1+0x1ae0] ;  /* 0x001ae00001127983 */ /* 0x001f280000300800 */
[----:B-1----:R-:W4:Y:S04]  /*8f1e0*/  LDL.LU R16, [R1+0x1ab4] ;  /* 0x001ab40001107983 */ /* 0x002f280000300800 */
[----:B---3--:R-:W3:Y:S04]  /*8f1f0*/  LDL.LU R17, [R1+0x1ad8] ;  /* 0x001ad80001117983 */ /* 0x008ee80000300800 */
[----:B--2---:R-:W2:Y:S01]  /*8f200*/  LDL.LU R0, [R1+0x1aac] ;  /* 0x001aac0001007983 */ /* 0x004ea20000300800 */
[-C--:B----4-:R-:W-:Y:S01]  /*8f210*/  IADD3 R11, P2, R11, R9.reuse, RZ ;  /* 0x000000090b0b7210 */ /* 0x090fe20007f5e0ff */
        /* <DEDUP_REMOVED lines=9> */
[----:B------:R-:W-:Y:S01]  /*8f2b0*/  STL [R1+0x1b0c], R24 ;  /* 0x001b0c1801007387 */ /* 0x000fe20000100800 */
[----:B------:R-:W-:-:S03]  /*8f2c0*/  IMAD.X R27, R27, 0x1, R2, P6 ;  /* 0x000000011b1b7824 */ /* 0x000fc600030e0602 */
[----:B0-----:R-:W4:Y:S04]  /*8f2d0*/  LDL.LU R28, [R1+0x1ad0] ;  /* 0x001ad000011c7983 */ /* 0x001f280000300800 */
[----:B------:R0:W-:Y:S01]  /*8f2e0*/  STL [R1+0x1b04], R3 ;  /* 0x001b040301007387 */ /* 0x0001e20000100800 */
[----:B------:R-:W-:-:S03]  /*8f2f0*/  IADD3 R20, P6, R20, R9, RZ ;  /* 0x0000000914147210 */ /* 0x000fc60007fde0ff */
[----:B0-----:R-:W4:Y:S01]  /*8f300*/  LDL.LU R3, [R1+0x1aa4] ;  /* 0x001aa40001037983 */ /* 0x001f220000300800 */
[----:B------:R-:W-:-:S03]  /*8f310*/  IMAD.X R21, R21, 0x1, R2, P1 ;  /* 0x0000000115157824 */ /* 0x000fc600008e0602 */
[----:B------:R-:W-:Y:S01]  /*8f320*/  STL [R1+0x1b28], R25 ;  /* 0x001b281901007387 */ /* 0x000fe20000100800 */
[----:B------:R-:W-:-:S03]  /*8f330*/  IADD3 R22, P1, R22, R9, RZ ;  /* 0x0000000916167210 */ /* 0x000fc60007f3e0ff */
[----:B------:R-:W-:Y:S01]  /*8f340*/  STL [R1+0x1afc], R26 ;  /* 0x001afc1a01007387 */ /* 0x000fe20000100800 */
[----:B------:R-:W-:-:S03]  /*8f350*/  IMAD.X R23, R23, 0x1, R2, P2 ;  /* 0x0000000117177824 */ /* 0x000fc600010e0602 */
[----:B------:R-:W-:Y:S01]  /*8f360*/  STL [R1+0x1b20], R27 ;  /* 0x001b201b01007387 */ /* 0x000fe20000100800 */
[----:B------:R-:W-:-:S03]  /*8f370*/  IADD3 R7, P2, R7, R9, RZ ;  /* 0x0000000907077210 */ /* 0x000fc60007f5e0ff */
[----:B------:R-:W-:Y:S01]  /*8f380*/  STL [R1+0x1af4], R20 ;  /* 0x001af41401007387 */ /* 0x000fe20000100800 */
[----:B------:R-:W-:-:S03]  /*8f390*/  IADD3.X R14, R14, R2, RZ, P4, !PT ;  /* 0x000000020e0e7210 */ /* 0x000fc600027fe4ff */
[----:B------:R-:W-:Y:S04]  /*8f3a0*/  STL [R1+0x1b18], R21 ;  /* 0x001b181501007387 */ /* 0x000fe80000100800 */
[----:B------:R-:W-:Y:S04]  /*8f3b0*/  STL [R1+0x1aec], R22 ;  /* 0x001aec1601007387 */ /* 0x000fe80000100800 */
[----:B------:R-:W-:Y:S04]  /*8f3c0*/  STL [R1+0x1b10], R23 ;  /* 0x001b101701007387 */ /* 0x000fe80000100800 */
[----:B------:R-:W-:Y:S04]  /*8f3d0*/  STL [R1+0x1ae4], R7 ;  /* 0x001ae40701007387 */ /* 0x000fe80000100800 */
[----:B------:R0:W-:Y:S02]  /*8f3e0*/  STL [R1+0x1b00], R14 ;  /* 0x001b000e01007387 */ /* 0x0001e40000100800 */
[----:B0-----:R-:W0:Y:S01]  /*8f3f0*/  LDC R14, c[0x0][0x23c] ;  /* 0x00008f00ff0e7b82 */ /* 0x001e220000000800 */
[----:B------:R-:W-:Y:S01]  /*8f400*/  IMAD.X R6, R6, 0x1, R2, P3 ;  /* 0x0000000106067824 */ /* 0x000fe200018e0602 */
[----:B------:R-:W-:-:S02]  /*8f410*/  IADD3 R5, P3, R5, R9, RZ ;  /* 0x0000000905057210 */ /* 0x000fc40007f7e0ff */
[-C--:B------:R-:W-:Y:S01]  /*8f420*/  IADD3 R4, P4, R4, R9.reuse, RZ ;  /* 0x0000000904047210 */ /* 0x080fe20007f9e0ff */
[--C-:B------:R-:W-:Y:S01]  /*8f430*/  IMAD.X R12, R12, 0x1, R2.reuse, P5 ;  /* 0x000000010c0c7824 */ /* 0x100fe200028e0602 */
[----:B------:R-:W-:Y:S01]  /*8f440*/  IADD3 R13, P5, R13, R9, RZ ;  /* 0x000000090d0d7210 */ /* 0x000fe20007fbe0ff */
[----:B------:R-:W-:Y:S04]  /*8f450*/  STL [R1+0x1b08], R6 ;  /* 0x001b080601007387 */ /* 0x000fe80000100800 */
[----:B------:R-:W-:Y:S04]  /*8f460*/  STL [R1+0x1adc], R5 ;  /* 0x001adc0501007387 */ /* 0x000fe80000100800 */
[----:B------:R-:W-:Y:S01]  /*8f470*/  STL [R1+0x1ad4], R4 ;  /* 0x001ad40401007387 */ /* 0x000fe20000100800 */
[----:B------:R-:W-:-:S03]  /*8f480*/  IMAD.X R15, R15, 0x1, R2, P6 ;  /* 0x000000010f0f7824 */ /* 0x000fc600030e0602 */
[----:B------:R-:W-:Y:S01]  /*8f490*/  STL [R1+0x1af8], R12 ;  /* 0x001af80c01007387 */ /* 0x000fe20000100800 */
[----:B------:R-:W-:Y:S01]  /*8f4a0*/  IADD3 R8, P6, R8, R9, RZ ;  /* 0x0000000908087210 */ /* 0x000fe20007fde0ff */
[----:B------:R-:W-:Y:S02]  /*8f4b0*/  IMAD.X R29, R29, 0x1, R2, P1 ;  /* 0x000000011d1d7824 */ /* 0x000fe400008e0602 */
[----:B------:R-:W-:Y:S01]  /*8f4c0*/  STL [R1+0x1acc], R13 ;  /* 0x001acc0d01007387 */ /* 0x000fe20000100800 */
[----:B0-----:R-:W-:-:S04]  /*8f4d0*/  IMAD.SHL.U32 R20, R14, 0x80, RZ ;  /* 0x000000800e147824 */ /* 0x001fc800078e00ff */
[----:B------:R-:W-:Y:S01]  /*8f4e0*/  IMAD.SHL.U32 R20, R20, 0x2, RZ ;  /* 0x0000000214147824 */ /* 0x000fe200078e00ff */
[----:B------:R-:W-:Y:S04]  /*8f4f0*/  STL [R1+0x1af0], R15 ;  /* 0x001af00f01007387 */ /* 0x000fe80000100800 */
[----:B------:R-:W-:Y:S04]  /*8f500*/  STL [R1+0x1ac4], R8 ;  /* 0x001ac40801007387 */ /* 0x000fe80000100800 */
[----:B------:R-:W-:Y:S01]  /*8f510*/  STL [R1+0x1ae8], R29 ;  /* 0x001ae81d01007387 */ /* 0x000fe20000100800 */
[----:B------:R-:W-:Y:S01]  /*8f520*/  IADD3 R19, P1, R19, R20, RZ ;  /* 0x0000001413137210 */ /* 0x000fe20007f3e0ff */
[----:B------:R-:W-:-:S02]  /*8f530*/  IMAD.X R18, R18, 0x1, R2, P2 ;  /* 0x0000000112127824 */ /* 0x000fc400010e0602 */
[----:B---3--:R-:W-:Y:S01]  /*8f540*/  IMAD.X R17, R17, 0x1, R2, P3 ;  /* 0x0000000111117824 */ /* 0x008fe200018e0602 */
[-C--:B------:R-:W-:Y:S01]  /*8f550*/  IADD3 R16, P2, R16, R20.reuse, RZ ;  /* 0x0000001410107210 */ /* 0x080fe20007f5e0ff */
[----:B------:R-:W-:Y:S01]  /*8f560*/  STL [R1+0x1abc], R19 ;  /* 0x001abc1301007387 */ /* 0x000fe20000100800 */
[----:B--2---:R-:W-:-:S03]  /*8f570*/  IADD3 R0, P3, R0, R20, RZ ;  /* 0x0000001400007210 */ /* 0x004fc60007f7e0ff */
[----:B------:R-:W-:Y:S04]  /*8f580*/  STL [R1+0x1ae0], R18 ;  /* 0x001ae01201007387 */ /* 0x000fe80000100800 */
[----:B------:R0:W-:Y:S04]  /*8f590*/  STL [R1+0x1aac], R0 ;  /* 0x001aac0001007387 */ /* 0x0001e80000100800 */
[----:B------:R-:W-:Y:S04]  /*8f5a0*/  STL [R1+0x1ab4], R16 ;  /* 0x001ab41001007387 */ /* 0x000fe80000100800 */
[----:B0-----:R-:W2:Y:S04]  /*8f5b0*/  LDL.LU R0, [R1+0x1ac0] ;  /* 0x001ac00001007983 */ /* 0x001ea80000300800 */
[----:B------:R-:W-:Y:S04]  /*8f5c0*/  STL [R1+0x1ad8], R17 ;  /* 0x001ad81101007387 */ /* 0x000fe80000100800 */
[----:B--2---:R0:W-:Y:S04]  /*8f5d0*/  STL [R1+0x2848], R0 ;  /* 0x0028480001007387 */ /* 0x0041e80000100800 */
[----:B0-----:R-:W2:Y:S01]  /*8f5e0*/  LDL.LU R0, [R1+0x1a9c] ;  /* 0x001a9c0001007983 */ /* 0x001ea20000300800 */
[----:B----4-:R-:W-:Y:S01]  /*8f5f0*/  IMAD.X R28, R28, 0x1, R2, P4 ;  /* 0x000000011c1c7824 */ /* 0x010fe200020e0602 */
[----:B------:R-:W-:-:S02]  /*8f600*/  IADD3 R3, P4, R3, R20, RZ ;  /* 0x0000001403037210 */ /* 0x000fc40007f9e0ff */
[----:B--2---:R0:W-:Y:S04]  /*8f610*/  STL [R1+0x284c], R0 ;  /* 0x00284c0001007387 */ /* 0x0041e80000100800 */
[----:B0-----:R-:W2:Y:S04]  /*8f620*/  LDL.LU R0, [R1+0x1ac8] ;  /* 0x001ac80001007983 */ /* 0x001ea80000300800 */
[----:B------:R-:W3:Y:S04]  /*8f630*/  LDL.LU R11, [R1+0x1ab8] ;  /* 0x001ab800010b7983 */ /* 0x000ee80000300800 */
[----:B------:R-:W4:Y:S04]  /*8f640*/  LDL.LU R10, [R1+0x1a8c] ;  /* 0x001a8c00010a7983 */ /* 0x000f280000300800 */
[----:B------:R0:W-:Y:S04]  /*8f650*/  STL [R1+0x1ad0], R28 ;  /* 0x001ad01c01007387 */ /* 0x0001e80000100800 */
        /* <DEDUP_REMOVED lines=24> */
[----:B-1----:R-:W4:Y:S01]  /*8f7e0*/  LDL.LU R3, [R1+0x1a2c] ;  /* 0x001a2c0001037983 */ /* 0x002f220000300800 */
[----:B--2---:R-:W-:-:S05]  /*8f7f0*/  IMAD.X R0, R0, 0x1, R2, P5 ;  /* 0x0000000100007824 */ /* 0x004fca00028e0602 */
[----:B------:R0:W-:Y:S04]  /*8f800*/  STL [R1+0x1ac8], R0 ;  /* 0x001ac80001007387 */ /* 0x0001e80000100800 */
[----:B0-----:R-:W2:Y:S02]  /*8f810*/  LDL.LU R0, [R1+0x284c] ;  /* 0x00284c0001007983 */ /* 0x001ea40000300800 */
[----:B--2---:R-:W-:-:S05]  /*8f820*/  IADD3 R0, P5, R0, R20, RZ ;  /* 0x0000001400007210 */ /* 0x004fca0007fbe0ff */
[----:B------:R0:W-:Y:S04]  /*8f830*/  STL [R1+0x1a9c], R0 ;  /* 0x001a9c0001007387 */ /* 0x0001e80000100800 */
[----:B0-----:R-:W2:Y:S02]  /*8f840*/  LDL.LU R0, [R1+0x2848] ;  /* 0x0028480001007983 */ /* 0x001ea40000300800 */
[----:B--2---:R-:W-:-:S05]  /*8f850*/  IMAD.X R0, R0, 0x1, R2, P6 ;  /* 0x0000000100007824 */ /* 0x004fca00030e0602 */
[----:B------:R0:W-:Y:S04]  /*8f860*/  STL [R1+0x1ac0], R0 ;  /* 0x001ac00001007387 */ /* 0x0001e80000100800 */
[----:B0-----:R-:W3:Y:S04]  /*8f870*/  LDL.LU R0, [R1+0x2844] ;  /* 0x0028440001007983 */ /* 0x001ee80000300800 */
[----:B------:R0:W-:Y:S04]  /*8f880*/  STL [R1+0x2640], R2 ;  /* 0x0026400201007387 */ /* 0x0001e80000100800 */
[----:B0-----:R-:W2:Y:S01]  /*8f890*/  LDL.LU R2, [R1+0x1a94] ;  /* 0x001a940001027983 */ /* 0x001ea20000300800 */
[----:B---3--:R-:W-:-:S02]  /*8f8a0*/  IADD3.X R11, R11, R0, RZ, P1, !PT ;  /* 0x000000000b0b7210 */ /* 0x008fc40000ffe4ff */
[-C--:B----4-:R-:W-:Y:S01]  /*8f8b0*/  IADD3 R10, P1, R10, R20.reuse, RZ ;  /* 0x000000140a0a7210 */ /* 0x090fe20007f3e0ff */
[--C-:B------:R-:W-:Y:S01]  /*8f8c0*/  IMAD.X R24, R24, 0x1, R0.reuse, P2 ;  /* 0x0000000118187824 */ /* 0x100fe200010e0600 */
[-C--:B------:R-:W-:Y:S01]  /*8f8d0*/  IADD3 R25, P2, R25, R20.reuse, RZ ;  /* 0x0000001419197210 */ /* 0x080fe20007f5e0ff */
[--C-:B------:R-:W-:Y:S01]  /*8f8e0*/  IMAD.X R26, R26, 0x1, R0.reuse, P3 ;  /* 0x000000011a1a7824 */ /* 0x100fe200018e0600 */
[-C--:B------:R-:W-:Y:S02]  /*8f8f0*/  IADD3 R27, P3, R27, R20.reuse, RZ ;  /* 0x000000141b1b7210 */ /* 0x080fe40007f7e0ff */
[-C--:B--2---:R-:W-:Y:S01]  /*8f900*/  IADD3 R2, P6, R2, R20.reuse, RZ ;  /* 0x0000001402027210 */ /* 0x084fe20007fde0ff */
[----:B------:R-:W-:Y:S01]  /*8f910*/  IMAD.X R21, R21, 0x1, R0, P4 ;  /* 0x0000000115157824 */ /* 0x000fe200020e0600 */
[----:B------:R-:W-:-:S03]  /*8f920*/  IADD3 R22, P4, R22, R20, RZ ;  /* 0x0000001416167210 */ /* 0x000fc60007f9e0ff */
[----:B------:R-:W-:Y:S04]  /*8f930*/  STL [R1+0x1a94], R2 ;  /* 0x001a940201007387 */ /* 0x000fe80000100800 */
[----:B------:R-:W-:Y:S04]  /*8f940*/  STL [R1+0x1ab8], R11 ;  /* 0x001ab80b01007387 */ /* 0x000fe80000100800 */
[----:B------:R-:W-:Y:S04]  /*8f950*/  STL [R1+0x1a8c], R10 ;  /* 0x001a8c0a01007387 */ /* 0x000fe80000100800 */
[----:B------:R-:W-:Y:S04]  /*8f960*/  STL [R1+0x1ab0], R24 ;  /* 0x001ab01801007387 */ /* 0x000fe80000100800 */
        /* <DEDUP_REMOVED lines=31> */
[----:B------:R-:W-:Y:S01]  /*8fb60*/  STL [R1+0x1a44], R29 ;  /* 0x001a441d01007387 */ /* 0x000fe20000100800 */
[----:B------:R-:W-:-:S03]  /*8fb70*/  IADD3 R17, P6, R17, R20, RZ ;  /* 0x0000001411117210 */ /* 0x000fc60007fde0ff */
[----:B------:R-:W-:Y:S01]  /*8fb80*/  STL [R1+0x1a68], R19 ;  /* 0x001a681301007387 */ /* 0x000fe20000100800 */
[----:B------:R-:W-:-:S03]  /*8fb90*/  IMAD.X R28, R28, 0x1, R0, P1 ;  /* 0x000000011c1c7824 */ /* 0x000fc600008e0600 */
[----:B------:R-:W-:Y:S04]  /*8fba0*/  STL [R1+0x1a3c], R18 ;  /* 0x001a3c1201007387 */ /* 0x000fe80000100800 */
[----:B------:R-:W-:Y:S04]  /*8fbb0*/  STL [R1+0x1a60], R16 ;  /* 0x001a601001007387 */ /* 0x000fe80000100800 */
[----:B------:R0:W-:Y:S01]  /*8fbc0*/  STL [R1+0x2840], R20 ;  /* 0x0028401401007387 */ /* 0x0001e20000100800 */
[----:B------:R-:W-:-:S03]  /*8fbd0*/  IADD3 R3, P1, R3, R20, RZ ;  /* 0x0000001403037210 */ /* 0x000fc60007f3e0ff */
[----:B------:R-:W-:Y:S04]  /*8fbe0*/  STL [R1+0x1a34], R17 ;  /* 0x001a341101007387 */ /* 0x000fe80000100800 */
[----:B0-----:R-:W2:Y:S04]  /*8fbf0*/  LDL.LU R20, [R1+0x1a50] ;  /* 0x001a500001147983 */ /* 0x001ea80000300800 */
[----:B------:R-:W-:Y:S04]  /*8fc00*/  STL [R1+0x1a58], R28 ;  /* 0x001a581c01007387 */ /* 0x000fe80000100800 */
[----:B------:R-:W3:Y:S04]  /*8fc10*/  LDL.LU R2, [R1+0x1a40] ;  /* 0x001a400001027983 */ /* 0x000ee80000300800 */
[----:B------:R-:W-:Y:S04]  /*8fc20*/  STL [R1+0x1a2c], R3 ;  /* 0x001a2c0301007387 */ /* 0x000fe80000100800 */
[----:B---3--:R0:W-:Y:S04]  /*8fc30*/  STL [R1+0x2834], R2 ;  /* 0x0028340201007387 */ /* 0x0081e80000100800 */
[----:B0-----:R-:W3:Y:S04]  /*8fc40*/  LDL.LU R2, [R1+0x1a1c] ;  /* 0x001a1c0001027983 */ /* 0x001ee80000300800 */
[----:B---3--:R0:W-:Y:S04]  /*8fc50*/  STL [R1+0x2838], R2 ;  /* 0x0028380201007387 */ /* 0x0081e80000100800 */
[----:B0-----:R-:W3:Y:S01]  /*8fc60*/  LDL.LU R2, [R1+0x1a48] ;  /* 0x001a480001027983 */ /* 0x001ee20000300800 */
[----:B--2---:R-:W-:-:S03]  /*8fc70*/  IMAD.X R20, R20, 0x1, R0, P2 ;  /* 0x0000000114147824 */ /* 0x004fc600010e0600 */
[----:B---3--:R0:W-:Y:S04]  /*8fc80*/  STL [R1+0x283c], R2 ;  /* 0x00283c0201007387 */ /* 0x0081e80000100800 */
[----:B0-----:R-:W2:Y:S04]  /*8fc90*/  LDL.LU R2, [R1+0x1a24] ;  /* 0x001a240001027983 */ /* 0x001ea80000300800 */
[----:B------:R-:W3:Y:S04]  /*8fca0*/  LDL.LU R11, [R1+0x1a14] ;  /* 0x001a1400010b7983 */ /* 0x000ee80000300800 */
[----:B------:R-:W4:Y:S04]  /*8fcb0*/  LDL.LU R10, [R1+0x1a38] ;  /* 0x001a3800010a7983 */ /* 0x000f280000300800 */
        /* <DEDUP_REMOVED lines=24> */
[----:B------:R0:W-:Y:S04]  /*8fe40*/  STL [R1+0x1a50], R20 ;  /* 0x001a501401007387 */ /* 0x0001e80000100800 */
[----:B0-----:R-:W2:Y:S02]  /*8fe50*/  LDL.LU R20, [R1+0x2840] ;  /* 0x0028400001147983 */ /* 0x001ea40000300800 */
[----:B--2---:R-:W-:-:S05]  /*8fe60*/  IADD3 R2, P2, R2, R20, RZ ;  /* 0x0000001402027210 */ /* 0x004fca0007f5e0ff */
[----:B------:R0:W-:Y:S04]  /*8fe70*/  STL [R1+0x1a24], R2 ;  /* 0x001a240201007387 */ /* 0x0001e80000100800 */
[----:B0-----:R-:W2:Y:S02]  /*8fe80*/  LDL.LU R2, [R1+0x283c] ;  /* 0x00283c0001027983 */ /* 0x001ea40000300800 */
[----:B--2---:R-:W-:-:S05]  /*8fe90*/  IMAD.X R2, R2, 0x1, R0, P3 ;  /* 0x0000000102027824 */ /* 0x004fca00018e0600 */
[----:B------:R0:W-:Y:S04]  /*8fea0*/  STL [R1+0x1a48], R2 ;  /* 0x001a480201007387 */ /* 0x0001e80000100800 */
[----:B0-----:R-:W2:Y:S02]  /*8feb0*/  LDL.LU R2, [R1+0x2838] ;  /* 0x0028380001027983 */ /* 0x001ea40000300800 */
[----:B--2---:R-:W-:-:S05]  /*8fec0*/  IADD3 R2, P3, R2, R20, RZ ;  /* 0x0000001402027210 */ /* 0x004fca0007f7e0ff */
[----:B------:R0:W-:Y:S04]  /*8fed0*/  STL [R1+0x1a1c], R2 ;  /* 0x001a1c0201007387 */ /* 0x0001e80000100800 */
[----:B0-----:R-:W2:Y:S01]  /*8fee0*/  LDL.LU R2, [R1+0x2834] ;  /* 0x0028340001027983 */ /* 0x001ea20000300800 */
[--C-:B----4-:R-:W-:Y:S01]  /*8fef0*/  IMAD.X R10, R10, 0x1, R0.reuse, P5 ;  /* 0x000000010a0a7824 */ /* 0x110fe200028e0600 */
[-C--:B---3--:R-:W-:Y:S01]  /*8ff00*/  IADD3 R24, P5, R24, R20.reuse, RZ ;  /* 0x0000001418187210 */ /* 0x088fe20007fbe0ff */
[--C-:B------:R-:W-:Y:S01]  /*8ff10*/  IMAD.X R25, R25, 0x1, R0.reuse, P6 ;  /* 0x0000000119197824 */ /* 0x100fe200030e0600 */
[-C--:B------:R-:W-:Y:S01]  /*8ff20*/  IADD3 R26, P6, R26, R20.reuse, RZ ;  /* 0x000000141a1a7210 */ /* 0x080fe20007fde0ff */
[--C-:B------:R-:W-:Y:S01]  /*8ff30*/  IMAD.X R27, R27, 0x1, R0.reuse, P1 ;  /* 0x000000011b1b7824 */ /* 0x100fe200008e0600 */
[-C--:B------:R-:W-:Y:S01]  /*8ff40*/  IADD3 R21, P1, R21, R20.reuse, RZ ;  /* 0x0000001415157210 */ /* 0x080fe20007f3e0ff */
[--C-:B------:R-:W-:Y:S01]  /*8ff50*/  IMAD.X R22, R22, 0x1, R0.reuse, P2 ;  /* 0x0000000116167824 */ /* 0x100fe200010e0600 */
[-C--:B------:R-:W-:Y:S01]  /*8ff60*/  IADD3 R23, P2, R23, R20.reuse, RZ ;  /* 0x0000001417177210 */ /* 0x080fe20007f5e0ff */
[----:B------:R-:W-:Y:S01]  /*8ff70*/  IMAD.X R7, R7, 0x1, R0, P3 ;  /* 0x0000000107077824 */ /* 0x000fe200018e0600 */
[----:B------:R-:W-:-:S02]  /*8ff80*/  IADD3 R6, P3, R6, R20, RZ ;  /* 0x0000001406067210 */ /* 0x000fc40007f7e0ff */
[----:B------:R-:W-:Y:S02]  /*8ff90*/  IADD3.X R12, R12, R0, RZ, P5, !PT ;  /* 0x000000000c0c7210 */ /* 0x000fe40002ffe4ff */
[-C--:B------:R-:W-:Y:S01]  /*8ffa0*/  IADD3 R13, P5, R13, R20.reuse, RZ ;  /* 0x000000140d0d7210 */ /* 0x080fe20007fbe0ff */
[--C-:B------:R-:W-:Y:S01]  /*8ffb0*/  IMAD.X R14, R14, 0x1, R0.reuse, P6 ;  /* 0x000000010e0e7824 */ /* 0x100fe200030e0600 */
[-C--:B------:R-:W-:Y:S01]  /*8ffc0*/  IADD3 R15, P6, R15, R20.reuse, RZ ;  /* 0x000000140f0f7210 */ /* 0x080fe20007fde0ff */
[--C-:B------:R-:W-:Y:S01]  /*8ffd0*/  IMAD.X R9, R9, 0x1, R0.reuse, P1 ;  /* 0x0000000109097824 */ /* 0x100fe200008e0600 */
[-C--:B------:R-:W-:Y:S01]  /*8ffe0*/  IADD3 R8, P1, R8, R20.reuse, RZ ;  /* 0x0000001408087210 */ /* 0x080fe20007f3e0ff */
[--C-:B------:R-:W-:Y:S01]  /*8fff0*/  IMAD.X R29, R29, 0x1, R0.reuse, P2 ;  /* 0x000000011d1d7824 */ /* 0x100fe200010e0600 */
[-C--:B------:R-:W-:Y:S01]  /*90000*/  IADD3 R19, P2, R19, R20.reuse, RZ ;  /* 0x0000001413137210 */ /* 0x080fe20007f5e0ff */
[--C-:B------:R-:W-:Y:S01]  /*90010*/  IMAD.X R18, R18, 0x1, R0.reuse, P3 ;  /* 0x0000000112127824 */ /* 0x100fe200018e0600 */
[----:B------:R-:W-:Y:S01]  /*90020*/  IADD3 R16, P3, R16, R20, RZ ;  /* 0x0000001410107210 */ /* 0x000fe20007f7e0ff */
[----:B------:R-:W-:-:S02]  /*90030*/  IMAD.X R3, R3, 0x1, R0, P5 ;  /* 0x0000000103037824 */ /* 0x000fc400028e0600 */
[----:B--2---:R-:W-:Y:S01]  /*90040*/  IMAD.X R2, R2, 0x1, R0, P4 ;  /* 0x0000000102027824 */ /* 0x004fe200020e0600 */
[----:B------:R-:W-:-:S04]  /*90050*/  IADD3 R11, P4, R11, R20, RZ ;  /* 0x000000140b0b7210 */ /* 0x000fc80007f9e0ff */
        /* <DEDUP_REMOVED lines=28> */
[----:B------:R0:W-:Y:S04]  /*90220*/  STL [R1+0x2830], R0 ;  /* 0x0028300001007387 */ /* 0x0001e80000100800 */
        /* <DEDUP_REMOVED lines=9> */
[----:B--2---:R-:W-:-:S03]  /*902c0*/  IADD3 R0, P5, R0, R20, RZ ;  /* 0x0000001400007210 */ /* 0x004fc60007fbe0ff */
        /* <DEDUP_REMOVED lines=29> */
[----:B0-----:R-:W2:Y:S02]  /*904a0*/  LDL.LU R0, [R1+0x2830] ;  /* 0x0028300001007983 */ /* 0x001ea40000300800 */
        /* <DEDUP_REMOVED lines=8> */
[----:B0-----:R-:W2:Y:S01]  /*90530*/  LDL.LU R2, [R1+0x2824] ;  /* 0x0028240001027983 */ /* 0x001ea20000300800 */
[--C-:B---3--:R-:W-:Y:S01]  /*90540*/  IMAD.X R11, R11, 0x1, R0.reuse, P2 ;  /* 0x000000010b0b7824 */ /* 0x108fe200010e0600 */
[-C--:B----4-:R-:W-:Y:S01]  /*90550*/  IADD3 R10, P2, R10, R20.reuse, RZ ;  /* 0x000000140a0a7210 */ /* 0x090fe20007f5e0ff */
[----:B------:R-:W-:Y:S01]  /*90560*/  IMAD.X R24, R24, 0x1, R0, P3 ;  /* 0x0000000118187824 */ /* 0x000fe200018e0600 */
[----:B------:R-:W-:Y:S02]  /*90570*/  IADD3 R25, P3, R25, R20, RZ ;  /* 0x0000001419197210 */ /* 0x000fe40007f7e0ff */
[----:B------:R-:W-:-:S02]  /*90580*/  IADD3.X R26, R26, R0, RZ, P4, !PT ;  /* 0x000000001a1a7210 */ /* 0x000fc400027fe4ff */
        /* <DEDUP_REMOVED lines=17> */
[----:B--2---:R-:W-:-:S05]  /*906a0*/  IADD3 R2, P1, R2, R20, RZ ;  /* 0x0000001402027210 */ /* 0x004fca0007f3e0ff */
        /* <DEDUP_REMOVED lines=25> */
[----:B------:R-:W-:Y:S04]  /*90840*/  STL [R1+0x1970], R19 ;  /* 0x0019701301007387 */ /* 0x000fe80000100800 */
        /* <DEDUP_REMOVED lines=12> */
[----:B--2---:R-:W-:-:S03]  /*90910*/  IADD3.X R20, R20, R0, RZ, P3, !PT ;  /* 0x0000000014147210 */ /* 0x004fc60001ffe4ff */
        /* <DEDUP_REMOVED lines=59> */
[--C-:B------:R-:W-:Y:S02]  /*90cd0*/  IMAD.X R3, R3, 0x1, R0.reuse, P6 ;  /* 0x0000000103037824 */ /* 0x100fe400030e0600 */
        /* <DEDUP_REMOVED lines=200> */
[----:B------:R-:W-:Y:S01]  /*91960*/  IADD3 R16, P5, R16, R20, RZ ;  /* 0x0000001410107210 */ /* 0x000fe20007fbe0ff */
[----:B------:R-:W-:Y:S01]  /*91970*/  IMAD.X R3, R3, 0x1, R0, P1 ;  /* 0x0000000103037824 */ /* 0x000fe200008e0600 */
[----:B--2---:R-:W-:Y:S02]  /*91980*/  IADD3.X R2, R2, R0, RZ, P6, !PT ;  /* 0x0000000002027210 */ /* 0x004fe400037fe4ff */
        /* <DEDUP_REMOVED lines=181> */
[----:B---3--:R-:W-:Y:S02]  /*924e0*/  IADD3 R24, P2, R24, R20, RZ ;  /* 0x0000001418187210 */ /* 0x008fe40007f5e0ff */
        /* <DEDUP_REMOVED lines=18> */
[----:B------:R-:W-:Y:S01]  /*92610*/  IADD3.X R3, R3, R0, RZ, P2, !PT ;  /* 0x0000000003037210 */ /* 0x000fe200017fe4ff */
        /* <DEDUP_REMOVED lines=100> */
[----:B------:R-:W-:Y:S01]  /*92c60*/  IMAD.X R28, R28, 0x1, R0, P5 ;  /* 0x000000011c1c7824 */ /* 0x000fe200028e0600 */
[-C--:B------:R-:W-:Y:S02]  /*92c70*/  IADD3 R3, P5, R3, R20.reuse, RZ ;  /* 0x0000001403037210 */ /* 0x080fe40007fbe0ff */
        /* <DEDUP_REMOVED lines=177> */
[----:B--2---:R-:W-:-:S05]  /*93790*/  IADD3.X R2, R2, R0, RZ, P5, !PT ;  /* 0x0000000002027210 */ /* 0x004fca0002ffe4ff */
        /* <DEDUP_REMOVED lines=134> */
[----:B------:R-:W-:-:S03]  /*94000*/  IADD3.X R5, R5, R0, RZ, P3, !PT ;  /* 0x0000000005057210 */ /* 0x000fc60001ffe4ff */
        /* <DEDUP_REMOVED lines=70> */
[----:B----4-:R-:W-:Y:S02]  /*94470*/  IADD3 R10, P1, R10, R20, RZ ;  /* 0x000000140a0a7210 */ /* 0x010fe40007f3e0ff */
        /* <DEDUP_REMOVED lines=295> */
[----:B--2---:R-:W-:-:S05]  /*956f0*/  IADD3.X R2, R2, R0, RZ, P4, !PT ;  /* 0x0000000002027210 */ /* 0x004fca00027fe4ff */
        /* <DEDUP_REMOVED lines=207> */
[----:B----4-:R-:W-:Y:S02]  /*963f0*/  IADD3.X R10, R10, R0, RZ, P1, !PT ;  /* 0x000000000a0a7210 */ /* 0x010fe40000ffe4ff */
        /* <DEDUP_REMOVED lines=293> */
[----:B--2---:R-:W-:-:S05]  /*97650*/  IADD3.X R2, R2, R0, RZ, P3, !PT ;  /* 0x0000000002027210 */ /* 0x004fca0001ffe4ff */
        /* <DEDUP_REMOVED lines=210> */
[----:B---3--:R-:W-:Y:S02]  /*98380*/  IADD3.X R11, R11, R0, RZ, P6, !PT ;  /* 0x000000000b0b7210 */ /* 0x008fe400037fe4ff */
        /* <DEDUP_REMOVED lines=1016> */
[----:B--2---:R-:W-:-:S05]  /*9c310*/  IADD3 R2, P4, R2, R20, RZ ;  /* 0x0000001402027210 */ /* 0x004fca0007f9e0ff */
[----:B------:R0:W-:Y:S04]  /*9c320*/  STL [R1+0x25ac], R2 ;  /* 0x0025ac0201007387 */ /* 0x0001e80000100800 */
[----:B0-----:R0:W5:Y:S04]  /*9c330*/  LDL.LU R2, [R1+0x2640] ;  /* 0x0026400001027983 */ /* 0x0011680000300800 */
[----:B------:R1:W-:Y:S04]  /*9c340*/  STL [R1+0x2578], R10 ;  /* 0x0025780a01007387 */ /* 0x0003e80000100800 */
[----:B-1----:R0:W5:Y:S04]  /*9c350*/  LDL.LU R10, [R1+0x263c] ;  /* 0x00263c00010a7983 */ /* 0x0021680000300800 */
[----:B------:R1:W-:Y:S04]  /*9c360*/  STL [R1+0x25b4], R11 ;  /* 0x0025b40b01007387 */ /* 0x0003e80000100800 */
[----:B-1----:R0:W5:Y:S04]  /*9c370*/  LDL.LU R11, [R1+0x2638] ;  /* 0x00263800010b7983 */ /* 0x0021680000300800 */
[----:B------:R1:W-:Y:S04]  /*9c380*/  STL [R1+0x2580], R7 ;  /* 0x0025800701007387 */ /* 0x0003e80000100800 */
[----:B-1----:R-:W2:Y:S04]  /*9c390*/  LDL.LU R7, [R1+0x2634] ;  /* 0x0026340001077983 */ /* 0x002ea80000300800 */
[----:B------:R1:W-:Y:S04]  /*9c3a0*/  STL [R1+0x25bc], R6 ;  /* 0x0025bc0601007387 */ /* 0x0003e80000100800 */
[----:B-1----:R-:W3:Y:S04]  /*9c3b0*/  LDL.LU R6, [R1+0x2630] ;  /* 0x0026300001067983 */ /* 0x002ee80000300800 */
[----:B------:R1:W-:Y:S04]  /*9c3c0*/  STL [R1+0x2588], R5 ;  /* 0x0025880501007387 */ /* 0x0003e80000100800 */
[----:B-1----:R-:W4:Y:S04]  /*9c3d0*/  LDL.LU R5, [R1+0x262c] ;  /* 0x00262c0001057983 */ /* 0x002f280000300800 */
[----:B------:R1:W-:Y:S04]  /*9c3e0*/  STL [R1+0x25c4], R4 ;  /* 0x0025c40401007387 */ /* 0x0003e80000100800 */
[----:B-1----:R-:W2:Y:S01]  /*9c3f0*/  LDL.LU R4, [R1+0x2628] ;  /* 0x0026280001047983 */ /* 0x002ea20000300800 */
[----:B------:R-:W-:Y:S01]  /*9c400*/  IADD3 R9, P2, R9, R20, RZ ;  /* 0x0000001409097210 */ /* 0x000fe20007f5e0ff */
[----:B------:R-:W-:-:S02]  /*9c410*/  IMAD.X R29, R29, 0x1, R0, P3 ;  /* 0x000000011d1d7824 */ /* 0x000fc400018e0600 */
[----:B------:R1:W-:Y:S01]  /*9c420*/  STL [R1+0x2590], R8 ;  /* 0x0025900801007387 */ /* 0x0003e20000100800 */
[-C--:B------:R-:W-:Y:S01]  /*9c430*/  IADD3 R18, P3, R18, R20.reuse, RZ ;  /* 0x0000001412127210 */ /* 0x080fe20007f7e0ff */
[--C-:B------:R-:W-:Y:S01]  /*9c440*/  IMAD.X R19, R19, 0x1, R0.reuse, P4 ;  /* 0x0000000113137824 */ /* 0x100fe200020e0600 */
[-C--:B------:R-:W-:Y:S01]  /*9c450*/  IADD3 R28, P4, R28, R20.reuse, RZ ;  /* 0x000000141c1c7210 */ /* 0x080fe20007f9e0ff */
[--C-:B------:R-:W-:Y:S01]  /*9c460*/  IMAD.X R3, R3, 0x1, R0.reuse, P5 ;  /* 0x0000000103037824 */ /* 0x100fe200028e0600 */
[----:B-1----:R0:W5:Y:S04]  /*9c470*/  LDL.LU R8, [R1+0x2624] ;  /* 0x0026240001087983 */ /* 0x0021680000300800 */
[----:B------:R1:W-:Y:S01]  /*9c480*/  STL [R1+0x25cc], R9 ;  /* 0x0025cc0901007387 */ /* 0x0003e20000100800 */
[-C--:B------:R-:W-:Y:S01]  /*9c490*/  IADD3 R24, P5, R24, R20.reuse, RZ ;  /* 0x0000001418187210 */ /* 0x080fe20007fbe0ff */
[--C-:B------:R-:W-:Y:S01]  /*9c4a0*/  IMAD.X R25, R25, 0x1, R0.reuse, P6 ;  /* 0x0000000119197824 */ /* 0x100fe200030e0600 */
[-C--:B------:R-:W-:Y:S01]  /*9c4b0*/  IADD3 R26, P6, R26, R20.reuse, RZ ;  /* 0x000000141a1a7210 */ /* 0x080fe20007fde0ff */
[----:B-1----:R0:W5:Y:S04]  /*9c4c0*/  LDL.LU R9, [R1+0x2620] ;  /* 0x0026200001097983 */ /* 0x0021680000300800 */
[----:B------:R1:W-:Y:S01]  /*9c4d0*/  STL [R1+0x2598], R29 ;  /* 0x0025981d01007387 */ /* 0x0003e20000100800 */
[----:B------:R-:W-:Y:S01]  /*9c4e0*/  IMAD.X R27, R27, 0x1, R0, P1 ;  /* 0x000000011b1b7824 */ /* 0x000fe200008e0600 */
[----:B------:R-:W-:-:S02]  /*9c4f0*/  IADD3 R21, P1, R21, R20, RZ ;  /* 0x0000001415157210 */ /* 0x000fc40007f3e0ff */
[----:B-1----:R0:W5:Y:S04]  /*9c500*/  LDL.LU R29, [R1+0x261c] ;  /* 0x00261c00011d7983 */ /* 0x0021680000300800 */
[----:B------:R1:W-:Y:S01]  /*9c510*/  STL [R1+0x25d4], R18 ;  /* 0x0025d41201007387 */ /* 0x0003e20000100800 */
[----:B------:R-:W-:Y:S02]  /*9c520*/  IADD3.X R22, R22, R0, RZ, P2, !PT ;  /* 0x0000000016167210 */ /* 0x000fe400017fe4ff */
[----:B------:R-:W-:Y:S01]  /*9c530*/  IADD3 R23, P2, R23, R20, RZ ;  /* 0x0000001417177210 */ /* 0x000fe20007f5e0ff */
[----:B-1----:R0:W5:Y:S04]  /*9c540*/  LDL.LU R18, [R1+0x2618] ;  /* 0x0026180001127983 */ /* 0x0021680000300800 */
[----:B------:R1:W-:Y:S01]  /*9c550*/  STL [R1+0x25a0], R19 ;  /* 0x0025a01301007387 */ /* 0x0003e20000100800 */
[----:B------:R-:W-:-:S03]  /*9c560*/  IMAD.X R12, R12, 0x1, R0, P3 ;  /* 0x000000010c0c7824 */ /* 0x000fc600018e0600 */
[----:B-1----:R0:W5:Y:S04]  /*9c570*/  LDL.LU R19, [R1+0x2614] ;  /* 0x0026140001137983 */ /* 0x0021680000300800 */
[----:B------:R1:W-:Y:S01]  /*9c580*/  STL [R1+0x25dc], R28 ;  /* 0x0025dc1c01007387 */ /* 0x0003e20000100800 */
[----:B------:R-:W-:-:S03]  /*9c590*/  IMAD.X R13, R13, 0x1, R0, P4 ;  /* 0x000000010d0d7824 */ /* 0x000fc600020e0600 */
[----:B-1----:R0:W5:Y:S04]  /*9c5a0*/  LDL.LU R28, [R1+0x2610] ;  /* 0x00261000011c7983 */ /* 0x0021680000300800 */
[----:B------:R1:W-:Y:S04]  /*9c5b0*/  STL [R1+0x25a8], R3 ;  /* 0x0025a80301007387 */ /* 0x0003e80000100800 */
[----:B------:R-:W-:Y:S04]  /*9c5c0*/  STL [R1+0x25e4], R24 ;  /* 0x0025e41801007387 */ /* 0x000fe80000100800 */
[----:B------:R-:W-:Y:S04]  /*9c5d0*/  STL [R1+0x25b0], R25 ;  /* 0x0025b01901007387 */ /* 0x000fe80000100800 */
[----:B------:R-:W-:Y:S04]  /*9c5e0*/  STL [R1+0x25ec], R26 ;  /* 0x0025ec1a01007387 */ /* 0x000fe80000100800 */
[----:B------:R-:W-:Y:S04]  /*9c5f0*/  STL [R1+0x25b8], R27 ;  /* 0x0025b81b01007387 */ /* 0x000fe80000100800 */
[----:B------:R-:W-:Y:S01]  /*9c600*/  STL [R1+0x25f4], R21 ;  /* 0x0025f41501007387 */ /* 0x000fe20000100800 */
[----:B-1----:R-:W1:Y:S03]  /*9c610*/  S2R R3, SR_TID.X ;  /* 0x0000000000037919 */ /* 0x002e660000002100 */
[----:B------:R-:W-:Y:S04]  /*9c620*/  STL [R1+0x25c0], R22 ;  /* 0x0025c01601007387 */ /* 0x000fe80000100800 */
[----:B------:R-:W-:Y:S01]  /*9c630*/  STL [R1+0x25f8], R23 ;  /* 0x0025f81701007387 */ /* 0x000fe20000100800 */
[----:B------:R-:W-:-:S03]  /*9c640*/  IMAD.X R14, R14, 0x1, R0, P5 ;  /* 0x000000010e0e7824 */ /* 0x000fc600028e0600 */
[----:B------:R-:W-:Y:S01]  /*9c650*/  STL [R1+0x25c8], R12 ;  /* 0x0025c80c01007387 */ /* 0x000fe20000100800 */
[--C-:B------:R-:W-:Y:S02]  /*9c660*/  IMAD.X R15, R15, 0x1, R0.reuse, P6 ;  /* 0x000000010f0f7824 */ /* 0x100fe400030e0600 */
[--C-:B------:R-:W-:Y:S01]  /*9c670*/  IMAD.X R16, R16, 0x1, R0.reuse, P1 ;  /* 0x0000000110107824 */ /* 0x100fe200008e0600 */
[----:B------:R3:W-:Y:S01]  /*9c680*/  STL [R1+0x25d0], R13 ;  /* 0x0025d00d01007387 */ /* 0x0007e20000100800 */
[----:B------:R-:W-:-:S03]  /*9c690*/  IMAD.X R17, R17, 0x1, R0, P2 ;  /* 0x0000000111117824 */ /* 0x000fc600010e0600 */
[----:B------:R0:W-:Y:S04]  /*9c6a0*/  STL [R1+0x25d8], R14 ;  /* 0x0025d80e01007387 */ /* 0x0001e80000100800 */
[----:B------:R0:W-:Y:S04]  /*9c6b0*/  STL [R1+0x25e0], R15 ;  /* 0x0025e00f01007387 */ /* 0x0001e80000100800 */
[----:B------:R0:W-:Y:S01]  /*9c6c0*/  STL [R1+0x25e8], R16 ;  /* 0x0025e81001007387 */ /* 0x0001e20000100800 */
[----:B-1----:R-:W-:-:S05]  /*9c6d0*/  LOP3.LUT R3, R3, 0x3f, RZ, 0xc0, !PT ;  /* 0x0000003f03037812 */ /* 0x002fca00078ec0ff */
[----:B------:R-:W-:Y:S02]  /*9c6e0*/  IMAD.SHL.U32 R3, R3, 0x2, RZ ;  /* 0x0000000203037824 */ /* 0x000fe400078e00ff */
[----:B---3--:R-:W-:Y:S02]  /*9c6f0*/  IMAD.MOV.U32 R13, RZ, RZ, R6 ;  /* 0x000000ffff0d7224 */ /* 0x008fe400078e0006 */
[----:B--2---:R-:W-:Y:S02]  /*9c700*/  IMAD.MOV.U32 R12, RZ, RZ, R4 ;  /* 0x000000ffff0c7224 */ /* 0x004fe400078e0004 */
[----:B----4-:R-:W-:Y:S02]  /*9c710*/  IMAD.MOV.U32 R4, RZ, RZ, R5 ;  /* 0x000000ffff047224 */ /* 0x010fe400078e0005 */
[----:B------:R-:W-:-:S05]  /*9c720*/  IMAD.MOV.U32 R5, RZ, RZ, R7 ;  /* 0x000000ffff057224 */ /* 0x000fca00078e0007 */
[----:B------:R0:W-:Y:S04]  /*9c730*/  STL.64 [R1+0xd78], R4 ;  /* 0x000d780401007387 */ /* 0x0001e80000100a00 */
[----:B------:R0:W-:Y:S04]  /*9c740*/  STL [R1+0x25f0], R17 ;  /* 0x0025f01101007387 */ /* 0x0001e80000100800 */
[----:B------:R0:W-:Y:S01]  /*9c750*/  STL.64 [R1+0xd80], R12 ;  /* 0x000d800c01007387 */ /* 0x0001e20000100a00 */
[----:B------:R-:W-:Y:S05]  /*9c760*/  @P0 BRA `(.L_x_1) ;  /* 0xfffff8dc00cc0947 */ /* 0x000fea000383ffff */
        /* <DEDUP_REMOVED lines=18> */
[----:B-----5:R-:W-:-:S02]  /*9c890*/  F2FP.BF16.F32.PACK_AB R19, R11, R19 ;  /* 0x000000130b13723e */ /* 0x020fc400000010ff */
[----:B------:R-:W-:Y:S01]  /*9c8a0*/  F2FP.BF16.F32.PACK_AB R18, R10, R18 ;  /* 0x000000120a12723e */ /* 0x000fe200000010ff */
[----:B------:R-:W-:Y:S04]  /*9c8b0*/  STL [R1+0x2614], R28 ;  /* 0x0026141c01007387 */ /* 0x000fe80000100800 */
[----:B------:R-:W-:Y:S01]  /*9c8c0*/  STL [R1+0x2610], R29 ;  /* 0x0026101d01007387 */ /* 0x000fe20000100800 */
[----:B--2---:R-:W-:-:S05]  /*9c8d0*/  F2FP.BF16.F32.PACK_AB R27, R5, R27 ;  /* 0x0000001b051b723e */ /* 0x004fca00000010ff */
[----:B------:R-:W-:Y:S01]  /*9c8e0*/  STL [R1+0x2618], R27 ;  /* 0x0026181b01007387 */ /* 0x000fe20000100800 */
[----:B---3--:R-:W-:-:S05]  /*9c8f0*/  F2FP.BF16.F32.PACK_AB R26, R7, R26 ;  /* 0x0000001a071a723e */ /* 0x008fca00000010ff */
[----:B------:R-:W-:Y:S01]  /*9c900*/  STL [R1+0x261c], R26 ;  /* 0x00261c1a01007387 */ /* 0x000fe20000100800 */
[----:B----4-:R-:W-:-:S05]  /*9c910*/  F2FP.BF16.F32.PACK_AB R25, R4, R25 ;  /* 0x000000190419723e */ /* 0x010fca00000010ff */
[----:B------:R-:W-:Y:S01]  /*9c920*/  STL [R1+0x2620], R25 ;  /* 0x0026201901007387 */ /* 0x000fe20000100800 */
[----:B------:R-:W-:-:S05]  /*9c930*/  F2FP.BF16.F32.PACK_AB R24, R6, R24 ;  /* 0x000000180618723e */ /* 0x000fca00000010ff */
[----:B------:R-:W-:Y:S01]  /*9c940*/  STL [R1+0x2624], R24 ;  /* 0x0026241801007387 */ /* 0x000fe20000100800 */
[----:B------:R-:W-:-:S05]  /*9c950*/  F2FP.BF16.F32.PACK_AB R23, R20, R23 ;  /* 0x000000171417723e */ /* 0x000fca00000010ff */
[----:B------:R-:W-:Y:S01]  /*9c960*/  STL [R1+0x2628], R23 ;  /* 0x0026281701007387 */ /* 0x000fe20000100800 */
[----:B------:R-:W-:-:S05]  /*9c970*/  F2FP.BF16.F32.PACK_AB R22, R21, R22 ;  /* 0x000000161516723e */ /* 0x000fca00000010ff */
[----:B------:R-:W-:Y:S01]  /*9c980*/  STL [R1+0x262c], R22 ;  /* 0x00262c1601007387 */ /* 0x000fe20000100800 */
[----:B------:R-:W-:-:S05]  /*9c990*/  F2FP.BF16.F32.PACK_AB R21, R12, R13 ;  /* 0x0000000d0c15723e */ /* 0x000fca00000010ff */
[----:B------:R-:W-:Y:S01]  /*9c9a0*/  STL [R1+0x2630], R21 ;  /* 0x0026301501007387 */ /* 0x000fe20000100800 */
[----:B------:R-:W-:Y:S02]  /*9c9b0*/  F2FP.BF16.F32.PACK_AB R20, R14, R15 ;  /* 0x0000000f0e14723e */ /* 0x000fe400000010ff */
[----:B------:R-:W-:-:S03]  /*9c9c0*/  F2FP.BF16.F32.PACK_AB R17, R9, R17 ;  /* 0x000000110911723e */ /* 0x000fc600000010ff */
[----:B------:R-:W-:Y:S01]  /*9c9d0*/  STL [R1+0x2634], R20 ;  /* 0x0026341401007387 */ /* 0x000fe20000100800 */
[----:B------:R-:W-:-:S03]  /*9c9e0*/  F2FP.BF16.F32.PACK_AB R16, R8, R16 ;  /* 0x000000100810723e */ /* 0x000fc600000010ff */
[----:B------:R-:W-:Y:S04]  /*9c9f0*/  STL [R1+0x2638], R19 ;  /* 0x0026381301007387 */ /* 0x000fe80000100800 */
[----:B------:R-:W-:Y:S04]  /*9ca00*/  STL [R1+0x263c], R18 ;  /* 0x00263c1201007387 */ /* 0x000fe80000100800 */
[----:B------:R-:W-:Y:S04]  /*9ca10*/  STL [R1+0x2640], R17 ;  /* 0x0026401101007387 */ /* 0x000fe80000100800 */
[----:B------:R-:W2:Y:S04]  /*9ca20*/  LDL.LU R15, [R1+0xb9c] ;  /* 0x000b9c00010f7983 */ /* 0x000ea80000300800 */
[----:B--2---:R0:W-:Y:S04]  /*9ca30*/  STL [R1+0x2a4c], R15 ;  /* 0x002a4c0f01007387 */ /* 0x0041e80000100800 */
[----:B0-----:R-:W2:Y:S04]  /*9ca40*/  LDL.LU R15, [R1+0x830] ;  /* 0x00083000010f7983 */ /* 0x001ea80000300800 */
[----:B--2---:R0:W-:Y:S04]  /*9ca50*/  STL [R1+0x2a54], R15 ;  /* 0x002a540f01007387 */ /* 0x0041e80000100800 */
[----:B0-----:R-:W2:Y:S04]  /*9ca60*/  LDL.LU R15, [R1+0x838] ;  /* 0x00083800010f7983 */ /* 0x001ea80000300800 */
[----:B--2---:R0:W-:Y:S04]  /*9ca70*/  STL [R1+0x2a5c], R15 ;  /* 0x002a5c0f01007387 */ /* 0x0041e80000100800 */
[----:B0-----:R-:W2:Y:S04]  /*9ca80*/  LDL.LU R15, [R1+0x7c0] ;  /* 0x0007c000010f7983 */ /* 0x001ea80000300800 */
[----:B--2---:R0:W-:Y:S04]  /*9ca90*/  STL [R1+0x2a64], R15 ;  /* 0x002a640f01007387 */ /* 0x0041e80000100800 */
[----:B0-----:R-:W2:Y:S04]  /*9caa0*/  LDL.LU R15, [R1+0x7c8] ;  /* 0x0007c800010f7983 */ /* 0x001ea80000300800 */
[----:B------:R-:W3:Y:S04]  /*9cab0*/  LDL.LU R14, [R1+0xb94] ;  /* 0x000b9400010e7983 */ /* 0x000ee80000300800 */
[----:B---3--:R0:W-:Y:S04]  /*9cac0*/  STL [R1+0x2a48], R14 ;  /* 0x002a480e01007387 */ /* 0x0081e80000100800 */
[----:B0-----:R-:W3:Y:S04]  /*9cad0*/  LDL.LU R14, [R1+0x8cc] ;  /* 0x0008cc00010e7983 */ /* 0x001ee80000300800 */
[----:B---3--:R0:W-:Y:S04]  /*9cae0*/  STL [R1+0x2a50], R14 ;  /* 0x002a500e01007387 */ /* 0x0081e80000100800 */
[----:B0-----:R-:W3:Y:S04]  /*9caf0*/  LDL.LU R14, [R1+0x420] ;  /* 0x00042000010e7983 */ /* 0x001ee80000300800 */
[----:B---3--:R0:W-:Y:S04]  /*9cb00*/  STL [R1+0x2a58], R14 ;  /* 0x002a580e01007387 */ /* 0x0081e80000100800 */
[----:B0-----:R-:W3:Y:S04]  /*9cb10*/  LDL.LU R14, [R1+0x428] ;  /* 0x00042800010e7983 */ /* 0x001ee80000300800 */
[----:B---3--:R0:W-:Y:S04]  /*9cb20*/  STL [R1+0x2a60], R14 ;  /* 0x002a600e01007387 */ /* 0x0081e80000100800 */
[----:B0-----:R-:W3:Y:S04]  /*9cb30*/  LDL.LU R14, [R1+0x380] ;  /* 0x00038000010e7983 */ /* 0x001ee80000300800 */
[----:B---3--:R0:W-:Y:S04]  /*9cb40*/  STL [R1+0x2a68], R14 ;  /* 0x002a680e01007387 */ /* 0x0081e80000100800 */
[----:B0-----:R-:W2:Y:S04]  /*9cb50*/  LDL.LU R14, [R1+0x388] ;  /* 0x00038800010e7983 */ /* 0x001ea80000300800 */
[----:B------:R-:W3:Y:S04]  /*9cb60*/  LDL.LU R13, [R1+0xa8c] ;  /* 0x000a8c00010d7983 */ /* 0x000ee80000300800 */
        /* <DEDUP_REMOVED lines=22> */
[----:B--2---:R-:W-:-:S03]  /*9ccd0*/  F2FP.BF16.F32.PACK_AB R15, R14, R15 ;  /* 0x0000000f0e0f723e */ /* 0x004fc600000010ff */
[----:B------:R-:W2:Y:S04]  /*9cce0*/  LDL.LU R29, [R1+0x7d0] ;  /* 0x0007d000011d7983 */ /* 0x000ea80000300800 */
[----:B------:R-:W2:Y:S04]  /*9ccf0*/  LDL.LU R28, [R1+0x438] ;  /* 0x00043800011c7983 */ /* 0x000ea80000300800 */
[----:B------:R-:W2:Y:S04]  /*9cd00*/  LDL.LU R3, [R1+0x858] ;  /* 0x0008580001037983 */ /* 0x000ea80000300800 */
[----:B------:R-:W2:Y:S04]  /*9cd10*/  LDL.LU R0, [R1+0x430] ;  /* 0x0004300001007983 */ /* 0x000ea80000300800 */
[----:B------:R-:W2:Y:S04]  /*9cd20*/  LDL.LU R2, [R1+0x850] ;  /* 0x0008500001027983 */ /* 0x000ea80000300800 */
[----:B------:R0:W-:Y:S04]  /*9cd30*/  STL [R1+0x2644], R16 ;  /* 0x0026441001007387 */ /* 0x0001e80000100800 */
[----:B0-----:R-:W4:Y:S04]  /*9cd40*/  LDL.LU R16, [R1+0x7f4] ;  /* 0x0007f40001107983 */ /* 0x001f280000300800 */
[----:B------:R-:W3:Y:S04]  /*9cd50*/  LDL.LU R14, [R1+0x2a68] ;  /* 0x002a6800010e7983 */ /* 0x000ee80000300800 */
[----:B------:R0:W-:Y:S04]  /*9cd60*/  STL [R1+0x39c], R15 ;  /* 0x00039c0f01007387 */ /* 0x0001e80000100800 */
[----:B0-----:R-:W3:Y:S02]  /*9cd70*/  LDL.LU R15, [R1+0x2a64] ;  /* 0x002a6400010f7983 */ /* 0x001ee40000300800 */
[----:B---3--:R-:W-:-:S02]  /*9cd80*/  F2FP.BF16.F32.PACK_AB R15, R14, R15 ;  /* 0x0000000f0e0f723e */ /* 0x008fc400000010ff */
        /* <DEDUP_REMOVED lines=14> */
[----:B0-----:R-:W2:Y:S01]  /*9ce70*/  LDL.LU R15, [R1+0x7fc] ;  /* 0x0007fc00010f7983 */ /* 0x001ea20000300800 */
[----:B---3--:R-:W-:-:S03]  /*9ce80*/  F2FP.BF16.F32.PACK_AB R14, R13, R14 ;  /* 0x0000000e0d0e723e */ /* 0x008fc600000010ff */
[----:B------:R-:W3:Y:S01]  /*9ce90*/  LDL.LU R13, [R1+0x2a44] ;  /* 0x002a4400010d7983 */ /* 0x000ee20000300800 */
[----:B----4-:R-:W-:Y:S02]  /*9cea0*/  F2FP.BF16.F32.PACK_AB R12, R16, R12 ;  /* 0x0000000c100c723e */ /* 0x010fe400000010ff */
[----:B------:R-:W-:Y:S01]  /*9ceb0*/  F2FP.BF16.F32.PACK_AB R11, R17, R11 ;  /* 0x0000000b110b723e */ /* 0x000fe200000010ff */
[----:B------:R-:W-:Y:S01]  /*9cec0*/  STL [R1+0x264c], R14 ;  /* 0x00264c0e01007387 */ /* 0x000fe20000100800 */
[----:B------:R-:W-:Y:S02]  /*9ced0*/  F2FP.BF16.F32.PACK_AB R10, R18, R10 ;  /* 0x0000000a120a723e */ /* 0x000fe400000010ff */
[----:B------:R-:W-:Y:S02]  /*9cee0*/  F2FP.BF16.F32.PACK_AB R9, R19, R9 ;  /* 0x000000091309723e */ /* 0x000fe400000010ff */
[----:B------:R-:W-:Y:S02]  /*9cef0*/  F2FP.BF16.F32.PACK_AB R8, R20, R8 ;  /* 0x000000081408723e */ /* 0x000fe400000010ff */
[----:B------:R-:W-:-:S02]  /*9cf00*/  F2FP.BF16.F32.PACK_AB R7, R21, R7 ;  /* 0x000000071507723e */ /* 0x000fc400000010ff */
[----:B------:R-:W-:Y:S02]  /*9cf10*/  F2FP.BF16.F32.PACK_AB R6, R22, R6 ;  /* 0x000000061606723e */ /* 0x000fe400000010ff */
[----:B------:R-:W-:Y:S02]  /*9cf20*/  F2FP.BF16.F32.PACK_AB R5, R23, R5 ;  /* 0x000000051705723e */ /* 0x000fe400000010ff */
[----:B------:R-:W-:Y:S02]  /*9cf30*/  F2FP.BF16.F32.PACK_AB R4, R24, R4 ;  /* 0x000000041804723e */ /* 0x000fe400000010ff */
[----:B--2---:R-:W-:Y:S02]  /*9cf40*/  F2FP.BF16.F32.PACK_AB R3, R28, R3 ;  /* 0x000000031c03723e */ /* 0x004fe400000010ff */
[----:B------:R-:W-:Y:S02]  /*9cf50*/  F2FP.BF16.F32.PACK_AB R0, R0, R2 ;  /* 0x000000020000723e */ /* 0x000fe400000010ff */
[----:B---3--:R-:W-:-:S05]  /*9cf60*/  F2FP.BF16.F32.PACK_AB R13, R15, R13 ;  /* 0x0000000d0f0d723e */ /* 0x008fca00000010ff */
        /* <DEDUP_REMOVED lines=9> */
[----:B------:R1:W-:Y:S01]  /*9d000*/  STL [R1+0x2674], R4 ;  /* 0x0026740401007387 */ /* 0x0003e20000100800 */
[----:B0-----:R-:W-:-:S02]  /*9d010*/  F2FP.BF16.F32.PACK_AB R5, R25, R26 ;  /* 0x0000001a1905723e */ /* 0x001fc400000010ff */
[----:B-1----:R-:W-:-:S03]  /*9d020*/  F2FP.BF16.F32.PACK_AB R4, R27, R29 ;  /* 0x0000001d1b04723e */ /* 0x002fc600000010ff */
[----:B------:R-:W-:Y:S04]  /*9d030*/  STL [R1+0x2c], R5 ;  /* 0x00002c0501007387 */ /* 0x000fe80000100800 */
[----:B------:R0:W-:Y:S04]  /*9d040*/  STL [R1+0x28], R4 ;  /* 0x0000280401007387 */ /* 0x0001e80000100800 */
[----:B0-----:R-:W2:Y:S04]  /*9d050*/  LDL.LU R4, [R1+0xc24] ;  /* 0x000c240001047983 */ /* 0x001ea80000300800 */
[----:B------:R-:W-:Y:S04]  /*9d060*/  STL [R1+0x24], R3 ;  /* 0x0000240301007387 */ /* 0x000fe80000100800 */
[----:B--2---:R0:W-:Y:S04]  /*9d070*/  STL [R1+0x29bc], R4 ;  /* 0x0029bc0401007387 */ /* 0x0041e80000100800 */
[----:B------:R-:W-:Y:S04]  /*9d080*/  STL [R1+0x20], R0 ;  /* 0x0000200001007387 */ /* 0x000fe80000100800 */
[----:B0-----:R-:W2:Y:S04]  /*9d090*/  LDL.LU R4, [R1+0xc2c] ;  /* 0x000c2c0001047983 */ /* 0x001ea80000300800 */
        /* <DEDUP_REMOVED lines=70> */
[----:B------:R-:W4:Y:S04]  /*9d500*/  LDL.LU R7, [R1+0x814] ;  /* 0x0008140001077983 */ /* 0x000f280000300800 */
[----:B------:R-:W4:Y:S04]  /*9d510*/  LDL.LU R8, [R1+0xb04] ;  /* 0x000b040001087983 */ /* 0x000f280000300800 */
        /* <DEDUP_REMOVED lines=21> */
[----:B------:R-:W3:Y:S04]  /*9d670*/  LDL.LU R3, [R1+0x908] ;  /* 0x0009080001037983 */ /* 0x000ee80000300800 */
[----:B------:R-:W4:Y:S04]  /*9d680*/  LDL.LU R0, [R1+0x450] ;  /* 0x0004500001007983 */ /* 0x000f280000300800 */
[----:B------:R-:W4:Y:S01]  /*9d690*/  LDL.LU R2, [R1+0x900] ;  /* 0x0009000001027983 */ /* 0x000f220000300800 */
[----:B--2---:R-:W-:-:S03]  /*9d6a0*/  F2FP.BF16.F32.PACK_AB R4, R5, R4 ;  /* 0x000000040504723e */ /* 0x004fc600000010ff */
[----:B------:R-:W2:Y:S04]  /*9d6b0*/  LDL.LU R5, [R1+0x2a40] ;  /* 0x002a400001057983 */ /* 0x000ea80000300800 */
[----:B------:R0:W-:Y:S04]  /*9d6c0*/  STL [R1+0x3c], R4 ;  /* 0x00003c0401007387 */ /* 0x0001e80000100800 */
[----:B0-----:R-:W2:Y:S02]  /*9d6d0*/  LDL.LU R4, [R1+0x2a3c] ;  /* 0x002a3c0001047983 */ /* 0x001ea40000300800 */
[----:B--2---:R-:W-:-:S02]  /*9d6e0*/  F2FP.BF16.F32.PACK_AB R4, R5, R4 ;  /* 0x000000040504723e */ /* 0x004fc400000010ff */
        /* <DEDUP_REMOVED lines=64> */
[----:B------:R-:W2:Y:S01]  /*9daf0*/  LDL.LU R5, [R1+0x29b8] ;  /* 0x0029b80001057983 */ /* 0x000ea20000300800 */
[----:B---3--:R-:W-:Y:S02]  /*9db00*/  F2FP.BF16.F32.PACK_AB R3, R28, R3 ;  /* 0x000000031c03723e */ /* 0x008fe400000010ff */
[----:B----4-:R-:W-:Y:S01]  /*9db10*/  F2FP.BF16.F32.PACK_AB R0, R0, R2 ;  /* 0x000000020000723e */ /* 0x010fe200000010ff */
[----:B------:R0:W-:Y:S02]  /*9db20*/  STL [R1+0x78], R4 ;  /* 0x0000780401007387 */ /* 0x0001e40000100800 */
[----:B0-----:R-:W-:Y:S02]  /*9db30*/  F2FP.BF16.F32.PACK_AB R4, R9, R10 ;  /* 0x0000000a0904723e */ /* 0x001fe400000010ff */
[----:B--2---:R-:W-:Y:S02]  /*9db40*/  F2FP.BF16.F32.PACK_AB R6, R5, R6 ;  /* 0x000000060506723e */ /* 0x004fe400000010ff */
[----:B------:R-:W-:-:S03]  /*9db50*/  F2FP.BF16.F32.PACK_AB R5, R7, R8 ;  /* 0x000000080705723e */ /* 0x000fc600000010ff */
[----:B------:R0:W-:Y:S04]  /*9db60*/  STL [R1+0x74], R6 ;  /* 0x0000740601007387 */ /* 0x0001e80000100800 */
[----:B------:R1:W-:Y:S04]  /*9db70*/  STL [R1+0x70], R5 ;  /* 0x0000700501007387 */ /* 0x0003e80000100800 */
[----:B------:R2:W-:Y:S01]  /*9db80*/  STL [R1+0x8c], R4 ;  /* 0x00008c0401007387 */ /* 0x0005e20000100800 */
[----:B0-----:R-:W-:Y:S02]  /*9db90*/  F2FP.BF16.F32.PACK_AB R6, R11, R12 ;  /* 0x0000000c0b06723e */ /* 0x001fe400000010ff */
[----:B-1----:R-:W-:-:S03]  /*9dba0*/  F2FP.BF16.F32.PACK_AB R5, R13, R14 ;  /* 0x0000000e0d05723e */ /* 0x002fc600000010ff */
[----:B------:R0:W-:Y:S01]  /*9dbb0*/  STL [R1+0x88], R6 ;  /* 0x0000880601007387 */ /* 0x0001e20000100800 */
[----:B--2---:R-:W-:-:S03]  /*9dbc0*/  F2FP.BF16.F32.PACK_AB R4, R15, R16 ;  /* 0x000000100f04723e */ /* 0x004fc600000010ff */
        /* <DEDUP_REMOVED lines=10> */
[----:B------:R-:W-:Y:S01]  /*9dc70*/  STL [R1+0x90], R6 ;  /* 0x0000900601007387 */ /* 0x000fe20000100800 */
[----:B--2---:R-:W-:-:S03]  /*9dc80*/  F2FP.BF16.F32.PACK_AB R4, R27, R29 ;  /* 0x0000001d1b04723e */ /* 0x004fc600000010ff */
        /* <DEDUP_REMOVED lines=965> */
[----:B------:R0:W-:Y:S01]  /*a18e0*/  STL [R1+0x2f8], R4 ;  /* 0x0002f80401007387 */ /* 0x0001e20000100800 */
[----:B---3--:R-:W-:Y:S02]  /*a18f0*/  F2FP.BF16.F32.PACK_AB R3, R28, R3 ;  /* 0x000000031c03723e */ /* 0x008fe400000010ff */
[----:B----4-:R-:W-:Y:S02]  /*a1900*/  F2FP.BF16.F32.PACK_AB R0, R0, R2 ;  /* 0x000000020000723e */ /* 0x010fe400000010ff */
[----:B0-----:R-:W-:Y:S02]  /*a1910*/  F2FP.BF16.F32.PACK_AB R4, R9, R10 ;  /* 0x0000000a0904723e */ /* 0x001fe400000010ff */
[----:B--2---:R-:W-:-:S02]  /*a1920*/  F2FP.BF16.F32.PACK_AB R6, R5, R6 ;  /* 0x000000060506723e */ /* 0x004fc400000010ff */
[----:B------:R-:W-:-:S03]  /*a1930*/  F2FP.BF16.F32.PACK_AB R5, R7, R8 ;  /* 0x000000080705723e */ /* 0x000fc600000010ff */
[----:B------:R0:W-:Y:S04]  /*a1940*/  STL [R1+0x2f4], R6 ;  /* 0x0002f40601007387 */ /* 0x0001e80000100800 */
[----:B------:R1:W-:Y:S04]  /*a1950*/  STL [R1+0x2f0], R5 ;  /* 0x0002f00501007387 */ /* 0x0003e80000100800 */
[----:B------:R2:W-:Y:S01]  /*a1960*/  STL [R1+0x30c], R4 ;  /* 0x00030c0401007387 */ /* 0x0005e20000100800 */
[----:B0-----:R-:W-:Y:S02]  /*a1970*/  F2FP.BF16.F32.PACK_AB R6, R11, R12 ;  /* 0x0000000c0b06723e */ /* 0x001fe400000010ff */
[----:B-1----:R-:W-:-:S02]  /*a1980*/  F2FP.BF16.F32.PACK_AB R5, R13, R14 ;  /* 0x0000000e0d05723e */ /* 0x002fc400000010ff */
[----:B--2---:R-:W-:Y:S01]  /*a1990*/  F2FP.BF16.F32.PACK_AB R4, R15, R16 ;  /* 0x000000100f04723e */ /* 0x004fe200000010ff */
[----:B------:R0:W-:Y:S04]  /*a19a0*/  STL [R1+0x308], R6 ;  /* 0x0003080601007387 */ /* 0x0001e80000100800 */
[----:B------:R1:W-:Y:S04]  /*a19b0*/  STL [R1+0x304], R5 ;  /* 0x0003040501007387 */ /* 0x0003e80000100800 */
[----:B------:R2:W-:Y:S01]  /*a19c0*/  STL [R1+0x300], R4 ;  /* 0x0003000401007387 */ /* 0x0005e20000100800 */
[----:B0-----:R-:W-:-:S02]  /*a19d0*/  F2FP.BF16.F32.PACK_AB R6, R17, R18 ;  /* 0x000000121106723e */ /* 0x001fc400000010ff */
[----:B-1----:R-:W-:Y:S02]  /*a19e0*/  F2FP.BF16.F32.PACK_AB R5, R19, R20 ;  /* 0x000000141305723e */ /* 0x002fe400000010ff */
[----:B--2---:R-:W-:Y:S01]  /*a19f0*/  F2FP.BF16.F32.PACK_AB R4, R21, R22 ;  /* 0x000000161504723e */ /* 0x004fe200000010ff */
[----:B------:R0:W-:Y:S04]  /*a1a00*/  STL [R1+0x31c], R6 ;  /* 0x00031c0601007387 */ /* 0x0001e80000100800 */
[----:B------:R1:W-:Y:S04]  /*a1a10*/  STL [R1+0x318], R5 ;  /* 0x0003180501007387 */ /* 0x0003e80000100800 */
[----:B------:R2:W-:Y:S01]  /*a1a20*/  STL [R1+0x314], R4 ;  /* 0x0003140401007387 */ /* 0x0005e20000100800 */
[----:B0-----:R-:W-:-:S02]  /*a1a30*/  F2FP.BF16.F32.PACK_AB R6, R23, R24 ;  /* 0x000000181706723e */ /* 0x001fc400000010ff */
[----:B-1----:R-:W-:Y:S02]  /*a1a40*/  F2FP.BF16.F32.PACK_AB R5, R25, R26 ;  /* 0x0000001a1905723e */ /* 0x002fe400000010ff */
[----:B--2---:R-:W-:Y:S01]  /*a1a50*/  F2FP.BF16.F32.PACK_AB R4, R27, R29 ;  /* 0x0000001d1b04723e */ /* 0x004fe200000010ff */
[----:B------:R-:W-:Y:S04]  /*a1a60*/  STL [R1+0x310], R6 ;  /* 0x0003100601007387 */ /* 0x000fe80000100800 */
        /* <DEDUP_REMOVED lines=98> */
[----:B------:R-:W3:Y:S01]  /*a2090*/  LDL.LU R2, [R1+0xc08] ;  /* 0x000c080001027983 */ /* 0x000ee20000300800 */
        /* <DEDUP_REMOVED lines=67> */
[----:B----4-:R-:W-:Y:S02]  /*a24d0*/  F2FP.BF16.F32.PACK_AB R8, R7, R8 ;  /* 0x000000080708723e */ /* 0x010fe400000010ff */
[----:B---3--:R-:W-:Y:S02]  /*a24e0*/  F2FP.BF16.F32.PACK_AB R10, R9, R10 ;  /* 0x0000000a090a723e */ /* 0x008fe400000010ff */
[----:B------:R-:W-:Y:S01]  /*a24f0*/  F2FP.BF16.F32.PACK_AB R12, R11, R12 ;  /* 0x0000000c0b0c723e */ /* 0x000fe200000010ff */
[----:B0-----:R1:W5:Y:S01]  /*a2500*/  LDL.LU R4, [R1+0x2674] ;  /* 0x0026740001047983 */ /* 0x0013620000300800 */
[----:B------:R-:W-:-:S02]  /*a2510*/  F2FP.BF16.F32.PACK_AB R14, R13, R14 ;  /* 0x0000000e0d0e723e */ /* 0x000fc400000010ff */
[----:B------:R-:W-:Y:S02]  /*a2520*/  F2FP.BF16.F32.PACK_AB R16, R15, R16 ;  /* 0x000000100f10723e */ /* 0x000fe400000010ff */
[----:B------:R-:W-:Y:S02]  /*a2530*/  F2FP.BF16.F32.PACK_AB R18, R17, R18 ;  /* 0x000000121112723e */ /* 0x000fe400000010ff */
[----:B------:R-:W-:Y:S02]  /*a2540*/  F2FP.BF16.F32.PACK_AB R20, R19, R20 ;  /* 0x000000141314723e */ /* 0x000fe400000010ff */
[----:B------:R-:W-:Y:S02]  /*a2550*/  F2FP.BF16.F32.PACK_AB R22, R21, R22 ;  /* 0x000000161516723e */ /* 0x000fe400000010ff */
[----:B------:R-:W-:Y:S02]  /*a2560*/  F2FP.BF16.F32.PACK_AB R24, R23, R24 ;  /* 0x000000181718723e */ /* 0x000fe400000010ff */
[----:B------:R-:W-:-:S02]  /*a2570*/  F2FP.BF16.F32.PACK_AB R26, R25, R26 ;  /* 0x0000001a191a723e */ /* 0x000fc400000010ff */
[----:B------:R-:W-:Y:S02]  /*a2580*/  F2FP.BF16.F32.PACK_AB R28, R27, R28 ;  /* 0x0000001c1b1c723e */ /* 0x000fe400000010ff */
[----:B------:R-:W-:Y:S02]  /*a2590*/  F2FP.BF16.F32.PACK_AB R3, R29, R3 ;  /* 0x000000031d03723e */ /* 0x000fe400000010ff */
[----:B--2---:R-:W-:Y:S02]  /*a25a0*/  F2FP.BF16.F32.PACK_AB R6, R5, R6 ;  /* 0x000000060506723e */ /* 0x004fe400000010ff */
[----:B------:R1:W5:Y:S04]  /*a25b0*/  LDL.LU R5, [R1+0x2670] ;  /* 0x0026700001057983 */ /* 0x0003680000300800 */
[----:B------:R0:W-:Y:S04]  /*a25c0*/  STL [R1+0x378], R6 ;  /* 0x0003780601007387 */ /* 0x0001e80000100800 */
[----:B0-----:R1:W5:Y:S04]  /*a25d0*/  LDL.LU R6, [R1+0x266c] ;  /* 0x00266c0001067983 */ /* 0x0013680000300800 */
        /* <DEDUP_REMOVED lines=28> */
[----:B------:R0:W-:Y:S04]  /*a27a0*/  STL [R1], R26 ;  /* 0x0000001a01007387 */ /* 0x0001e80000100800 */
[----:B0-----:R1:W5:Y:S04]  /*a27b0*/  LDL.LU R26, [R1+0x261c] ;  /* 0x00261c00011a7983 */ /* 0x0013680000300800 */
[----:B------:R1:W5:Y:S04]  /*a27c0*/  LDL.LU R27, [R1+0x2618] ;  /* 0x00261800011b7983 */ /* 0x0003680000300800 */
[----:B------:R0:W-:Y:S04]  /*a27d0*/  STL [R1+0x1c], R28 ;  /* 0x00001c1c01007387 */ /* 0x0001e80000100800 */
[----:B0-----:R-:W2:Y:S04]  /*a27e0*/  LDL.LU R28, [R1+0x2614] ;  /* 0x00261400011c7983 */ /* 0x001ea80000300800 */
[----:B------:R-:W2:Y:S01]  /*a27f0*/  LDL.LU R29, [R1+0x2610] ;  /* 0x00261000011d7983 */ /* 0x000ea20000300800 */
[----:B------:R-:W-:-:S03]  /*a2800*/  F2FP.BF16.F32.PACK_AB R2, R0, R2 ;  /* 0x000000020002723e */ /* 0x000fc600000010ff */
[----:B------:R1:W-:Y:S01]  /*a2810*/  STL [R1+0x18], R3 ;  /* 0x0000180301007387 */ /* 0x0003e20000100800 */
[----:B--2---:R-:W-:-:S05]  /*a2820*/  F2FP.BF16.F32.PACK_AB R0, R29, R28 ;  /* 0x0000001c1d00723e */ /* 0x004fca00000010ff */
[----:B------:R1:W-:Y:S04]  /*a2830*/  STL [R1+0x10], R0 ;  /* 0x0000100001007387 */ /* 0x0003e80000100800 */
[----:B------:R1:W-:Y:S02]  /*a2840*/  STL [R1+0x14], R2 ;  /* 0x0000140201007387 */ /* 0x0003e40000100800 */
.L_x_0:
[----:B------:R-:W2:Y:S01]  /*a2850*/  LDL.LU R29, [R1+0x10] ;  /* 0x00001000011d7983 */ /* 0x000ea20000300800 */
[----:B------:R-:W-:Y:S01]  /*a2860*/  ULDC.64 UR26, c[0x0][0x228] ;  /* 0x00008a00001a7ab9 */ /* 0x000fe20000000a00 */
[----:B------:R-:W3:Y:S01]  /*a2870*/  S2UR UR5, SR_CgaCtaId ;  /* 0x00000000000579c3 */ /* 0x000ee20000008800 */
[----:B------:R-:W-:Y:S01]  /*a2880*/  UMOV UR4, 0x400 ;  /* 0x0000040000047882 */ /* 0x000fe20000000000 */
[----:B------:R-:W4:Y:S01]  /*a2890*/  LDL.LU R28, [R1+0x14] ;  /* 0x00001400011c7983 */ /* 0x000f220000300800 */
[----:B------:R-:W-:Y:S01]  /*a28a0*/  ULDC.64 UR10, c[0x0][0x228] ;  /* 0x00008a00000a7ab9 */ /* 0x000fe20000000a00 */
[----:B------:R-:W-:Y:S01]  /*a28b0*/  ULDC.64 UR8, c[0x0][0x220] ;  /* 0x0000880000087ab9 */ /* 0x000fe20000000a00 */
[----:B------:R-:W-:Y:S01]  /*a28c0*/  ULDC.64 UR28, c[0x0][0x228] ;  /* 0x00008a00001c7ab9 */ /* 0x000fe20000000a00 */
[----:B-1---5:R-:W4:Y:S01]  /*a28d0*/  LDL.LU R3, [R1+0x18] ;  /* 0x0000180001037983 */ /* 0x022f220000300800 */
[----:B------:R-:W-:Y:S01]  /*a28e0*/  ULDC UR24, c[0x0][0x248] ;  /* 0x0000920000187ab9 */ /* 0x000fe20000000800 */
[----:B------:R-:W-:Y:S01]  /*a28f0*/  ULDC.64 UR12, c[0x0][0x228] ;  /* 0x00008a00000c7ab9 */ /* 0x000fe20000000a00 */
[----:B------:R-:W-:Y:S01]  /*a2900*/  ULDC.64 UR30, c[0x0][0x228] ;  /* 0x00008a00001e7ab9 */ /* 0x000fe20000000a00 */
[----:B------:R-:W4:Y:S01]  /*a2910*/  LDL.LU R2, [R1+0x1c] ;  /* 0x00001c0001027983 */ /* 0x000f220000300800 */
[----:B------:R-:W-:Y:S01]  /*a2920*/  ULDC.64 UR22, c[0x0][0x228] ;  /* 0x00008a0000167ab9 */ /* 0x000fe20000000a00 */
[----:B------:R-:W-:Y:S01]  /*a2930*/  ULDC.64 UR20, c[0x0][0x228] ;  /* 0x00008a0000147ab9 */ /* 0x000fe20000000a00 */
[----:B------:R-:W-:Y:S01]  /*a2940*/  ULDC.64 UR18, c[0x0][0x228] ;  /* 0x00008a0000127ab9 */ /* 0x000fe20000000a00 */
[----:B0-----:R-:W4:Y:S01]  /*a2950*/  LDL R0, [R1+0xd68] ;  /* 0x000d680001007983 */ /* 0x001f220000100800 */
[----:B------:R-:W-:Y:S01]  /*a2960*/  ULDC.64 UR16, c[0x0][0x228] ;  /* 0x00008a0000107ab9 */ /* 0x000fe20000000a00 */
[----:B------:R-:W-:-:S02]  /*a2970*/  ULDC.64 UR14, c[0x0][0x228] ;  /* 0x00008a00000e7ab9 */ /* 0x000fc40000000a00 */
[----:B------:R-:W-:Y:S04]  /*a2980*/  STL.64 [R1+0x2688], R6 ;  /* 0x0026880601007387 */ /* 0x000fe80000100a00 */
[----:B------:R0:W-:Y:S04]  /*a2990*/  STL.64 [R1+0x2680], R4 ;  /* 0x0026800401007387 */ /* 0x0001e80000100a00 */
[----:B0-----:R-:W4:Y:S04]  /*a29a0*/  LDL.LU R4, [R1] ;  /* 0x0000000001047983 */ /* 0x001f280000300800 */
[----:B------:R-:W4:Y:S04]  /*a29b0*/  LDL.LU R5, [R1+0x4] ;  /* 0x0000040001057983 */ /* 0x000f280000300800 */
[----:B------:R-:W4:Y:S04]  /*a29c0*/  LDL.LU R6, [R1+0x8] ;  /* 0x0000080001067983 */ /* 0x000f280000300800 */
[----:B------:R-:W4:Y:S01]  /*a29d0*/  LDL.LU R7, [R1+0xc] ;  /* 0x00000c0001077983 */ /* 0x000f220000300800 */
[----:B---3--:R-:W-:-:S03]  /*a29e0*/  ULEA UR4, UR5, UR4, 0x18 ;  /* 0x0000000405047291 */ /* 0x008fc6000f8ec03f */
[----:B------:R-:W-:Y:S04]  /*a29f0*/  STL.64 [R1+0x2678], R10 ;  /* 0x0026780a01007387 */ /* 0x000fe80000100a00 */
[----:B------:R-:W-:Y:S04]  /*a2a00*/  STL.64 [R1+0x2670], R8 ;  /* 0x0026700801007387 */ /* 0x000fe80000100a00 */
[----:B------:R-:W-:Y:S04]  /*a2a10*/  STL.64 [R1+0x2668], R14 ;  /* 0x0026680e01007387 */ /* 0x000fe80000100a00 */
[----:B------:R-:W-:Y:S04]  /*a2a20*/  STL.64 [R1+0x2660], R12 ;  /* 0x0026600c01007387 */ /* 0x000fe80000100a00 */
[----:B------:R-:W-:Y:S04]  /*a2a30*/  STL.64 [R1+0x2658], R18 ;  /* 0x0026581201007387 */ /* 0x000fe80000100a00 */
[----:B------:R0:W-:Y:S04]  /*a2a40*/  STL.64 [R1+0x2650], R16 ;  /* 0x0026501001007387 */ /* 0x0001e80000100a00 */
[----:B------:R-:W-:Y:S04]  /*a2a50*/  STL.64 [R1+0x2648], R22 ;  /* 0x0026481601007387 */ /* 0x000fe80000100a00 */
[----:B------:R-:W-:Y:S04]  /*a2a60*/  STL.64 [R1+0x2640], R20 ;  /* 0x0026401401007387 */ /* 0x000fe80000100a00 */
[----:B------:R-:W-:Y:S04]  /*a2a70*/  STL.64 [R1+0x2638], R26 ;  /* 0x0026381a01007387 */ /* 0x000fe80000100a00 */
[----:B------:R-:W-:Y:S04]  /*a2a80*/  STL.64 [R1+0x2630], R24 ;  /* 0x0026301801007387 */ /* 0x000fe80000100a00 */
[----:B0-----:R-:W3:Y:S01]  /*a2a90*/  LDL.LU R16, [R1+0x310] ;  /* 0x0003100001107983 */ /* 0x001ee20000300800 */
[----:B------:R-:W-:Y:S01]  /*a2aa0*/  BAR.SYNC.DEFER_BLOCKING 0x0 ;  /* 0x0000000000007b1d */ /* 0x000fe20000010000 */
[----:B--2---:R-:W-:Y:S01]  /*a2ab0*/  MOV R8, R29 ;  /* 0x0000001d00087202 */ /* 0x004fe20000000f00 */
[----:B----4-:R-:W-:-:S02]  /*a2ac0*/  IMAD.MOV.U32 R9, RZ, RZ, R28 ;  /* 0x000000ffff097224 */ /* 0x010fc400078e001c */
[----:B------:R-:W-:Y:S02]  /*a2ad0*/  IMAD.MOV.U32 R10, RZ, RZ, R3 ;  /* 0x000000ffff0a7224 */ /* 0x000fe400078e0003 */
[----:B------:R-:W0:Y:S01]  /*a2ae0*/  S2R R3, SR_TID.X ;  /* 0x0000000000037919 */ /* 0x000e220000002100 */
[----:B------:R-:W-:Y:S02]  /*a2af0*/  IMAD.MOV.U32 R11, RZ, RZ, R2 ;  /* 0x000000ffff0b7224 */ /* 0x000fe400078e0002 */
[----:B------:R-:W-:-:S05]  /*a2b00*/  VIADD R0, R0, 0xff ;  /* 0x000000ff00007836 */ /* 0x000fca0000000000 */
[----:B------:R-:W-:Y:S02]  /*a2b10*/  ISETP.GE.AND P3, PT, R0, UR27, PT ;  /* 0x0000001b00007c0c */ /* 0x000fe4000bf66270 */
[----:B------:R-:W1:Y:S01]  /*a2b20*/  S2R R0, SR_TID.X ;  /* 0x0000000000007919 */ /* 0x000e620000002100 */
[----:B0-----:R-:W-:Y:S01]  /*a2b30*/  LOP3.LUT R3, R3, 0x3f, RZ, 0xc0, !PT ;  /* 0x0000003f03037812 */ /* 0x001fe200078ec0ff */
[C---:B-1----:R-:W-:Y:S02]  /*a2b40*/  IMAD.SHL.U32 R2, R0.reuse, 0x20, RZ ;  /* 0x0000002000027824 */ /* 0x042fe400078e00ff */
[----:B------:R-:W-:-:S03]  /*a2b50*/  IMAD.SHL.U32 R0, R0, 0x10, RZ ;  /* 0x0000001000007824 */ /* 0x000fc600078e00ff */
[----:B------:R-:W-:Y:S02]  /*a2b60*/  LOP3.LUT R2, R2, 0x400, RZ, 0xc0, !PT ;  /* 0x0000040002027812 */ /* 0x000fe400078ec0ff */
[----:B------:R-:W-:-:S04]  /*a2b70*/  LOP3.LUT R0, R0, 0x1f0, RZ, 0xc0, !PT ;  /* 0x000001f000007812 */ /* 0x000fc800078ec0ff */
[----:B------:R-:W-:Y:S02]  /*a2b80*/  IADD3 R0, R0, UR4, R2 ;  /* 0x0000000400007c10 */ /* 0x000fe4000fffe002 */
[----:B------:R-:W-:Y:S01]  /*a2b90*/  LEA R2, R3, UR4, 0x4 ;  /* 0x0000000403027c11 */ /* 0x000fe2000f8e20ff */
[----:B------:R-:W-:Y:S02]  /*a2ba0*/  ULDC UR4, c[0x0][0x244] ;  /* 0x0000910000047ab9 */ /* 0x000fe40000000800 */
[----:B------:R-:W-:Y:S04]  /*a2bb0*/  STSM.16.M88.4 [R0], R8 ;  /* 0x0000000800007844 */ /* 0x000fe80000000200 */
[----:B------:R-:W-:Y:S01]  /*a2bc0*/  STSM.16.M88.4 [R0+0x200], R4 ;  /* 0x0002000400007844 */ /* 0x000fe20000000200 */
[----:B------:R-:W-:Y:S06]  /*a2bd0*/  BAR.SYNC.DEFER_BLOCKING 0x0 ;  /* 0x0000000000007b1d */ /* 0x000fec0000010000 */
[----:B------:R-:W0:Y:S04]  /*a2be0*/  LDS.128 R8, [R2] ;  /* 0x0000000002087984 */ /* 0x000e280000000c00 */
[----:B------:R-:W1:Y:S04]  /*a2bf0*/  LDS.128 R4, [R2+0x400] ;  /* 0x0004000002047984 */ /* 0x000e680000000c00 */
[----:B0-----:R-:W-:Y:S04]  /*a2c00*/  STL.64 [R1+0x3a0], R8 ;  /* 0x0003a00801007387 */ /* 0x001fe80000100a00 */
[----:B------:R-:W-:Y:S04]  /*a2c10*/  STL.64 [R1+0x3a8], R10 ;  /* 0x0003a80a01007387 */ /* 0x000fe80000100a00 */
[----:B-1----:R-:W-:Y:S04]  /*a2c20*/  STL.64 [R1+0x3b0], R4 ;  /* 0x0003b00401007387 */ /* 0x002fe80000100a00 */
[----:B------:R-:W-:Y:S04]  /*a2c30*/  STL.64 [R1+0x3b8], R6 ;  /* 0x0003b80601007387 */ /* 0x000fe80000100a00 */
[----:B------:R-:W3:Y:S04]  /*a2c40*/  LDL.LU R17, [R1+0x314] ;  /* 0x0003140001117983 */ /* 0x000ee80000300800 */
[----:B------:R-:W2:Y:S04]  /*a2c50*/  LDL.LU R18, [R1+0x318] ;  /* 0x0003180001127983 */ /* 0x000ea80000300800 */
[----:B------:R-:W2:Y:S01]  /*a2c60*/  LDL.LU R19, [R1+0x31c] ;  /* 0x00031c0001137983 */ /* 0x000ea20000300800 */
[----:B------:R-:W-:Y:S06]  /*a2c70*/  BAR.SYNC.DEFER_BLOCKING 0x0 ;  /* 0x0000000000007b1d */ /* 0x000fec0000010000 */
        /* <DEDUP_REMOVED lines=50> */
[----:B--2---:R0:W-:Y:S04]  /*a2fa0*/  STSM.16.M88.4 [R0], R16 ;  /* 0x0000001000007844 */ /* 0x0041e80000000200 */
[----:B0-----:R-:W2:Y:S04]  /*a2fb0*/  LDL.LU.64 R18, [R1+0x2818] ;  /* 0x0028180001127983 */ /* 0x001ea80000300a00 */
[----:B------:R-:W2:Y:S04]  /*a2fc0*/  LDL.LU.64 R16, [R1+0x2810] ;  /* 0x0028100001107983 */ /* 0x000ea80000300a00 */
[----:B--2---:R-:W-:Y:S01]  /*a2fd0*/  STSM.16.M88.4 [R0+0x200], R16 ;  /* 0x0002001000007844 */ /* 0x004fe20000000200 */
[----:B------:R-:W-:Y:S06]  /*a2fe0*/  BAR.SYNC.DEFER_BLOCKING 0x0 ;  /* 0x0000000000007b1d */ /* 0x000fec0000010000 */
[----:B------:R-:W0:Y:S04]  /*a2ff0*/  LDS.128 R16, [R2] ;  /* 0x0000000002107984 */ /* 0x000e280000000c00 */
[----:B0-----:R-:W-:Y:S04]  /*a3000*/  STL.64 [R1+0x370], R16 ;  /* 0x0003701001007387 */ /* 0x001fe80000100a00 */
[----:B------:R-:W-:Y:S04]  /*a3010*/  STL.64 [R1+0x378], R18 ;  /* 0x0003781201007387 */ /* 0x000fe80000100a00 */
[----:B------:R-:W0:Y:S04]  /*a3020*/  LDS.128 R16, [R2+0x400] ;  /* 0x0004000002107984 */ /* 0x000e280000000c00 */
[----:B0-----:R-:W-:Y:S04]  /*a3030*/  STL.64 [R1+0x380], R16 ;  /* 0x0003801001007387 */ /* 0x001fe80000100a00 */
[----:B------:R0:W-:Y:S04]  /*a3040*/  STL.64 [R1+0x388], R18 ;  /* 0x0003881201007387 */ /* 0x0001e80000100a00 */
[----:B0-----:R-:W2:Y:S04]  /*a3050*/  LDL.LU.64 R18, [R1+0x2808] ;  /* 0x0028080001127983 */ /* 0x001ea80000300a00 */
[----:B------:R-:W2:Y:S01]  /*a3060*/  LDL.LU.64 R16, [R1+0x2800] ;  /* 0x0028000001107983 */ /* 0x000ea20000300a00 */
[----:B------:R-:W-:Y:S06]  /*a3070*/  BAR.SYNC.DEFER_BLOCKING 0x0 ;  /* 0x0000000000007b1d */ /* 0x000fec0000010000 */
        /* <DEDUP_REMOVED lines=17> */
[----:B---3--:R-:W-:Y:S01]  /*a3190*/  STSM.16.M88.4 [R0+0x200], R24 ;  /* 0x0002001800007844 */ /* 0x008fe20000000200 */
[----:B------:R-:W-:Y:S06]  /*a31a0*/  BAR.SYNC.DEFER_BLOCKING 0x0 ;  /* 0x0000000000007b1d */ /* 0x000fec0000010000 */
[----:B------:R-:W0:Y:S04]  /*a31b0*/  LDS.128 R24, [R2] ;  /* 0x0000000002187984 */ /* 0x000e280000000c00 */
[----:B0-----:R-:W-:Y:S04]  /*a31c0*/  STL.64 [R1], R24 ;  /* 0x0000001801007387 */ /* 0x001fe80000100a00 */
[----:B------:R-:W-:Y:S04]  /*a31d0*/  STL.64 [R1+0x8], R26 ;  /* 0x0000081a01007387 */ /* 0x000fe80000100a00 */
[----:B------:R-:W0:Y:S01]  /*a31e0*/  LDS.128 R24, [R2+0x400] ;  /* 0x0004000002187984 */ /* 0x000e220000000c00 */
[----:B------:R-:W-:Y:S06]  /*a31f0*/  BAR.SYNC.DEFER_BLOCKING 0x0 ;  /* 0x0000000000007b1d */ /* 0x000fec0000010000 */
[----:B----4-:R-:W-:Y:S04]  /*a3200*/  STSM.16.M88.4 [R0], R20 ;  /* 0x0000001400007844 */ /* 0x010fe80000000200 */
[----:B0-----:R-:W-:Y:S04]  /*a3210*/  STL.64 [R1+0x330], R24 ;  /* 0x0003301801007387 */ /* 0x001fe80000100a00 */
[----:B------:R-:W-:Y:S04]  /*a3220*/  STL.64 [R1+0x338], R26 ;  /* 0x0003381a01007387 */ /* 0x000fe80000100a00 */
[----:B--2---:R-:W-:Y:S01]  /*a3230*/  STSM.16.M88.4 [R0+0x200], R16 ;  /* 0x0002001000007844 */ /* 0x004fe20000000200 */
[----:B------:R-:W-:Y:S06]  /*a3240*/  BAR.SYNC.DEFER_BLOCKING 0x0 ;  /* 0x0000000000007b1d */ /* 0x000fec0000010000 */
[----:B------:R-:W0:Y:S04]  /*a3250*/  LDS.128 R20, [R2] ;  /* 0x0000000002147984 */ /* 0x000e280000000c00 */
[----:B------:R-:W1:Y:S01]  /*a3260*/  LDS.128 R16, [R2+0x400] ;  /* 0x0004000002107984 */ /* 0x000e620000000c00 */
[----:B------:R-:W-:Y:S06]  /*a3270*/  BAR.SYNC.DEFER_BLOCKING 0x0 ;  /* 0x0000000000007b1d */ /* 0x000fec0000010000 */
[----:B------:R-:W-:Y:S04]  /*a3280*/  STSM.16.M88.4 [R0], R12 ;  /* 0x0000000c00007844 */ /* 0x000fe80000000200 */
[----:B------:R-:W-:Y:S01]  /*a3290*/  STSM.16.M88.4 [R0+0x200], R8 ;  /* 0x0002000800007844 */ /* 0x000fe20000000200 */
[----:B------:R-:W-:Y:S06]  /*a32a0*/  BAR.SYNC.DEFER_BLOCKING 0x0 ;  /* 0x0000000000007b1d */ /* 0x000fec0000010000 */
[----:B------:R-:W2:Y:S04]  /*a32b0*/  LDS.128 R12, [R2] ;  /* 0x00000000020c7984 */ /* 0x000ea80000000c00 */
[----:B------:R-:W3:Y:S04]  /*a32c0*/  LDS.128 R8, [R2+0x400] ;  /* 0x0004000002087984 */ /* 0x000ee80000000c00 */
[----:B0-----:R-:W-:Y:S04]  /*a32d0*/  STL.64 [R1+0x310], R20 ;  /* 0x0003101401007387 */ /* 0x001fe80000100a00 */
[----:B------:R-:W-:Y:S04]  /*a32e0*/  STL.64 [R1+0x318], R22 ;  /* 0x0003181601007387 */ /* 0x000fe80000100a00 */
[----:B-1----:R-:W-:Y:S04]  /*a32f0*/  STL.64 [R1+0x320], R16 ;  /* 0x0003201001007387 */ /* 0x002fe80000100a00 */
[----:B------:R-:W-:Y:S01]  /*a3300*/  STL.64 [R1+0x328], R18 ;  /* 0x0003281201007387 */ /* 0x000fe20000100a00 */
[----:B------:R-:W-:Y:S06]  /*a3310*/  BAR.SYNC.DEFER_BLOCKING 0x0 ;  /* 0x0000000000007b1d */ /* 0x000fec0000010000 */
[----:B--2---:R0:W-:Y:S04]  /*a3320*/  STL.64 [R1+0x2f0], R12 ;  /* 0x0002f00c01007387 */ /* 0x0041e80000100a00 */
[----:B------:R1:W-:Y:S04]  /*a3330*/  STL.64 [R1+0x2f8], R14 ;  /* 0x0002f80e01007387 */ /* 0x0003e80000100a00 */
[----:B---3--:R-:W-:Y:S04]  /*a3340*/  STL.64 [R1+0x300], R8 ;  /* 0x0003000801007387 */ /* 0x008fe80000100a00 */
[----:B------:R-:W-:Y:S04]  /*a3350*/  STL.64 [R1+0x308], R10 ;  /* 0x0003080a01007387 */ /* 0x000fe80000100a00 */
        /* <DEDUP_REMOVED lines=34> */
[----:B------:R0:W-:Y:S04]  /*a3580*/  STSM.16.M88.4 [R0], R4 ;  /* 0x0000000400007844 */ /* 0x0001e80000000200 */
        /* <DEDUP_REMOVED lines=53> */
[----:B------:R-:W0:Y:S01]  /*a38e0*/  LDS.128 R12, [R2+0x400] ;  /* 0x00040000020c7984 */ /* 0x000e220000000c00 */
[----:B------:R-:W-:Y:S06]  /*a38f0*/  BAR.SYNC.DEFER_BLOCKING 0x0 ;  /* 0x0000000000007b1d */ /* 0x000fec0000010000 */
[----:B0-----:R-:W-:Y:S04]  /*a3900*/  STL.64 [R1+0x2a0], R12 ;  /* 0x0002a00c01007387 */ /* 0x001fe80000100a00 */
[----:B------:R0:W-:Y:S04]  /*a3910*/  STL.64 [R1+0x2a8], R14 ;  /* 0x0002a80e01007387 */ /* 0x0001e80000100a00 */
[----:B0-----:R-:W2:Y:S04]  /*a3920*/  LDL.LU.64 R14, [R1+0x2788] ;  /* 0x00278800010e7983 */ /* 0x001ea80000300a00 */
[----:B------:R-:W2:Y:S04]  /*a3930*/  LDL.LU.64 R12, [R1+0x2780] ;  /* 0x00278000010c7983 */ /* 0x000ea80000300a00 */
[----:B---3--:R-:W-:Y:S04]  /*a3940*/  STSM.16.M88.4 [R0], R24 ;  /* 0x0000001800007844 */ /* 0x008fe80000000200 */
[----:B----4-:R-:W-:Y:S01]  /*a3950*/  STSM.16.M88.4 [R0+0x200], R20 ;  /* 0x0002001400007844 */ /* 0x010fe20000000200 */
[----:B------:R-:W-:Y:S06]  /*a3960*/  BAR.SYNC.DEFER_BLOCKING 0x0 ;  /* 0x0000000000007b1d */ /* 0x000fec0000010000 */
[----:B------:R-:W0:Y:S04]  /*a3970*/  LDS.128 R24, [R2] ;  /* 0x0000000002187984 */ /* 0x000e280000000c00 */
[----:B------:R-:W1:Y:S01]  /*a3980*/  LDS.128 R20, [R2+0x400] ;  /* 0x0004000002147984 */ /* 0x000e620000000c00 */
[----:B------:R-:W-:Y:S06]  /*a3990*/  BAR.SYNC.DEFER_BLOCKING 0x0 ;  /* 0x0000000000007b1d */ /* 0x000fec0000010000 */
[----:B------:R-:W-:Y:S04]  /*a39a0*/  STSM.16.M88.4 [R0], R16 ;  /* 0x0000001000007844 */ /* 0x000fe80000000200 */
[----:B0-----:R-:W-:Y:S04]  /*a39b0*/  STL.64 [R1+0x270], R24 ;  /* 0x0002701801007387 */ /* 0x001fe80000100a00 */
[----:B------:R-:W-:Y:S04]  /*a39c0*/  STL.64 [R1+0x278], R26 ;  /* 0x0002781a01007387 */ /* 0x000fe80000100a00 */
[----:B-1----:R-:W-:Y:S04]  /*a39d0*/  STL.64 [R1+0x280], R20 ;  /* 0x0002801401007387 */ /* 0x002fe80000100a00 */
        /* <DEDUP_REMOVED lines=11> */
[----:B0-----:R0:W-:Y:S04]  /*a3a90*/  STL.64 [R1+0x250], R16 ;  /* 0x0002501001007387 */ /* 0x0011e80000100a00 */
[----:B------:R4:W-:Y:S04]  /*a3aa0*/  STL.64 [R1+0x258], R18 ;  /* 0x0002581201007387 */ /* 0x0009e80000100a00 */
[----:B-1----:R-:W-:Y:S04]  /*a3ab0*/  STL.64 [R1+0x260], R12 ;  /* 0x0002600c01007387 */ /* 0x002fe80000100a00 */
[----:B------:R-:W-:Y:S04]  /*a3ac0*/  STL.64 [R1+0x268], R14 ;  /* 0x0002680e01007387 */ /* 0x000fe80000100a00 */
[----:B0-----:R-:W4:Y:S04]  /*a3ad0*/  LDL.LU R16, [R1+0x1b0] ;  /* 0x0001b00001107983 */ /* 0x001f280000300800 */
[----:B--2---:R-:W-:Y:S04]  /*a3ae0*/  STL.64 [R1+0x230], R8 ;  /* 0x0002300801007387 */ /* 0x004fe80000100a00 */
[----:B------:R-:W-:Y:S04]  /*a3af0*/  STL.64 [R1+0x238], R10 ;  /* 0x0002380a01007387 */ /* 0x000fe80000100a00 */
[----:B---3--:R-:W-:Y:S04]  /*a3b00*/  STL.64 [R1+0x240], R4 ;  /* 0x0002400401007387 */ /* 0x008fe80000100a00 */
[----:B------:R-:W-:Y:S04]  /*a3b10*/  STL.64 [R1+0x248], R6 ;  /* 0x0002480601007387 */ /* 0x000fe80000100a00 */
[----:B------:R-:W2:Y:S04]  /*a3b20*/  LDL.LU R17, [R1+0x1b4] ;  /* 0x0001b40001117983 */ /* 0x000ea80000300800 */
[----:B----4-:R-:W3:Y:S04]  /*a3b30*/  LDL.LU R18, [R1+0x1b8] ;  /* 0x0001b80001127983 */ /* 0x010ee80000300800 */
[----:B------:R-:W3:Y:S01]  /*a3b40*/  LDL.LU R19, [R1+0x1bc] ;  /* 0x0001bc0001137983 */ /* 0x000ee20000300800 */
[----:B------:R-:W-:Y:S06]  /*a3b50*/  BAR.SYNC.DEFER_BLOCKING 0x0 ;  /* 0x0000000000007b1d */ /* 0x000fec0000010000 */
        /* <DEDUP_REMOVED lines=84> */
[----:B0-----:R-:W-:Y:S04]  /*a40a0*/  STL.64 [R1+0x1d0], R24 ;  /* 0x0001d01801007387 */ /* 0x001fe80000100a00 */
        /* <DEDUP_REMOVED lines=142> */
[----:B-1----:R0:W-:Y:S04]  /*a4990*/  STL.64 [R1+0x100], R12 ;  /* 0x0001000c01007387 */ /* 0x0021e80000100a00 */
[----:B------:R1:W-:Y:S04]  /*a49a0*/  STL.64 [R1+0x108], R14 ;  /* 0x0001080e01007387 */ /* 0x0003e80000100a00 */
[----:B0-----:R-:W4:Y:S04]  /*a49b0*/  LDL.LU R12, [R1+0x50] ;  /* 0x00005000010c7983 */ /* 0x001f280000300800 */
[----:B--2---:R-:W-:Y:S04]  /*a49c0*/  STL.64 [R1+0xd0], R8 ;  /* 0x0000d00801007387 */ /* 0x004fe80000100a00 */
[----:B------:R-:W-:Y:S04]  /*a49d0*/  STL.64 [R1+0xd8], R10 ;  /* 0x0000d80a01007387 */ /* 0x000fe80000100a00 */
[----:B---3--:R-:W-:Y:S04]  /*a49e0*/  STL.64 [R1+0xe0], R4 ;  /* 0x0000e00401007387 */ /* 0x008fe80000100a00 */
[----:B------:R-:W-:Y:S04]  /*a49f0*/  STL.64 [R1+0xe8], R6 ;  /* 0x0000e80601007387 */ /* 0x000fe80000100a00 */
[----:B------:R-:W4:Y:S04]  /*a4a00*/  LDL.LU R13, [R1+0x54] ;  /* 0x00005400010d7983 */ /* 0x000f280000300800 */
[----:B-1----:R-:W2:Y:S04]  /*a4a10*/  LDL.LU R14, [R1+0x58] ;  /* 0x00005800010e7983 */ /* 0x002ea80000300800 */
[----:B------:R-:W2:Y:S01]  /*a4a20*/  LDL.LU R15, [R1+0x5c] ;  /* 0x00005c00010f7983 */ /* 0x000ea20000300800 */
[----:B------:R-:W-:Y:S06]  /*a4a30*/  BAR.SYNC.DEFER_BLOCKING 0x0 ;  /* 0x0000000000007b1d */ /* 0x000fec0000010000 */
[----:B--2---:R-:W-:Y:S04]  /*a4a40*/  STL.64 [R1+0x2698], R14 ;  /* 0x0026980e01007387 */ /* 0x004fe80000100a00 */
[----:B----4-:R0:W-:Y:S04]  /*a4a50*/  STL.64 [R1+0x2690], R12 ;  /* 0x0026900c01007387 */ /* 0x0101e80000100a00 */
        /* <DEDUP_REMOVED lines=88> */
[----:B0-----:R-:W3:Y:S04]  /*a4fe0*/  LDL.LU.64 R6, [R1+0x2688] ;  /* 0x0026880001067983 */ /* 0x001ee80000300a00 */
[----:B------:R-:W3:Y:S04]  /*a4ff0*/  LDL.LU.64 R4, [R1+0x2680] ;  /* 0x0026800001047983 */ /* 0x000ee80000300a00 */
[----:B----4-:R0:W-:Y:S04]  /*a5000*/  STSM.16.M88.4 [R0], R8 ;  /* 0x0000000800007844 */ /* 0x0101e80000000200 */
[----:B0-----:R-:W4:Y:S04]  /*a5010*/  LDL.LU.64 R10, [R1+0x2678] ;  /* 0x00267800010a7983 */ /* 0x001f280000300a00 */
[----:B------:R-:W4:Y:S04]  /*a5020*/  LDL.LU.64 R8, [R1+0x2670] ;  /* 0x0026700001087983 */ /* 0x000f280000300a00 */
[----:B--2---:R-:W-:Y:S01]  /*a5030*/  STSM.16.M88.4 [R0+0x200], R12 ;  /* 0x0002000c00007844 */ /* 0x004fe20000000200 */
[----:B------:R-:W-:Y:S06]  /*a5040*/  BAR.SYNC.DEFER_BLOCKING 0x0 ;  /* 0x0000000000007b1d */ /* 0x000fec0000010000 */
[----:B------:R-:W0:Y:S04]  /*a5050*/  LDS.128 R12, [R2] ;  /* 0x00000000020c7984 */ /* 0x000e280000000c00 */
[----:B0-----:R-:W-:Y:S04]  /*a5060*/  STL.64 [R1+0x50], R12 ;  /* 0x0000500c01007387 */ /* 0x001fe80000100a00 */
[----:B------:R-:W-:Y:S04]  /*a5070*/  STL.64 [R1+0x58], R14 ;  /* 0x0000580e01007387 */ /* 0x000fe80000100a00 */
[----:B------:R-:W0:Y:S01]  /*a5080*/  LDS.128 R12, [R2+0x400] ;  /* 0x00040000020c7984 */ /* 0x000e220000000c00 */
[----:B------:R-:W-:Y:S06]  /*a5090*/  BAR.SYNC.DEFER_BLOCKING 0x0 ;  /* 0x0000000000007b1d */ /* 0x000fec0000010000 */
[----:B------:R-:W-:Y:S04]  /*a50a0*/  STSM.16.M88.4 [R0], R16 ;  /* 0x0000001000007844 */ /* 0x000fe80000000200 */
[----:B------:R-:W-:Y:S01]  /*a50b0*/  STSM.16.M88.4 [R0+0x200], R20 ;  /* 0x0002001400007844 */ /* 0x000fe20000000200 */
[----:B------:R-:W-:Y:S06]  /*a50c0*/  BAR.SYNC.DEFER_BLOCKING 0x0 ;  /* 0x0000000000007b1d */ /* 0x000fec0000010000 */
[----:B------:R-:W1:Y:S04]  /*a50d0*/  LDS.128 R20, [R2] ;  /* 0x0000000002147984 */ /* 0x000e680000000c00 */
[----:B0-----:R-:W-:Y:S04]  /*a50e0*/  STL.64 [R1+0x60], R12 ;  /* 0x0000600c01007387 */ /* 0x001fe80000100a00 */
[----:B------:R0:W-:Y:S04]  /*a50f0*/  STL.64 [R1+0x68], R14 ;  /* 0x0000680e01007387 */ /* 0x0001e80000100a00 */
[----:B0-----:R-:W2:Y:S04]  /*a5100*/  LDL.LU.64 R14, [R1+0x2668] ;  /* 0x00266800010e7983 */ /* 0x001ea80000300a00 */
[----:B------:R-:W2:Y:S04]  /*a5110*/  LDL.LU.64 R12, [R1+0x2660] ;  /* 0x00266000010c7983 */ /* 0x000ea80000300a00 */
[----:B------:R-:W2:Y:S04]  /*a5120*/  LDL.LU.64 R18, [R1+0x2658] ;  /* 0x0026580001127983 */ /* 0x000ea80000300a00 */
[----:B------:R-:W2:Y:S04]  /*a5130*/  LDL.LU.64 R16, [R1+0x2650] ;  /* 0x0026500001107983 */ /* 0x000ea80000300a00 */
[----:B-1----:R-:W-:Y:S04]  /*a5140*/  STL.64 [R1+0x30], R20 ;  /* 0x0000301401007387 */ /* 0x002fe80000100a00 */
[----:B------:R-:W-:Y:S04]  /*a5150*/  STL.64 [R1+0x38], R22 ;  /* 0x0000381601007387 */ /* 0x000fe80000100a00 */
[----:B------:R-:W0:Y:S01]  /*a5160*/  LDS.128 R20, [R2+0x400] ;  /* 0x0004000002147984 */ /* 0x000e220000000c00 */
[----:B------:R-:W-:Y:S06]  /*a5170*/  BAR.SYNC.DEFER_BLOCKING 0x0 ;  /* 0x0000000000007b1d */ /* 0x000fec0000010000 */
[----:B------:R-:W-:Y:S04]  /*a5180*/  STSM.16.M88.4 [R0], R24 ;  /* 0x0000001800007844 */ /* 0x000fe80000000200 */
[----:B---3--:R-:W-:Y:S01]  /*a5190*/  STSM.16.M88.4 [R0+0x200], R4 ;  /* 0x0002000400007844 */ /* 0x008fe20000000200 */
[----:B------:R-:W-:Y:S06]  /*a51a0*/  BAR.SYNC.DEFER_BLOCKING 0x0 ;  /* 0x0000000000007b1d */ /* 0x000fec0000010000 */
[----:B------:R-:W1:Y:S04]  /*a51b0*/  LDS.128 R4, [R2] ;  /* 0x0000000002047984 */ /* 0x000e680000000c00 */
[----:B0-----:R-:W-:Y:S04]  /*a51c0*/  STL.64 [R1+0x40], R20 ;  /* 0x0000401401007387 */ /* 0x001fe80000100a00 */
[----:B------:R0:W-:Y:S04]  /*a51d0*/  STL.64 [R1+0x48], R22 ;  /* 0x0000481601007387 */ /* 0x0001e80000100a00 */
[----:B0-----:R-:W3:Y:S04]  /*a51e0*/  LDL.LU.64 R22, [R1+0x2648] ;  /* 0x0026480001167983 */ /* 0x001ee80000300a00 */
[----:B------:R-:W3:Y:S04]  /*a51f0*/  LDL.LU.64 R20, [R1+0x2640] ;  /* 0x0026400001147983 */ /* 0x000ee80000300a00 */
[----:B------:R-:W3:Y:S04]  /*a5200*/  LDL.LU.64 R26, [R1+0x2638] ;  /* 0x00263800011a7983 */ /* 0x000ee80000300a00 */
[----:B------:R-:W3:Y:S04]  /*a5210*/  LDL.LU.64 R24, [R1+0x2630] ;  /* 0x0026300001187983 */ /* 0x000ee80000300a00 */
[----:B------:R-:W3:Y:S04]  /*a5220*/  LDL.LU R29, [R1+0xd74] ;  /* 0x000d7400011d7983 */ /* 0x000ee80000300800 */
[----:B-1----:R-:W-:Y:S04]  /*a5230*/  STL.64 [R1+0x340], R4 ;  /* 0x0003400401007387 */ /* 0x002fe80000100a00 */
[----:B------:R-:W-:Y:S04]  /*a5240*/  STL.64 [R1+0x348], R6 ;  /* 0x0003480601007387 */ /* 0x000fe80000100a00 */
[----:B------:R-:W0:Y:S01]  /*a5250*/  LDS.128 R4, [R2+0x400] ;  /* 0x0004000002047984 */ /* 0x000e220000000c00 */
[----:B------:R-:W-:Y:S06]  /*a5260*/  BAR.SYNC.DEFER_BLOCKING 0x0 ;  /* 0x0000000000007b1d */ /* 0x000fec0000010000 */
[----:B----4-:R1:W-:Y:S04]  /*a5270*/  STSM.16.M88.4 [R0], R8 ;  /* 0x0000000800007844 */ /* 0x0103e80000000200 */
[----:B0-----:R-:W-:Y:S04]  /*a5280*/  STL.64 [R1+0x360], R4 ;  /* 0x0003600401007387 */ /* 0x001fe80000100a00 */
[----:B------:R-:W-:Y:S04]  /*a5290*/  STL.64 [R1+0x368], R6 ;  /* 0x0003680601007387 */ /* 0x000fe80000100a00 */
[----:B-1----:R-:W4:Y:S04]  /*a52a0*/  LDL.LU R8, [R1+0x390] ;  /* 0x0003900001087983 */ /* 0x002f280000300800 */
[----:B------:R-:W4:Y:S04]  /*a52b0*/  LDL.LU R9, [R1+0x394] ;  /* 0x0003940001097983 */ /* 0x000f280000300800 */
[----:B------:R-:W4:Y:S04]  /*a52c0*/  LDL.LU R10, [R1+0x398] ;  /* 0x00039800010a7983 */ /* 0x000f280000300800 */
[----:B------:R-:W4:Y:S04]  /*a52d0*/  LDL.LU R11, [R1+0x39c] ;  /* 0x00039c00010b7983 */ /* 0x000f280000300800 */
[----:B--2---:R-:W-:Y:S01]  /*a52e0*/  STSM.16.M88.4 [R0+0x200], R12 ;  /* 0x0002000c00007844 */ /* 0x004fe20000000200 */
[----:B------:R-:W-:Y:S06]  /*a52f0*/  BAR.SYNC.DEFER_BLOCKING 0x0 ;  /* 0x0000000000007b1d */ /* 0x000fec0000010000 */
[----:B------:R-:W0:Y:S04]  /*a5300*/  LDS.128 R4, [R2] ;  /* 0x0000000002047984 */ /* 0x000e280000000c00 */
[----:B0-----:R-:W-:Y:S04]  /*a5310*/  STL [R1+0x2624], R4 ;  /* 0x0026240401007387 */ /* 0x001fe80000100800 */
[----:B------:R-:W-:Y:S04]  /*a5320*/  STL [R1+0x2620], R5 ;  /* 0x0026200501007387 */ /* 0x000fe80000100800 */
[----:B------:R-:W-:Y:S04]  /*a5330*/  STL [R1+0x261c], R6 ;  /* 0x00261c0601007387 */ /* 0x000fe80000100800 */
[----:B------:R-:W-:Y:S04]  /*a5340*/  STL [R1+0x2618], R7 ;  /* 0x0026180701007387 */ /* 0x000fe80000100800 */
[----:B------:R-:W0:Y:S01]  /*a5350*/  LDS.128 R4, [R2+0x400] ;  /* 0x0004000002047984 */ /* 0x000e220000000c00 */
[----:B------:R-:W-:Y:S06]  /*a5360*/  BAR.SYNC.DEFER_BLOCKING 0x0 ;  /* 0x0000000000007b1d */ /* 0x000fec0000010000 */
[----:B0-----:R-:W-:Y:S04]  /*a5370*/  STL.64 [R1+0x20], R4 ;  /* 0x0000200401007387 */ /* 0x001fe80000100a00 */
[----:B------:R-:W-:Y:S04]  /*a5380*/  STL.64 [R1+0x28], R6 ;  /* 0x0000280601007387 */ /* 0x000fe80000100a00 */
[----:B------:R-:W2:Y:S04]  /*a5390*/  LDL.LU R28, [R1+0xd88] ;  /* 0x000d8800011c7983 */ /* 0x000ea80000300800 */
[----:B----4-:R-:W-:Y:S04]  /*a53a0*/  STSM.16.M88.4 [R0], R8 ;  /* 0x0000000800007844 */ /* 0x010fe80000000200 */
[----:B------:R0:W-:Y:S01]  /*a53b0*/  STSM.16.M88.4 [R0+0x200], R16 ;  /* 0x0002001000007844 */ /* 0x0001e20000000200 */
[----:B------:R-:W-:Y:S06]  /*a53c0*/  BAR.SYNC.DEFER_BLOCKING 0x0 ;  /* 0x0000000000007b1d */ /* 0x000fec0000010000 */
[----:B0-----:R-:W4:Y:S04]  /*a53d0*/  LDL.LU R17, [R1+0x3a0] ;  /* 0x0003a00001117983 */ /* 0x001f280000300800 */
[----:B------:R-:W4:Y:S04]  /*a53e0*/  LDL.LU R19, [R1+0x374] ;  /* 0x0003740001137983 */ /* 0x000f280000300800 */
[----:B------:R-:W4:Y:S04]  /*a53f0*/  LDL.LU R7, [R1+0x3a8] ;  /* 0x0003a80001077983 */ /* 0x000f280000300800 */
[----:B------:R-:W0:Y:S04]  /*a5400*/  LDS.128 R8, [R2] ;  /* 0x0000000002087984 */ /* 0x000e280000000c00 */
[----:B0-----:R-:W-:Y:S04]  /*a5410*/  STL.64 [R1+0x390], R8 ;  /* 0x0003900801007387 */ /* 0x001fe80000100a00 */
[----:B------:R-:W-:Y:S04]  /*a5420*/  STL.64 [R1+0x398], R10 ;  /* 0x0003980a01007387 */ /* 0x000fe80000100a00 */
[----:B------:R-:W0:Y:S01]  /*a5430*/  LDS.128 R8, [R2+0x400] ;  /* 0x0004000002087984 */ /* 0x000e220000000c00 */
[----:B------:R-:W-:Y:S06]  /*a5440*/  BAR.SYNC.DEFER_BLOCKING 0x0 ;  /* 0x0000000000007b1d */ /* 0x000fec0000010000 */
[----:B------:R-:W4:Y:S04]  /*a5450*/  LDL.LU R6, [R1+0x378] ;  /* 0x0003780001067983 */ /* 0x000f280000300800 */
[----:B------:R-:W4:Y:S04]  /*a5460*/  LDL.LU R5, [R1+0x3ac] ;  /* 0x0003ac0001057983 */ /* 0x000f280000300800 */
[----:B------:R-:W4:Y:S04]  /*a5470*/  LDL.LU R4, [R1+0x37c] ;  /* 0x00037c0001047983 */ /* 0x000f280000300800 */
[----:B---3--:R-:W-:Y:S04]  /*a5480*/  STSM.16.M88.4 [R0], R20 ;  /* 0x0000001400007844 */ /* 0x008fe80000000200 */
[----:B------:R-:W-:Y:S04]  /*a5490*/  STSM.16.M88.4 [R0+0x200], R24 ;  /* 0x0002001800007844 */ /* 0x000fe80000000200 */
[----:B0-----:R0:W-:Y:S04]  /*a54a0*/  STL [R1+0x2628], R10 ;  /* 0x0026280a01007387 */ /* 0x0011e80000100800 */
[----:B0-----:R-:W3:Y:S04]  /*a54b0*/  LDL.LU R10, [R1+0x3a4] ;  /* 0x0003a400010a7983 */ /* 0x001ee80000300800 */
[----:B------:R0:W-:Y:S04]  /*a54c0*/  STL [R1+0x2614], R2 ;  /* 0x0026140201007387 */ /* 0x0001e80000100800 */
[----:B0-----:R-:W3:Y:S04]  /*a54d0*/  LDL.LU R2, [R1+0x370] ;  /* 0x0003700001027983 */ /* 0x001ee80000300800 */
[----:B------:R0:W-:Y:S04]  /*a54e0*/  STL [R1+0x2610], R11 ;  /* 0x0026100b01007387 */ /* 0x0001e80000100800 */
[----:B------:R-:W4:Y:S01]  /*a54f0*/  LDL.LU R27, [R1+0xd68] ;  /* 0x000d6800011b7983 */ /* 0x000f220000300800 */
[C---:B------:R-:W-:Y:S01]  /*a5500*/  IMAD R0, R29.reuse, UR4, RZ ;  /* 0x000000041d007c24 */ /* 0x040fe2000f8e02ff */
[----:B------:R-:W-:Y:S01]  /*a5510*/  BAR.SYNC.DEFER_BLOCKING 0x0 ;  /* 0x0000000000007b1d */ /* 0x000fe20000010000 */
[----:B------:R-:W-:-:S03]  /*a5520*/  ISETP.GE.AND P0, PT, R29, UR10, PT ;  /* 0x0000000a1d007c0c */ /* 0x000fc6000bf06270 */
[----:B------:R-:W-:-:S04]  /*a5530*/  LEA R14, P1, R0, UR8, 0x1 ;  /* 0x00000008000e7c11 */ /* 0x000fc8000f8208ff */
[----:B------:R-:W-:Y:S01]  /*a5540*/  LEA.HI.X.SX32 R15, R0, UR9, 0x1, P1 ;  /* 0x00000009000f7c11 */ /* 0x000fe200088f0eff */
[----:B0-----:R-:W3:Y:S01]  /*a5550*/  LDL.LU R11, [R1+0x3b0] ;  /* 0x0003b000010b7983 */ /* 0x001ee20000300800 */
[----:B--2---:R-:W-:Y:S01]  /*a5560*/  IMAD R3, R28, UR4, RZ ;  /* 0x000000041c037c24 */ /* 0x004fe2000f8e02ff */
[----:B------:R-:W-:Y:S01]  /*a5570*/  ULDC UR4, c[0x0][0x22c] ;  /* 0x00008b0000047ab9 */ /* 0x000fe20000000800 */
[C---:B----4-:R-:W-:Y:S01]  /*a5580*/  ISETP.LT.AND P0, PT, R27.reuse, UR29, !P0 ;  /* 0x0000001d1b007c0c */ /* 0x050fe2000c701270 */
[----:B------:R-:W-:-:S04]  /*a5590*/  IMAD R0, R27, UR24, RZ ;  /* 0x000000181b007c24 */ /* 0x000fc8000f8e02ff */
[----:B------:R-:W-:-:S08]  /*a55a0*/  IMAD.WIDE R12, R0, 0x2, R14 ;  /* 0x00000002000c7825 */ /* 0x000fd000078e020e */
[----:B------:R0:W-:Y:S01]  /*a55b0*/  @P0 STG.E.U16 desc[UR6][R12.64], R17 ;  /* 0x000000110c000986 */ /* 0x0001e2000c101506 */
[----:B------:R-:W-:-:S04]  /*a55c0*/  ISETP.GE.AND P0, PT, R28, UR12, PT ;  /* 0x0000000c1c007c0c */ /* 0x000fc8000bf06270 */
[----:B------:R-:W-:Y:S02]  /*a55d0*/  ISETP.LT.AND P0, PT, R27, UR31, !P0 ;  /* 0x0000001f1b007c0c */ /* 0x000fe4000c701270 */
[----:B0-----:R-:W-:-:S04]  /*a55e0*/  LEA R12, P1, R3, UR8, 0x1 ;  /* 0x00000008030c7c11 */ /* 0x001fc8000f8208ff */
[----:B------:R-:W-:Y:S01]  /*a55f0*/  LEA.HI.X.SX32 R13, R3, UR9, 0x1, P1 ;  /* 0x00000009030d7c11 */ /* 0x000fe200088f0eff */
[----:B------:R-:W-:Y:S01]  /*a5600*/  ULDC.64 UR8, c[0x0][0x228] ;  /* 0x00008a0000087ab9 */ /* 0x000fe20000000a00 */
[----:B------:R-:W-:Y:S01]  /*a5610*/  PRMT R3, R17, 0x7632, R3 ;  /* 0x0000763211037816 */ /* 0x000fe20000000003 */
[----:B------:R-:W-:-:S05]  /*a5620*/  IMAD.WIDE R16, R0, 0x2, R12 ;  /* 0x0000000200107825 */ /* 0x000fca00078e020c */
[----:B------:R0:W-:Y:S02]  /*a5630*/  @P0 STG.E.U16 desc[UR6][R16.64], R3 ;  /* 0x0000000310000986 */ /* 0x0001e4000c101506 */
[----:B0-----:R-:W-:-:S05]  /*a5640*/  VIADD R3, R27, 0x1 ;  /* 0x000000011b037836 */ /* 0x001fca0000000000 */
[----:B------:R-:W-:Y:S01]  /*a5650*/  ISETP.GE.AND P0, PT, R3, UR11, PT ;  /* 0x0000000b03007c0c */ /* 0x000fe2000bf06270 */
[----:B------:R-:W-:Y:S01]  /*a5660*/  VIADD R0, R0, UR24 ;  /* 0x0000001800007c36 */ /* 0x000fe20008000000 */
[----:B---3--:R-:W-:Y:S01]  /*a5670*/  PRMT R3, R2, 0x7632, R3 ;  /* 0x0000763202037816 */ /* 0x008fe20000000003 */
[----:B------:R-:W-:Y:S01]  /*a5680*/  ULDC.64 UR10, c[0x0][0x228] ;  /* 0x00008a00000a7ab9 */ /* 0x000fe20000000a00 */
[----:B------:R-:W-:Y:S02]  /*a5690*/  ISETP.LT.AND P1, PT, R29, UR22, !P0 ;  /* 0x000000161d007c0c */ /* 0x000fe4000c721270 */
[----:B------:R-:W-:Y:S01]  /*a56a0*/  ISETP.LT.AND P0, PT, R28, UR20, !P0 ;  /* 0x000000141c007c0c */ /* 0x000fe2000c701270 */
[----:B------:R-:W-:-:S10]  /*a56b0*/  IMAD.WIDE R16, R0, 0x2, R14 ;  /* 0x0000000200107825 */ /* 0x000fd400078e020e */
[----:B------:R0:W-:Y:S02]  /*a56c0*/  @P1 STG.E.U16 desc[UR6][R16.64], R2 ;  /* 0x0000000210001986 */ /* 0x0001e4000c101506 */
[----:B0-----:R-:W-:Y:S02]  /*a56d0*/  IMAD.WIDE R16, R0, 0x2, R12 ;  /* 0x0000000200107825 */ /* 0x001fe400078e020c */
[----:B------:R-:W2:Y:S04]  /*a56e0*/  LDL.LU R2, [R1+0x380] ;  /* 0x0003800001027983 */ /* 0x000ea80000300800 */
[----:B------:R0:W-:Y:S02]  /*a56f0*/  @P0 STG.E.U16 desc[UR6][R16.64], R3 ;  /* 0x0000000310000986 */ /* 0x0001e4000c101506 */
[----:B0-----:R-:W-:-:S05]  /*a5700*/  VIADD R3, R27, 0x2 ;  /* 0x000000021b037836 */ /* 0x001fca0000000000 */
[----:B------:R-:W-:Y:S01]  /*a5710*/  ISETP.GE.AND P0, PT, R3, UR13, PT ;  /* 0x0000000d03007c0c */ /* 0x000fe2000bf06270 */
[----:B------:R-:W-:Y:S01]  /*a5720*/  VIADD R0, R0, UR24 ;  /* 0x0000001800007c36 */ /* 0x000fe20008000000 */
[----:B------:R-:W-:Y:S01]  /*a5730*/  PRMT R3, R10, 0x7632, R3 ;  /* 0x000076320a037816 */ /* 0x000fe20000000003 */
[----:B------:R-:W-:Y:S01]  /*a5740*/  ULDC.64 UR12, c[0x0][0x228] ;  /* 0x00008a00000c7ab9 */ /* 0x000fe20000000a00 */
[----:B------:R-:W-:Y:S01]  /*a5750*/  ISETP.LT.AND P1, PT, R29, UR18, !P0 ;  /* 0x000000121d007c0c */ /* 0x000fe2000c721270 */
[----:B------:R-:W-:Y:S01]  /*a5760*/  IMAD.WIDE R16, R0, 0x2, R14 ;  /* 0x0000000200107825 */ /* 0x000fe200078e020e */
[----:B------:R-:W-:Y:S01]  /*a5770*/  ISETP.LT.AND P0, PT, R28, UR16, !P0 ;  /* 0x000000101c007c0c */ /* 0x000fe2000c701270 */
[----:B------:R-:W-:Y:S01]  /*a5780*/  ULDC UR16, c[0x0][0x228] ;  /* 0x00008a0000107ab9 */ /* 0x000fe20000000800 */
[----:B------:R-:W-:-:S09]  /*a5790*/  ULDC UR18, c[0x0][0x228] ;  /* 0x00008a0000127ab9 */ /* 0x000fd20000000800 */
[----:B------:R0:W-:Y:S02]  /*a57a0*/  @P1 STG.E.U16 desc[UR6][R16.64], R10 ;  /* 0x0000000a10001986 */ /* 0x0001e4000c101506 */
[----:B0-----:R-:W-:Y:S02]  /*a57b0*/  IMAD.WIDE R16, R0, 0x2, R12 ;  /* 0x0000000200107825 */ /* 0x001fe400078e020c */
[----:B------:R-:W3:Y:S04]  /*a57c0*/  LDL.LU R10, [R1+0x3b4] ;  /* 0x0003b400010a7983 */ /* 0x000ee80000300800 */
[----:B------:R0:W-:Y:S02]  /*a57d0*/  @P0 STG.E.U16 desc[UR6][R16.64], R3 ;  /* 0x0000000310000986 */ /* 0x0001e4000c101506 */
[----:B0-----:R-:W-:-:S04]  /*a57e0*/  IADD3 R3, R27, 0x3, RZ ;  /* 0x000000031b037810 */ /* 0x001fc80007ffe0ff */
[----:B------:R-:W-:Y:S01]  /*a57f0*/  ISETP.GE.AND P0, PT, R3, UR4, PT ;  /* 0x0000000403007c0c */ /* 0x000fe2000bf06270 */
[----:B------:R-:W-:Y:S01]  /*a5800*/  VIADD R0, R0, UR24 ;  /* 0x0000001800007c36 */ /* 0x000fe20008000000 */
[----:B------:R-:W-:Y:S01]  /*a5810*/  PRMT R3, R19, 0x7632, R3 ;  /* 0x0000763213037816 */ /* 0x000fe20000000003 */
[----:B------:R-:W-:Y:S01]  /*a5820*/  ULDC UR4, c[0x0][0x22c] ;  /* 0x00008b0000047ab9 */ /* 0x000fe20000000800 */
[----:B------:R-:W-:Y:S01]  /*a5830*/  ISETP.LT.AND P1, PT, R29, UR14, !P0 ;  /* 0x0000000e1d007c0c */ /* 0x000fe2000c721270 */
[----:B------:R-:W-:Y:S01]  /*a5840*/  IMAD.WIDE R16, R0, 0x2, R14 ;  /* 0x0000000200107825 */ /* 0x000fe200078e020e */
[----:B------:R-:W-:Y:S01]  /*a5850*/  ISETP.LT.AND P0, PT, R28, UR12, !P0 ;  /* 0x0000000c1c007c0c */ /* 0x000fe2000c701270 */
[----:B------:R-:W-:Y:S01]  /*a5860*/  ULDC UR12, c[0x0][0x228] ;  /* 0x00008a00000c7ab9 */ /* 0x000fe20000000800 */
[----:B------:R-:W-:-:S09]  /*a5870*/  ULDC UR14, c[0x0][0x228] ;  /* 0x00008a00000e7ab9 */ /* 0x000fd20000000800 */
[----:B------:R0:W-:Y:S02]  /*a5880*/  @P1 STG.E.U16 desc[UR6][R16.64], R19 ;  /* 0x0000001310001986 */ /* 0x0001e4000c101506 */
[----:B0-----:R-:W-:Y:S02]  /*a5890*/  IMAD.WIDE R16, R0, 0x2, R12 ;  /* 0x0000000200107825 */ /* 0x001fe400078e020c */
[----:B------:R-:W4:Y:S04]  /*a58a0*/  LDL.LU R19, [R1+0x384] ;  /* 0x0003840001137983 */ /* 0x000f280000300800 */
[----:B------:R0:W-:Y:S02]  /*a58b0*/  @P0 STG.E.U16 desc[UR6][R16.64], R3 ;  /* 0x0000000310000986 */ /* 0x0001e4000c101506 */
[----:B0-----:R-:W-:-:S05]  /*a58c0*/  VIADD R3, R27, 0x4 ;  /* 0x000000041b037836 */ /* 0x001fca0000000000 */
        /* <DEDUP_REMOVED lines=15> */
[----:B------:R-:W-:-:S03]  /*a59c0*/  ULDC.64 UR4, c[0x0][0x228] ;  /* 0x00008a0000047ab9 */ /* 0x000fc60000000a00 */
[----:B------:R-:W-:Y:S01]  /*a59d0*/  ISETP.LT.AND P1, PT, R29, UR4, !P0 ;  /* 0x000000041d007c0c */ /* 0x000fe2000c721270 */
[----:B------:R-:W-:Y:S01]  /*a59e0*/  VIADD R0, R0, UR24 ;  /* 0x0000001800007c36 */ /* 0x000fe20008000000 */
[----:B------:R-:W-:Y:S01]  /*a59f0*/  ISETP.LT.AND P0, PT, R28, UR26, !P0 ;  /* 0x0000001a1c007c0c */ /* 0x000fe2000c701270 */
[----:B------:R-:W-:Y:S02]  /*a5a00*/  ULDC UR4, c[0x0][0x22c] ;  /* 0x00008b0000047ab9 */ /* 0x000fe40000000800 */
[----:B------:R-:W-:Y:S01]  /*a5a10*/  IMAD.WIDE R16, R0, 0x2, R14 ;  /* 0x0000000200107825 */ /* 0x000fe200078e020e */
[----:B------:R-:W-:-:S07]  /*a5a20*/  PRMT R3, R6, 0x7632, R3 ;  /* 0x0000763206037816 */ /* 0x000fce0000000003 */
        /* <DEDUP_REMOVED lines=9> */
[----:B------:R-:W-:Y:S02]  /*a5ac0*/  ISETP.LT.AND P1, PT, R29, UR28, !P0 ;  /* 0x0000001c1d007c0c */ /* 0x000fe4000c721270 */
[----:B------:R-:W-:Y:S01]  /*a5ad0*/  ISETP.LT.AND P0, PT, R28, UR30, !P0 ;  /* 0x0000001e1c007c0c */ /* 0x000fe2000c701270 */
[----:B------:R-:W-:-:S10]  /*a5ae0*/  IMAD.WIDE R16, R0, 0x2, R14 ;  /* 0x0000000200107825 */ /* 0x000fd400078e020e */
[----:B------:R0:W-:Y:S02]  /*a5af0*/  @P1 STG.E.U16 desc[UR6][R16.64], R5 ;  /* 0x0000000510001986 */ /* 0x0001e4000c101506 */
[----:B0-----:R-:W-:Y:S02]  /*a5b00*/  IMAD.WIDE R16, R0, 0x2, R12 ;  /* 0x0000000200107825 */ /* 0x001fe400078e020c */
[----:B------:R-:W4:Y:S04]  /*a5b10*/  LDL.LU R5, [R1+0x3bc] ;  /* 0x0003bc0001057983 */ /* 0x000f280000300800 */
[----:B------:R0:W-:Y:S02]  /*a5b20*/  @P0 STG.E.U16 desc[UR6][R16.64], R3 ;  /* 0x0000000310000986 */ /* 0x0001e4000c101506 */
[----:B0-----:R-:W-:-:S05]  /*a5b30*/  VIADD R3, R27, 0x7 ;  /* 0x000000071b037836 */ /* 0x001fca0000000000 */
[----:B------:R-:W-:Y:S01]  /*a5b40*/  ISETP.GE.AND P0, PT, R3, UR4, PT ;  /* 0x0000000403007c0c */ /* 0x000fe2000bf06270 */
[----:B------:R-:W-:-:S03]  /*a5b50*/  ULDC UR4, c[0x0][0x228] ;  /* 0x00008a0000047ab9 */ /* 0x000fc60000000800 */
[----:B------:R-:W-:Y:S01]  /*a5b60*/  ISETP.LT.AND P1, PT, R29, UR4, !P0 ;  /* 0x000000041d007c0c */ /* 0x000fe2000c721270 */
[----:B------:R-:W-:Y:S01]  /*a5b70*/  VIADD R0, R0, UR24 ;  /* 0x0000001800007c36 */ /* 0x000fe20008000000 */
[----:B------:R-:W-:Y:S01]  /*a5b80*/  PRMT R3, R4, 0x7632, R3 ;  /* 0x0000763204037816 */ /* 0x000fe20000000003 */
[----:B------:R-:W-:Y:S02]  /*a5b90*/  ULDC UR4, c[0x0][0x228] ;  /* 0x00008a0000047ab9 */ /* 0x000fe40000000800 */
[----:B------:R-:W-:-:S08]  /*a5ba0*/  IMAD.WIDE R16, R0, 0x2, R14 ;  /* 0x0000000200107825 */ /* 0x000fd000078e020e */
[----:B------:R0:W-:Y:S04]  /*a5bb0*/  @P1 STG.E.U16 desc[UR6][R16.64], R4 ;  /* 0x0000000410001986 */ /* 0x0001e8000c101506 */
[----:B0-----:R-:W4:Y:S01]  /*a5bc0*/  LDL.LU R4, [R1+0x38c] ;  /* 0x00038c0001047983 */ /* 0x001f220000300800 */
[----:B------:R-:W-:Y:S01]  /*a5bd0*/  ISETP.LT.AND P0, PT, R28, UR4, !P0 ;  /* 0x000000041c007c0c */ /* 0x000fe2000c701270 */
[----:B------:R-:W-:Y:S01]  /*a5be0*/  IMAD.WIDE R16, R0, 0x2, R12 ;  /* 0x0000000200107825 */ /* 0x000fe200078e020c */
[----:B------:R-:W-:Y:S01]  /*a5bf0*/  ULDC UR4, c[0x0][0x22c] ;  /* 0x00008b0000047ab9 */ /* 0x000fe20000000800 */
[----:B------:R-:W4:Y:S10]  /*a5c00*/  LDL.LU R23, [R1+0x10] ;  /* 0x0000100001177983 */ /* 0x000f340000300800 */
[----:B------:R0:W-:Y:S02]  /*a5c10*/  @P0 STG.E.U16 desc[UR6][R16.64], R3 ;  /* 0x0000000310000986 */ /* 0x0001e4000c101506 */
[----:B0-----:R-:W-:-:S05]  /*a5c20*/  VIADD R3, R27, 0x8 ;  /* 0x000000081b037836 */ /* 0x001fca0000000000 */
[----:B------:R-:W-:Y:S01]  /*a5c30*/  ISETP.GE.AND P0, PT, R3, UR4, PT ;  /* 0x0000000403007c0c */ /* 0x000fe2000bf06270 */
[----:B------:R-:W-:-:S03]  /*a5c40*/  ULDC UR4, c[0x0][0x228] ;  /* 0x00008a0000047ab9 */ /* 0x000fc60000000800 */
[----:B------:R-:W-:Y:S01]  /*a5c50*/  ISETP.LT.AND P1, PT, R29, UR4, !P0 ;  /* 0x000000041d007c0c */ /* 0x000fe2000c721270 */
[----:B------:R-:W-:Y:S01]  /*a5c60*/  ULDC UR4, c[0x0][0x228] ;  /* 0x00008a0000047ab9 */ /* 0x000fe20000000800 */
[----:B------:R-:W-:Y:S02]  /*a5c70*/  IADD3 R0, R0, UR24, RZ ;  /* 0x0000001800007c10 */ /* 0x000fe4000fffe0ff */
[----:B------:R-:W-:Y:S01]  /*a5c80*/  ISETP.LT.AND P0, PT, R28, UR4, !P0 ;  /* 0x000000041c007c0c */ /* 0x000fe2000c701270 */
[----:B------:R-:W-:Y:S02]  /*a5c90*/  ULDC UR4, c[0x0][0x22c] ;  /* 0x00008b0000047ab9 */ /* 0x000fe40000000800 */
[----:B------:R-:W-:Y:S01]  /*a5ca0*/  IMAD.WIDE R16, R0, 0x2, R14 ;  /* 0x0000000200107825 */ /* 0x000fe200078e020e */
[----:B------:R-:W-:-:S05]  /*a5cb0*/  PRMT R3, R11, 0x7632, R3 ;  /* 0x000076320b037816 */ /* 0x000fca0000000003 */
[----:B------:R0:W-:Y:S02]  /*a5cc0*/  @P1 STG.E.U16 desc[UR6][R16.64], R11 ;  /* 0x0000000b10001986 */ /* 0x0001e4000c101506 */
[----:B0-----:R-:W-:Y:S02]  /*a5cd0*/  IMAD.WIDE R16, R0, 0x2, R12 ;  /* 0x0000000200107825 */ /* 0x001fe400078e020c */
[----:B------:R-:W4:Y:S04]  /*a5ce0*/  LDL.LU R11, [R1] ;  /* 0x00000000010b7983 */ /* 0x000f280000300800 */
[----:B------:R0:W-:Y:S02]  /*a5cf0*/  @P0 STG.E.U16 desc[UR6][R16.64], R3 ;  /* 0x0000000310000986 */ /* 0x0001e4000c101506 */
[----:B0-----:R-:W-:-:S05]  /*a5d00*/  VIADD R3, R27, 0x9 ;  /* 0x000000091b037836 */ /* 0x001fca0000000000 */
[----:B------:R-:W-:Y:S01]  /*a5d10*/  ISETP.GE.AND P0, PT, R3, UR4, PT ;  /* 0x0000000403007c0c */ /* 0x000fe2000bf06270 */
[----:B------:R-:W-:-:S03]  /*a5d20*/  ULDC UR4, c[0x0][0x228] ;  /* 0x00008a0000047ab9 */ /* 0x000fc60000000800 */
[----:B------:R-:W-:Y:S01]  /*a5d30*/  ISETP.LT.AND P1, PT, R29, UR4, !P0 ;  /* 0x000000041d007c0c */ /* 0x000fe2000c721270 */
[----:B------:R-:W-:Y:S01]  /*a5d40*/  VIADD R0, R0, UR24 ;  /* 0x0000001800007c36 */ /* 0x000fe20008000000 */
[----:B------:R-:W-:Y:S02]  /*a5d50*/  ULDC UR4, c[0x0][0x228] ;  /* 0x00008a0000047ab9 */ /* 0x000fe40000000800 */
[----:B------:R-:W-:Y:S01]  /*a5d60*/  ISETP.LT.AND P0, PT, R28, UR4, !P0 ;  /* 0x000000041c007c0c */ /* 0x000fe2000c701270 */
[----:B------:R-:W-:Y:S01]  /*a5d70*/  IMAD.WIDE R16, R0, 0x2, R14 ;  /* 0x0000000200107825 */ /* 0x000fe200078e020e */
[----:B--2---:R-:W-:Y:S01]  /*a5d80*/  PRMT R3, R2, 0x7632, R3 ;  /* 0x0000763202037816 */ /* 0x004fe20000000003 */
[----:B------:R-:W-:-:S06]  /*a5d90*/  ULDC UR4, c[0x0][0x22c] ;  /* 0x00008b0000047ab9 */ /* 0x000fcc0000000800 */
[----:B------:R0:W-:Y:S02]  /*a5da0*/  @P1 STG.E.U16 desc[UR6][R16.64], R2 ;  /* 0x0000000210001986 */ /* 0x0001e4000c101506 */
[----:B0-----:R-:W-:-:S05]  /*a5db0*/  IMAD.WIDE R16, R0, 0x2, R12 ;  /* 0x0000000200107825 */ /* 0x001fca00078e020c */
        /* <DEDUP_REMOVED lines=9> */
[----:B---3--:R-:W-:Y:S01]  /*a5e50*/  PRMT R3, R10, 0x7632, R3 ;  /* 0x000076320a037816 */ /* 0x008fe20000000003 */
[----:B------:R-:W-:-:S06]  /*a5e60*/  ULDC UR4, c[0x0][0x22c] ;  /* 0x00008b0000047ab9 */ /* 0x000fcc0000000800 */
[----:B------:R0:W-:Y:S02]  /*a5e70*/  @P1 STG.E.U16 desc[UR6][R16.64], R10 ;  /* 0x0000000a10001986 */ /* 0x0001e4000c101506 */
[----:B0-----:R-:W-:Y:S02]  /*a5e80*/  IMAD.WIDE R16, R0, 0x2, R12 ;  /* 0x0000000200107825 */ /* 0x001fe400078e020c */
[----:B------:R-:W2:Y:S04]  /*a5e90*/  LDL.LU R10, [R1+0x14] ;  /* 0x00001400010a7983 */ /* 0x000ea80000300800 */
        /* <DEDUP_REMOVED lines=9> */
[----:B----4-:R-:W-:Y:S01]  /*a5f30*/  PRMT R3, R19, 0x7632, R3 ;  /* 0x0000763213037816 */ /* 0x010fe20000000003 */
[----:B------:R-:W-:-:S06]  /*a5f40*/  ULDC UR4, c[0x0][0x22c] ;  /* 0x00008b0000047ab9 */ /* 0x000fcc0000000800 */
[----:B------:R0:W-:Y:S02]  /*a5f50*/  @P1 STG.E.U16 desc[UR6][R16.64], R19 ;  /* 0x0000001310001986 */ /* 0x0001e4000c101506 */
[----:B0-----:R-:W-:Y:S02]  /*a5f60*/  IMAD.WIDE R16, R0, 0x2, R12 ;  /* 0x0000000200107825 */ /* 0x001fe400078e020c */
[----:B------:R-:W3:Y:S04]  /*a5f70*/  LDL.LU R19, [R1+0x4] ;  /* 0x0000040001137983 */ /* 0x000ee80000300800 */
        /* <DEDUP_REMOVED lines=9> */
[----:B------:R-:W-:Y:S01]  /*a6010*/  PRMT R3, R7, 0x7632, R3 ;  /* 0x0000763207037816 */ /* 0x000fe20000000003 */
[----:B------:R-:W-:-:S06]  /*a6020*/  ULDC UR4, c[0x0][0x22c] ;  /* 0x00008b0000047ab9 */ /* 0x000fcc0000000800 */
        /* <DEDUP_REMOVED lines=18> */
[----:B0-----:R-:W-:-:S04]  /*a6150*/  IADD3 R3, R27, 0xe, RZ ;  /* 0x0000000e1b037810 */ /* 0x001fc80007ffe0ff */
        /* <DEDUP_REMOVED lines=22> */
[----:B0-----:R-:W4:Y:S04]  /*a62c0*/  LDL.LU R4, [R1+0xc] ;  /* 0x00000c0001047983 */ /* 0x001f280000300800 */
[----:B------:R-:W4:Y:S01]  /*a62d0*/  LDL.LU R2, [R1+0x350] ;  /* 0x0003500001027983 */ /* 0x000f220000300800 */
[----:B------:R-:W-:Y:S01]  /*a62e0*/  ISETP.LT.AND P0, PT, R28, UR4, !P0 ;  /* 0x000000041c007c0c */ /* 0x000fe2000c701270 */
[----:B------:R-:W-:Y:S01]  /*a62f0*/  IMAD.WIDE R16, R0, 0x2, R12 ;  /* 0x0000000200107825 */ /* 0x000fe200078e020c */
[----:B------:R-:W-:-:S11]  /*a6300*/  ULDC UR4, c[0x0][0x22c] ;  /* 0x00008b0000047ab9 */ /* 0x000fd60000000800 */
[----:B------:R0:W-:Y:S02]  /*a6310*/  @P0 STG.E.U16 desc[UR6][R16.64], R3 ;  /* 0x0000000310000986 */ /* 0x0001e4000c101506 */
[----:B0-----:R-:W-:-:S05]  /*a6320*/  VIADD R3, R27, 0x10 ;  /* 0x000000101b037836 */ /* 0x001fca0000000000 */
[----:B------:R-:W-:Y:S01]  /*a6330*/  ISETP.GE.AND P0, PT, R3, UR4, PT ;  /* 0x0000000403007c0c */ /* 0x000fe2000bf06270 */
[----:B------:R-:W-:-:S03]  /*a6340*/  ULDC UR4, c[0x0][0x228] ;  /* 0x00008a0000047ab9 */ /* 0x000fc60000000800 */
[----:B------:R-:W-:Y:S01]  /*a6350*/  ISETP.LT.AND P2, PT, R29, UR4, !P0 ;  /* 0x000000041d007c0c */ /* 0x000fe2000c741270 */
[----:B------:R-:W-:Y:S01]  /*a6360*/  VIADD R0, R0, UR24 ;  /* 0x0000001800007c36 */ /* 0x000fe20008000000 */
[----:B------:R-:W-:Y:S01]  /*a6370*/  ISETP.LT.AND P1, PT, R28, UR8, !P0 ;  /* 0x000000081c007c0c */ /* 0x000fe2000c721270 */
[----:B------:R-:W-:Y:S01]  /*a6380*/  VIADD R3, R27, 0x11 ;  /* 0x000000111b037836 */ /* 0x000fe20000000000 */
[----:B------:R-:W-:Y:S01]  /*a6390*/  ULDC UR4, c[0x0][0x22c] ;  /* 0x00008b0000047ab9 */ /* 0x000fe20000000800 */
[----:B------:R-:W-:Y:S01]  /*a63a0*/  IMAD.WIDE R16, R0, 0x2, R14 ;  /* 0x0000000200107825 */ /* 0x000fe200078e020e */
[----:B------:R-:W-:Y:S02]  /*a63b0*/  ULDC UR8, c[0x0][0x228] ;  /* 0x00008a0000087ab9 */ /* 0x000fe40000000800 */
[----:B------:R-:W-:Y:S01]  /*a63c0*/  ISETP.GE.AND P0, PT, R3, UR4, PT ;  /* 0x0000000403007c0c */ /* 0x000fe2000bf06270 */
[----:B------:R-:W-:Y:S01]  /*a63d0*/  ULDC UR4, c[0x0][0x228] ;  /* 0x00008a0000047ab9 */ /* 0x000fe20000000800 */
[----:B------:R-:W-:-:S03]  /*a63e0*/  PRMT R3, R23, 0x7632, R3 ;  /* 0x0000763217037816 */ /* 0x000fc60000000003 */
[----:B------:R0:W-:Y:S01]  /*a63f0*/  @P2 STG.E.U16 desc[UR6][R16.64], R23 ;  /* 0x0000001710002986 */ /* 0x0001e2000c101506 */
[----:B------:R-:W-:Y:S01]  /*a6400*/  ISETP.LT.AND P2, PT, R29, UR4, !P0 ;  /* 0x000000041d007c0c */ /* 0x000fe2000c741270 */
[----:B------:R-:W-:Y:S01]  /*a6410*/  ULDC UR4, c[0x0][0x248] ;  /* 0x0000920000047ab9 */ /* 0x000fe20000000800 */
[----:B0-----:R-:W-:-:S04]  /*a6420*/  IMAD.WIDE R16, R0, 0x2, R12 ;  /* 0x0000000200107825 */ /* 0x001fc800078e020c */
[----:B------:R-:W-:Y:S01]  /*a6430*/  VIADD R0, R0, UR4 ;  /* 0x0000000400007c36 */ /* 0x000fe20008000000 */
[----:B------:R-:W-:Y:S01]  /*a6440*/  ULDC UR4, c[0x0][0x228] ;  /* 0x00008a0000047ab9 */ /* 0x000fe20000000800 */
[----:B------:R0:W-:Y:S01]  /*a6450*/  @P1 STG.E.U16 desc[UR6][R16.64], R3 ;  /* 0x0000000310001986 */ /* 0x0001e2000c101506 */
[----:B------:R-:W-:Y:S01]  /*a6460*/  ISETP.LT.AND P1, PT, R28, UR4, !P0 ;  /* 0x000000041c007c0c */ /* 0x000fe2000c721270 */
[----:B------:R-:W-:Y:S01]  /*a6470*/  ULDC UR4, c[0x0][0x22c] ;  /* 0x00008b0000047ab9 */ /* 0x000fe20000000800 */
[----:B0-----:R-:W-:Y:S02]  /*a6480*/  VIADD R3, R27, 0x12 ;  /* 0x000000121b037836 */ /* 0x001fe40000000000 */
[----:B------:R-:W-:-:S03]  /*a6490*/  IMAD.WIDE R16, R0, 0x2, R14 ;  /* 0x0000000200107825 */ /* 0x000fc600078e020e */
[----:B------:R-:W-:Y:S01]  /*a64a0*/  ISETP.GE.AND P0, PT, R3, UR4, PT ;  /* 0x0000000403007c0c */ /* 0x000fe2000bf06270 */
[----:B------:R-:W-:Y:S01]  /*a64b0*/  ULDC UR4, c[0x0][0x228] ;  /* 0x00008a0000047ab9 */ /* 0x000fe20000000800 */
[----:B------:R0:W-:Y:S01]  /*a64c0*/  @P2 STG.E.U16 desc[UR6][R16.64], R11 ;  /* 0x0000000b10002986 */ /* 0x0001e2000c101506 */
[----:B------:R-:W-:Y:S02]  /*a64d0*/  PRMT R3, R11, 0x7632, R3 ;  /* 0x000076320b037816 */ /* 0x000fe40000000003 */
[----:B------:R-:W-:Y:S01]  /*a64e0*/  ISETP.LT.AND P4, PT, R29, UR4, !P0 ;  /* 0x000000041d007c0c */ /* 0x000fe2000c781270 */
[----:B------:R-:W-:Y:S01]  /*a64f0*/  ULDC UR4, c[0x0][0x248] ;  /* 0x0000920000047ab9 */ /* 0x000fe20000000800 */
[----:B------:R-:W-:Y:S01]  /*a6500*/  ISETP.LT.AND P2, PT, R28, UR8, !P0 ;  /* 0x000000081c007c0c */ /* 0x000fe2000c741270 */
[----:B------:R-:W-:Y:S01]  /*a6510*/  ULDC UR8, c[0x0][0x22c] ;  /* 0x00008b0000087ab9 */ /* 0x000fe20000000800 */
[----:B0-----:R-:W-:Y:S01]  /*a6520*/  IMAD.WIDE R16, R0, 0x2, R12 ;  /* 0x0000000200107825 */ /* 0x001fe200078e020c */
[----:B--2---:R-:W-:Y:S01]  /*a6530*/  PRMT R18, R10, 0x7632, R18 ;  /* 0x000076320a127816 */ /* 0x004fe20000000012 */
[----:B------:R-:W2:Y:S02]  /*a6540*/  LDL.LU R11, [R1+0x330] ;  /* 0x00033000010b7983 */ /* 0x000ea40000300800 */
[----:B------:R-:W-:Y:S01]  /*a6550*/  VIADD R0, R0, UR4 ;  /* 0x0000000400007c36 */ /* 0x000fe20008000000 */
[----:B------:R-:W-:Y:S01]  /*a6560*/  ULDC UR4, c[0x0][0x22c] ;  /* 0x00008b0000047ab9 */ /* 0x000fe20000000800 */
[----:B------:R0:W-:Y:S02]  /*a6570*/  @P1 STG.E.U16 desc[UR6][R16.64], R3 ;  /* 0x0000000310001986 */ /* 0x0001e4000c101506 */
[----:B0-----:R-:W-:-:S02]  /*a6580*/  VIADD R3, R27, 0x13 ;  /* 0x000000131b037836 */ /* 0x001fc40000000000 */
[----:B------:R-:W-:-:S03]  /*a6590*/  IMAD.WIDE R16, R0, 0x2, R14 ;  /* 0x0000000200107825 */ /* 0x000fc600078e020e */
[----:B------:R-:W-:Y:S01]  /*a65a0*/  ISETP.GE.AND P1, PT, R3, UR4, PT ;  /* 0x0000000403007c0c */ /* 0x000fe2000bf26270 */
[----:B------:R-:W-:Y:S01]  /*a65b0*/  ULDC UR4, c[0x0][0x228] ;  /* 0x00008a0000047ab9 */ /* 0x000fe20000000800 */
[----:B------:R-:W-:Y:S01]  /*a65c0*/  IADD3 R3, R27, 0x14, RZ ;  /* 0x000000141b037810 */ /* 0x000fe20007ffe0ff */
[----:B------:R0:W-:Y:S01]  /*a65d0*/  @P4 STG.E.U16 desc[UR6][R16.64], R10 ;  /* 0x0000000a10004986 */ /* 0x0001e2000c101506 */
[----:B------:R-:W-:Y:S01]  /*a65e0*/  ISETP.LT.AND P4, PT, R29, UR4, !P1 ;  /* 0x000000041d007c0c */ /* 0x000fe2000cf81270 */
[----:B------:R-:W-:Y:S01]  /*a65f0*/  ULDC UR4, c[0x0][0x248] ;  /* 0x0000920000047ab9 */ /* 0x000fe20000000800 */
[----:B------:R-:W-:Y:S01]  /*a6600*/  ISETP.GE.AND P0, PT, R3, UR8, PT ;  /* 0x0000000803007c0c */ /* 0x000fe2000bf06270 */
[C---:B------:R-:W-:Y:S01]  /*a6610*/  VIADD R3, R0.reuse, UR4 ;  /* 0x0000000400037c36 */ /* 0x040fe20008000000 */
[----:B------:R-:W-:Y:S01]  /*a6620*/  ULDC UR4, c[0x0][0x228] ;  /* 0x00008a0000047ab9 */ /* 0x000fe20000000800 */
[----:B------:R-:W-:Y:S01]  /*a6630*/  ULDC UR8, c[0x0][0x228] ;  /* 0x00008a0000087ab9 */ /* 0x000fe20000000800 */
[----:B0-----:R-:W-:Y:S01]  /*a6640*/  IMAD.WIDE R16, R0, 0x2, R12 ;  /* 0x0000000200107825 */ /* 0x001fe200078e020c */
[----:B------:R-:W-:Y:S01]  /*a6650*/  ISETP.LT.AND P5, PT, R29, UR8, !P0 ;  /* 0x000000081d007c0c */ /* 0x000fe2000c7a1270 */
[----:B------:R-:W-:-:S02]  /*a6660*/  ULDC UR8, c[0x0][0x228] ;  /* 0x00008a0000087ab9 */ /* 0x000fc40000000800 */
[----:B------:R-:W-:Y:S01]  /*a6670*/  VIADD R21, R27, 0x15 ;  /* 0x000000151b157836 */ /* 0x000fe20000000000 */
[----:B------:R0:W-:Y:S01]  /*a6680*/  @P2 STG.E.U16 desc[UR6][R16.64], R18 ;  /* 0x0000001210002986 */ /* 0x0001e2000c101506 */
[----:B------:R-:W-:Y:S01]  /*a6690*/  ISETP.LT.AND P2, PT, R28, UR4, !P1 ;  /* 0x000000041c007c0c */ /* 0x000fe2000cf41270 */
[----:B------:R-:W-:Y:S02]  /*a66a0*/  ULDC UR4, c[0x0][0x248] ;  /* 0x0000920000047ab9 */ /* 0x000fe40000000800 */
[----:B------:R-:W-:Y:S01]  /*a66b0*/  VIADD R0, R3, UR4 ;  /* 0x0000000403007c36 */ /* 0x000fe20008000000 */
[----:B---3--:R-:W-:Y:S01]  /*a66c0*/  PRMT R20, R19, 0x7632, R20 ;  /* 0x0000763213147816 */ /* 0x008fe20000000014 */
[----:B------:R-:W-:Y:S01]  /*a66d0*/  ULDC UR4, c[0x0][0x22c] ;  /* 0x00008b0000047ab9 */ /* 0x000fe20000000800 */
[----:B------:R-:W-:Y:S01]  /*a66e0*/  VIADD R22, R27, 0x17 ;  /* 0x000000171b167836 */ /* 0x000fe20000000000 */
[----:B------:R-:W3:Y:S01]  /*a66f0*/  LDL.LU R10, [R1+0x334] ;  /* 0x00033400010a7983 */ /* 0x000ee20000300800 */
[----:B0-----:R-:W-:Y:S01]  /*a6700*/  IMAD.WIDE R16, R3, 0x2, R14 ;  /* 0x0000000203107825 */ /* 0x001fe200078e020e */
[----:B------:R-:W-:Y:S01]  /*a6710*/  ISETP.GE.AND P1, PT, R21, UR4, PT ;  /* 0x0000000415007c0c */ /* 0x000fe2000bf26270 */
[----:B------:R-:W-:-:S03]  /*a6720*/  ULDC UR4, c[0x0][0x228] ;  /* 0x00008a0000047ab9 */ /* 0x000fc60000000800 */
[----:B------:R0:W-:Y:S01]  /*a6730*/  @P4 STG.E.U16 desc[UR6][R16.64], R19 ;  /* 0x0000001310004986 */ /* 0x0001e2000c101506 */
[----:B------:R-:W-:Y:S01]  /*a6740*/  ISETP.LT.AND P4, PT, R28, UR4, !P0 ;  /* 0x000000041c007c0c */ /* 0x000fe2000c781270 */
[----:B------:R-:W-:Y:S01]  /*a6750*/  ULDC UR4, c[0x0][0x248] ;  /* 0x0000920000047ab9 */ /* 0x000fe20000000800 */
[----:B0-----:R-:W-:-:S04]  /*a6760*/  IMAD.WIDE R16, R3, 0x2, R12 ;  /* 0x0000000203107825 */ /* 0x001fc800078e020c */
[C---:B------:R-:W-:Y:S01]  /*a6770*/  IMAD.WIDE R18, R0.reuse, 0x2, R14 ;  /* 0x0000000200127825 */ /* 0x040fe200078e020e */
[----:B------:R0:W-:Y:S04]  /*a6780*/  @P2 STG.E.U16 desc[UR6][R16.64], R20 ;  /* 0x0000001410002986 */ /* 0x0001e8000c101506 */
[----:B----4-:R1:W-:Y:S01]  /*a6790*/  @P5 STG.E.U16 desc[UR6][R18.64], R7 ;  /* 0x0000000712005986 */ /* 0x0103e2000c101506 */
[----:B------:R-:W-:Y:S01]  /*a67a0*/  ISETP.LT.AND P5, PT, R29, UR8, !P1 ;  /* 0x000000081d007c0c */ /* 0x000fe2000cfa1270 */
[C---:B------:R-:W-:Y:S01]  /*a67b0*/  VIADD R3, R0.reuse, UR4 ;  /* 0x0000000400037c36 */ /* 0x040fe20008000000 */
[----:B------:R-:W-:Y:S01]  /*a67c0*/  ULDC UR4, c[0x0][0x22c] ;  /* 0x00008b0000047ab9 */ /* 0x000fe20000000800 */
[----:B------:R-:W-:Y:S01]  /*a67d0*/  VIADD R21, R27, 0x16 ;  /* 0x000000161b157836 */ /* 0x000fe20000000000 */
[----:B------:R-:W-:Y:S01]  /*a67e0*/  ULDC UR8, c[0x0][0x22c] ;  /* 0x00008b0000087ab9 */ /* 0x000fe20000000800 */
[----:B0-----:R-:W-:Y:S01]  /*a67f0*/  PRMT R20, R7, 0x7632, R20 ;  /* 0x0000763207147816 */ /* 0x001fe20000000014 */
[----:B------:R-:W-:-:S02]  /*a6800*/  IMAD.WIDE R16, R0, 0x2, R12 ;  /* 0x0000000200107825 */ /* 0x000fc400078e020c */
[----:B------:R-:W-:Y:S01]  /*a6810*/  ISETP.GE.AND P2, PT, R21, UR4, PT ;  /* 0x0000000415007c0c */ /* 0x000fe2000bf46270 */
[----:B------:R-:W-:Y:S01]  /*a6820*/  ULDC UR4, c[0x0][0x248] ;  /* 0x0000920000047ab9 */ /* 0x000fe20000000800 */
[C---:B-1----:R-:W-:Y:S01]  /*a6830*/  IMAD.WIDE R18, R3.reuse, 0x2, R14 ;  /* 0x0000000203127825 */ /* 0x042fe200078e020e */
[----:B------:R-:W-:Y:S01]  /*a6840*/  ISETP.GE.AND P0, PT, R22, UR8, PT ;  /* 0x0000000816007c0c */ /* 0x000fe2000bf06270 */
[----:B------:R-:W-:Y:S01]  /*a6850*/  ULDC UR8, c[0x0][0x228] ;  /* 0x00008a0000087ab9 */ /* 0x000fe20000000800 */
[----:B------:R0:W-:Y:S01]  /*a6860*/  @P4 STG.E.U16 desc[UR6][R16.64], R20 ;  /* 0x0000001410004986 */ /* 0x0001e2000c101506 */
[----:B------:R-:W-:Y:S01]  /*a6870*/  ISETP.LT.AND P4, PT, R28, UR8, !P1 ;  /* 0x000000081c007c0c */ /* 0x000fe2000cf81270 */
[----:B------:R-:W-:Y:S01]  /*a6880*/  VIADD R22, R3, UR4 ;  /* 0x0000000403167c36 */ /* 0x000fe20008000000 */
[----:B------:R-:W-:Y:S01]  /*a6890*/  PRMT R0, R6, 0x7632, R0 ;  /* 0x0000763206007816 */ /* 0x000fe20000000000 */
[----:B------:R1:W-:Y:S01]  /*a68a0*/  @P5 STG.E.U16 desc[UR6][R18.64], R6 ;  /* 0x0000000612005986 */ /* 0x0003e2000c101506 */
[----:B------:R-:W-:Y:S01]  /*a68b0*/  ISETP.LT.AND P5, PT, R29, UR10, !P2 ;  /* 0x0000000a1d007c0c */ /* 0x000fe2000d7a1270 */
[----:B------:R-:W-:Y:S01]  /*a68c0*/  VIADD R23, R27, 0x18 ;  /* 0x000000181b177836 */ /* 0x000fe20000000000 */
[----:B------:R-:W-:Y:S01]  /*a68d0*/  ULDC UR4, c[0x0][0x22c] ;  /* 0x00008b0000047ab9 */ /* 0x000fe20000000800 */
[----:B------:R-:W-:Y:S01]  /*a68e0*/  ISETP.LT.AND P2, PT, R28, UR12, !P2 ;  /* 0x0000000c1c007c0c */ /* 0x000fe2000d741270 */
[----:B------:R-:W-:Y:S01]  /*a68f0*/  ULDC UR12, c[0x0][0x228] ;  /* 0x00008a00000c7ab9 */ /* 0x000fe20000000800 */
[----:B------:R-:W-:Y:S01]  /*a6900*/  ULDC UR8, c[0x0][0x248] ;  /* 0x0000920000087ab9 */ /* 0x000fe20000000800 */
[----:B------:R-:W4:Y:S01]  /*a6910*/  LDL.LU R7, [R1+0x358] ;  /* 0x0003580001077983 */ /* 0x000f220000300800 */
[----:B0-----:R-:W-:Y:S01]  /*a6920*/  IMAD.WIDE R16, R3, 0x2, R12 ;  /* 0x0000000203107825 */ /* 0x001fe200078e020c */
[----:B------:R-:W-:Y:S01]  /*a6930*/  ISETP.GE.AND P1, PT, R23, UR4, PT ;  /* 0x0000000417007c0c */ /* 0x000fe2000bf26270 */
[----:B------:R-:W-:Y:S01]  /*a6940*/  ULDC UR4, c[0x0][0x248] ;  /* 0x0000920000047ab9 */ /* 0x000fe20000000800 */
[----:B------:R-:W-:Y:S01]  /*a6950*/  ULDC UR10, c[0x0][0x22c] ;  /* 0x00008b00000a7ab9 */ /* 0x000fe20000000800 */
[----:B-1----:R-:W-:Y:S01]  /*a6960*/  IMAD.WIDE R18, R22, 0x2, R14 ;  /* 0x0000000216127825 */ /* 0x002fe200078e020e */
[----:B------:R-:W-:Y:S01]  /*a6970*/  @P4 STG.E.U16 desc[UR6][R16.64], R0 ;  /* 0x0000000010004986 */ /* 0x000fe2000c101506 */
[----:B------:R-:W-:Y:S01]  /*a6980*/  ISETP.LT.AND P4, PT, R28, UR14, !P0 ;  /* 0x0000000e1c007c0c */ /* 0x000fe2000c781270 */
[----:B------:R-:W-:Y:S01]  /*a6990*/  ULDC UR14, c[0x0][0x228] ;  /* 0x00008a00000e7ab9 */ /* 0x000fe20000000800 */
[----:B------:R-:W-:Y:S01]  /*a69a0*/  ISETP.LT.AND P6, PT, R29, UR16, !P1 ;  /* 0x000000101d007c0c */ /* 0x000fe2000cfc1270 */
[----:B------:R-:W-:Y:S01]  /*a69b0*/  IMAD.WIDE R20, R22, 0x2, R12 ;  /* 0x0000000216147825 */ /* 0x000fe200078e020c */
[----:B------:R-:W3:Y:S01]  /*a69c0*/  LDL.LU R6, [R1+0x338] ;  /* 0x0003380001067983 */ /* 0x000ee20000300800 */
[----:B------:R-:W-:-:S02]  /*a69d0*/  ULDC UR16, c[0x0][0x228] ;  /* 0x00008a0000107ab9 */ /* 0x000fc40000000800 */
[----:B------:R-:W-:Y:S01]  /*a69e0*/  VIADD R3, R27, 0x19 ;  /* 0x000000191b037836 */ /* 0x000fe20000000000 */
[----:B------:R0:W-:Y:S01]  /*a69f0*/  @P5 STG.E.U16 desc[UR6][R18.64], R5 ;  /* 0x0000000512005986 */ /* 0x0001e2000c101506 */
[----:B------:R-:W-:Y:S01]  /*a6a00*/  ISETP.LT.AND P5, PT, R29, UR12, !P0 ;  /* 0x0000000c1d007c0c */ /* 0x000fe2000c7a1270 */
[----:B------:R-:W-:Y:S01]  /*a6a10*/  ULDC UR12, c[0x0][0x228] ;  /* 0x00008a00000c7ab9 */ /* 0x000fe20000000800 */
[----:B------:R-:W-:Y:S01]  /*a6a20*/  PRMT R24, R5, 0x7632, R24 ;  /* 0x0000763205187816 */ /* 0x000fe20000000018 */
[----:B0-----:R-:W-:-:S04]  /*a6a30*/  VIADD R18, R22, UR4 ;  /* 0x0000000416127c36 */ /* 0x001fc80008000000 */
[----:B------:R0:W-:Y:S04]  /*a6a40*/  @P2 STG.E.U16 desc[UR6][R20.64], R24 ;  /* 0x0000001814002986 */ /* 0x0001e8000c101506 */
[----:B------:R-:W4:Y:S01]  /*a6a50*/  LDL.LU R5, [R1+0x35c] ;  /* 0x00035c0001057983 */ /* 0x000f220000300800 */
[C---:B------:R-:W-:Y:S01]  /*a6a60*/  IADD3 R0, R18.reuse, UR8, RZ ;  /* 0x0000000812007c10 */ /* 0x040fe2000fffe0ff */
[C---:B------:R-:W-:Y:S01]  /*a6a70*/  IMAD.WIDE R16, R18.reuse, 0x2, R14 ;  /* 0x0000000212107825 */ /* 0x040fe200078e020e */
[----:B------:R-:W-:Y:S01]  /*a6a80*/  ISETP.GE.AND P2, PT, R3, UR10, PT ;  /* 0x0000000a03007c0c */ /* 0x000fe2000bf46270 */
[----:B------:R-:W-:Y:S01]  /*a6a90*/  ULDC UR10, c[0x0][0x228] ;  /* 0x00008a00000a7ab9 */ /* 0x000fe20000000800 */
[----:B------:R-:W-:Y:S01]  /*a6aa0*/  ULDC UR4, c[0x0][0x22c] ;  /* 0x00008b0000047ab9 */ /* 0x000fe20000000800 */
[----:B------:R-:W-:Y:S01]  /*a6ab0*/  IMAD.WIDE R18, R18, 0x2, R12 ;  /* 0x0000000212127825 */ /* 0x000fe200078e020c */
[----:B------:R-:W-:-:S03]  /*a6ac0*/  ULDC UR8, c[0x0][0x22c] ;  /* 0x00008b0000087ab9 */ /* 0x000fc60000000800 */
[----:B0-----:R-:W-:Y:S01]  /*a6ad0*/  IMAD.WIDE R20, R0, 0x2, R14 ;  /* 0x0000000200147825 */ /* 0x001fe200078e020e */
[----:B------:R-:W-:Y:S01]  /*a6ae0*/  PRMT R23, R4, 0x7632, R23 ;  /* 0x0000763204177816 */ /* 0x000fe20000000017 */
[----:B------:R0:W-:Y:S01]  /*a6af0*/  @P5 STG.E.U16 desc[UR6][R16.64], R4 ;  /* 0x0000000410005986 */ /* 0x0001e2000c101506 */
[----:B------:R-:W-:-:S03]  /*a6b00*/  PRMT R3, R2, 0x7632, R3 ;  /* 0x0000763202037816 */ /* 0x000fc60000000003 */
[----:B------:R-:W-:Y:S04]  /*a6b10*/  @P4 STG.E.U16 desc[UR6][R18.64], R23 ;  /* 0x0000001712004986 */ /* 0x000fe8000c101506 */
[----:B------:R1:W-:Y:S04]  /*a6b20*/  @P6 STG.E.U16 desc[UR6][R20.64], R2 ;  /* 0x0000000214006986 */ /* 0x0003e8000c101506 */
[----:B0-----:R-:W4:Y:S04]  /*a6b30*/  LDL.LU R4, [R1+0x33c] ;  /* 0x00033c0001047983 */ /* 0x001f280000300800 */
[----:B-1----:R-:W4:Y:S01]  /*a6b40*/  LDL.LU R2, [R1+0x354] ;  /* 0x0003540001027983 */ /* 0x002f220000300800 */
[C---:B------:R-:W-:Y:S01]  /*a6b50*/  VIADD R22, R27.reuse, 0x1a ;  /* 0x0000001a1b167836 */ /* 0x040fe20000000000 */
[----:B------:R-:W-:Y:S01]  /*a6b60*/  ISETP.LT.AND P1, PT, R28, UR10, !P1 ;  /* 0x0000000a1c007c0c */ /* 0x000fe2000cf21270 */
[----:B------:R-:W-:Y:S01]  /*a6b70*/  VIADD R24, R27, 0x1c ;  /* 0x0000001c1b187836 */ /* 0x000fe20000000000 */
[----:B------:R-:W-:Y:S01]  /*a6b80*/  ISETP.LT.AND P4, PT, R29, UR12, !P2 ;  /* 0x0000000c1d007c0c */ /* 0x000fe2000d781270 */
[----:B------:R-:W-:Y:S01]  /*a6b90*/  IMAD.WIDE R16, R0, 0x2, R12 ;  /* 0x0000000200107825 */ /* 0x000fe200078e020c */
[----:B------:R-:W-:Y:S01]  /*a6ba0*/  ISETP.GE.AND P0, PT, R22, UR4, PT ;  /* 0x0000000416007c0c */ /* 0x000fe2000bf06270 */
[----:B------:R-:W-:Y:S01]  /*a6bb0*/  ULDC UR4, c[0x0][0x248] ;  /* 0x0000920000047ab9 */ /* 0x000fe20000000800 */
[----:B------:R-:W-:Y:S01]  /*a6bc0*/  ISETP.LT.AND P6, PT, R28, UR14, !P2 ;  /* 0x0000000e1c007c0c */ /* 0x000fe2000d7c1270 */
[----:B------:R-:W-:Y:S01]  /*a6bd0*/  VIADD R22, R0, UR4 ;  /* 0x0000000400167c36 */ /* 0x000fe20008000000 */
[----:B------:R-:W-:Y:S01]  /*a6be0*/  ULDC UR10, c[0x0][0x22c] ;  /* 0x00008b00000a7ab9 */ /* 0x000fe20000000800 */
[----:B------:R-:W-:Y:S01]  /*a6bf0*/  VIADD R23, R27, 0x1b ;  /* 0x0000001b1b177836 */ /* 0x000fe20000000000 */
[----:B------:R-:W-:Y:S01]  /*a6c00*/  ULDC UR12, c[0x0][0x228] ;  /* 0x00008a00000c7ab9 */ /* 0x000fe20000000800 */
[----:B------:R-:W-:Y:S01]  /*a6c10*/  IMAD.WIDE R18, R22, 0x2, R14 ;  /* 0x0000000216127825 */ /* 0x000fe200078e020e */
[----:B------:R-:W-:Y:S01]  /*a6c20*/  ISETP.GE.AND P5, PT, R24, UR10, PT ;  /* 0x0000000a18007c0c */ /* 0x000fe2000bfa6270 */
[----:B------:R0:W-:Y:S01]  /*a6c30*/  @P1 STG.E.U16 desc[UR6][R16.64], R3 ;  /* 0x0000000310001986 */ /* 0x0001e2000c101506 */
[----:B------:R-:W-:Y:S01]  /*a6c40*/  ULDC UR10, c[0x0][0x228] ;  /* 0x00008a00000a7ab9 */ /* 0x000fe20000000800 */
[----:B------:R-:W-:Y:S01]  /*a6c50*/  IMAD.WIDE R20, R22, 0x2, R12 ;  /* 0x0000000216147825 */ /* 0x000fe200078e020c */
[----:B------:R-:W-:Y:S01]  /*a6c60*/  ISETP.GE.AND P2, PT, R23, UR8, PT ;  /* 0x0000000817007c0c */ /* 0x000fe2000bf46270 */
[----:B------:R-:W-:Y:S01]  /*a6c70*/  ULDC UR4, c[0x0][0x248] ;  /* 0x0000920000047ab9 */ /* 0x000fe20000000800 */
[----:B------:R-:W-:Y:S01]  /*a6c80*/  ULDC UR14, c[0x0][0x228] ;  /* 0x00008a00000e7ab9 */ /* 0x000fe20000000800 */
[----:B------:R-:W-:Y:S01]  /*a6c90*/  VIADD R0, R27, 0x1d ;  /* 0x0000001d1b007836 */ /* 0x000fe20000000000 */
[----:B------:R-:W-:-:S04]  /*a6ca0*/  ULDC UR8, c[0x0][0x22c] ;  /* 0x00008b0000087ab9 */ /* 0x000fc80000000800 */
[----:B------:R-:W-:Y:S01]  /*a6cb0*/  ISETP.GE.AND P1, PT, R0, UR8, PT ;  /* 0x0000000800007c0c */ /* 0x000fe2000bf26270 */
[C---:B0-----:R-:W-:Y:S01]  /*a6cc0*/  VIADD R3, R27.reuse, 0x1e ;  /* 0x0000001e1b037836 */ /* 0x041fe20000000000 */
[----:B------:R-:W-:Y:S01]  /*a6cd0*/  ULDC UR8, c[0x0][0x228] ;  /* 0x00008a0000087ab9 */ /* 0x000fe20000000800 */
[----:B------:R-:W-:Y:S02]  /*a6ce0*/  IADD3 R23, R27, 0x20, RZ ;  /* 0x000000201b177810 */ /* 0x000fe40007ffe0ff */
[----:B--2---:R-:W-:Y:S01]  /*a6cf0*/  PRMT R25, R11, 0x7632, R25 ;  /* 0x000076320b197816 */ /* 0x004fe20000000019 */
[----:B------:R0:W-:Y:S01]  /*a6d00*/  @P4 STG.E.U16 desc[UR6][R18.64], R11 ;  /* 0x0000000b12004986 */ /* 0x0001e2000c101506 */
[C---:B------:R-:W-:Y:S01]  /*a6d10*/  ISETP.LT.AND P4, PT, R29.reuse, UR10, !P0 ;  /* 0x0000000a1d007c0c */ /* 0x040fe2000c781270 */
[----:B------:R-:W-:Y:S01]  /*a6d20*/  ULDC UR10, c[0x0][0x228] ;  /* 0x00008a00000a7ab9 */ /* 0x000fe20000000800 */
[----:B------:R-:W-:Y:S01]  /*a6d30*/  ISETP.LT.AND P0, PT, R28, UR12, !P0 ;  /* 0x0000000c1c007c0c */ /* 0x000fe2000c701270 */
[----:B------:R1:W-:Y:S01]  /*a6d40*/  @P6 STG.E.U16 desc[UR6][R20.64], R25 ;  /* 0x0000001914006986 */ /* 0x0003e2000c101506 */
[----:B------:R-:W-:Y:S01]  /*a6d50*/  ISETP.LT.AND P6, PT, R29, UR14, !P2 ;  /* 0x0000000e1d007c0c */ /* 0x000fe2000d7c1270 */
[----:B------:R-:W-:Y:S01]  /*a6d60*/  ULDC UR12, c[0x0][0x228] ;  /* 0x00008a00000c7ab9 */ /* 0x000fe20000000800 */
[----:B0-----:R-:W-:Y:S01]  /*a6d70*/  VIADD R18, R22, UR4 ;  /* 0x0000000416127c36 */ /* 0x001fe20008000000 */
[----:B------:R-:W-:Y:S01]  /*a6d80*/  ULDC UR4, c[0x0][0x248] ;  /* 0x0000920000047ab9 */ /* 0x000fe20000000800 */
[----:B------:R-:W-:Y:S01]  /*a6d90*/  ULDC UR14, c[0x0][0x228] ;  /* 0x00008a00000e7ab9 */ /* 0x000fe20000000800 */
[----:B------:R-:W2:Y:S01]  /*a6da0*/  LDL.LU R11, [R1+0x2f0] ;  /* 0x0002f000010b7983 */ /* 0x000ea20000300800 */
[C---:B------:R-:W-:Y:S01]  /*a6db0*/  VIADD R0, R18.reuse, UR4 ;  /* 0x0000000412007c36 */ /* 0x040fe20008000000 */
[----:B------:R-:W-:Y:S01]  /*a6dc0*/  ULDC UR4, c[0x0][0x22c] ;  /* 0x00008b0000047ab9 */ /* 0x000fe20000000800 */
[----:B------:R-:W-:-:S04]  /*a6dd0*/  IMAD.WIDE R16, R18, 0x2, R14 ;  /* 0x0000000212107825 */ /* 0x000fc800078e020e */
[----:B------:R-:W-:-:S04]  /*a6de0*/  IMAD.WIDE R18, R18, 0x2, R12 ;  /* 0x0000000212127825 */ /* 0x000fc800078e020c */
[----:B-1----:R-:W-:Y:S01]  /*a6df0*/  IMAD.WIDE R20, R0, 0x2, R14 ;  /* 0x0000000200147825 */ /* 0x002fe200078e020e */
[----:B------:R-:W-:Y:S01]  /*a6e00*/  ISETP.LT.AND P2, PT, R28, UR8, !P2 ;  /* 0x000000081c007c0c */ /* 0x000fe2000d741270 */
[----:B------:R-:W-:Y:S01]  /*a6e10*/  ULDC UR8, c[0x0][0x22c] ;  /* 0x00008b0000087ab9 */ /* 0x000fe20000000800 */
[----:B---3--:R-:W-:Y:S02]  /*a6e20*/  PRMT R25, R6, 0x7632, R25 ;  /* 0x0000763206197816 */ /* 0x008fe40000000019 */
[----:B----4-:R-:W-:Y:S02]  /*a6e30*/  PRMT R24, R5, 0x7632, R24 ;  /* 0x0000763205187816 */ /* 0x010fe40000000018 */
[----:B------:R-:W-:Y:S01]  /*a6e40*/  PRMT R22, R2, 0x7632, R22 ;  /* 0x0000763202167816 */ /* 0x000fe20000000016 */
[----:B------:R0:W-:Y:S01]  /*a6e50*/  @P4 STG.E.U16 desc[UR6][R16.64], R2 ;  /* 0x0000000210004986 */ /* 0x0001e2000c101506 */
[----:B------:R-:W-:Y:S01]  /*a6e60*/  ISETP.GE.AND P4, PT, R3, UR4, PT ;  /* 0x0000000403007c0c */ /* 0x000fe2000bf86270 */
[----:B------:R-:W-:Y:S01]  /*a6e70*/  VIADD R3, R27, 0x1f ;  /* 0x0000001f1b037836 */ /* 0x000fe20000000000 */
[----:B------:R-:W-:Y:S01]  /*a6e80*/  ULDC UR4, c[0x0][0x248] ;  /* 0x0000920000047ab9 */ /* 0x000fe20000000800 */
[----:B------:R1:W-:Y:S04]  /*a6e90*/  @P0 STG.E.U16 desc[UR6][R18.64], R22 ;  /* 0x0000001612000986 */ /* 0x0003e8000c101506 */
[----:B------:R3:W-:Y:S01]  /*a6ea0*/  @P6 STG.E.U16 desc[UR6][R20.64], R10 ;  /* 0x0000000a14006986 */ /* 0x0007e2000c101506 */
[----:B------:R-:W-:Y:S01]  /*a6eb0*/  ISETP.LT.AND P6, PT, R29, UR10, !P5 ;  /* 0x0000000a1d007c0c */ /* 0x000fe2000efc1270 */
[----:B------:R-:W-:Y:S01]  /*a6ec0*/  ULDC UR10, c[0x0][0x22c] ;  /* 0x00008b00000a7ab9 */ /* 0x000fe20000000800 */
[----:B------:R-:W-:Y:S01]  /*a6ed0*/  ISETP.LT.AND P5, PT, R28, UR12, !P5 ;  /* 0x0000000c1c007c0c */ /* 0x000fe2000efa1270 */
[C---:B0-----:R-:W-:Y:S01]  /*a6ee0*/  IMAD.WIDE R16, R0.reuse, 0x2, R12 ;  /* 0x0000000200107825 */ /* 0x041fe200078e020c */
[----:B------:R-:W-:Y:S01]  /*a6ef0*/  ISETP.GE.AND P0, PT, R3, UR8, PT ;  /* 0x0000000803007c0c */ /* 0x000fe2000bf06270 */
[----:B------:R-:W-:Y:S01]  /*a6f00*/  ULDC UR12, c[0x0][0x228] ;  /* 0x00008a00000c7ab9 */ /* 0x000fe20000000800 */
[----:B------:R-:W-:Y:S01]  /*a6f10*/  ULDC UR8, c[0x0][0x248] ;  /* 0x0000920000087ab9 */ /* 0x000fe20000000800 */
[----:B------:R-:W-:Y:S01]  /*a6f20*/  VIADD R3, R0, UR4 ;  /* 0x0000000400037c36 */ /* 0x000fe20008000000 */
[----:B-1----:R-:W-:Y:S01]  /*a6f30*/  PRMT R22, R10, 0x7632, R22 ;  /* 0x000076320a167816 */ /* 0x002fe20000000016 */
[----:B------:R-:W-:Y:S01]  /*a6f40*/  ULDC UR4, c[0x0][0x22c] ;  /* 0x00008b0000047ab9 */ /* 0x000fe20000000800 */
[----:B------:R-:W-:Y:S01]  /*a6f50*/  PRMT R0, R7, 0x7632, R0 ;  /* 0x0000763207007816 */ /* 0x000fe20000000000 */
[----:B------:R-:W-:-:S04]  /*a6f60*/  IMAD.WIDE R18, R3, 0x2, R14 ;  /* 0x0000000203127825 */ /* 0x000fc800078e020e */
[----:B---3--:R-:W-:Y:S01]  /*a6f70*/  IMAD.WIDE R20, R3, 0x2, R12 ;  /* 0x0000000203147825 */ /* 0x008fe200078e020c */
[----:B------:R-:W-:Y:S01]  /*a6f80*/  @P2 STG.E.U16 desc[UR6][R16.64], R22 ;  /* 0x0000001610002986 */ /* 0x000fe2000c101506 */
[----:B------:R-:W-:Y:S01]  /*a6f90*/  ISETP.GE.AND P2, PT, R23, UR4, PT ;  /* 0x0000000417007c0c */ /* 0x000fe2000bf46270 */
[----:B------:R-:W-:Y:S02]  /*a6fa0*/  ULDC UR4, c[0x0][0x248] ;  /* 0x0000920000047ab9 */ /* 0x000fe40000000800 */
[----:B------:R0:W-:Y:S01]  /*a6fb0*/  @P6 STG.E.U16 desc[UR6][R18.64], R7 ;  /* 0x0000000712006986 */ /* 0x0001e2000c101506 */
[C---:B------:R-:W-:Y:S01]  /*a6fc0*/  ISETP.LT.AND P6, PT, R29.reuse, UR16, !P4 ;  /* 0x000000101d007c0c */ /* 0x040fe2000e7c1270 */
[----:B------:R-:W-:Y:S02]  /*a6fd0*/  ULDC UR16, c[0x0][0x228] ;  /* 0x00008a0000107ab9 */ /* 0x000fe40000000800 */
[----:B------:R1:W-:Y:S01]  /*a6fe0*/  @P5 STG.E.U16 desc[UR6][R20.64], R0 ;  /* 0x0000000014005986 */ /* 0x0003e2000c101506 */
[----:B------:R-:W-:Y:S01]  /*a6ff0*/  ISETP.LT.AND P5, PT, R29, UR12, !P1 ;  /* 0x0000000c1d007c0c */ /* 0x000fe2000cfa1270 */
[----:B------:R-:W-:Y:S01]  /*a7000*/  ULDC UR12, c[0x0][0x228] ;  /* 0x00008a00000c7ab9 */ /* 0x000fe20000000800 */
[C---:B------:R-:W-:Y:S01]  /*a7010*/  ISETP.LT.AND P1, PT, R28.reuse, UR14, !P1 ;  /* 0x0000000e1c007c0c */ /* 0x040fe2000cf21270 */
[----:B------:R-:W-:Y:S01]  /*a7020*/  ULDC UR14, c[0x0][0x228] ;  /* 0x00008a00000e7ab9 */ /* 0x000fe20000000800 */
[----:B------:R-:W-:Y:S01]  /*a7030*/  ISETP.LT.AND P4, PT, R28, UR18, !P4 ;  /* 0x000000121c007c0c */ /* 0x000fe2000e781270 */
[----:B------:R-:W-:Y:S01]  /*a7040*/  ULDC UR18, c[0x0][0x228] ;  /* 0x00008a0000127ab9 */ /* 0x000fe20000000800 */
[----:B0-----:R-:W-:Y:S01]  /*a7050*/  VIADD R18, R3, UR4 ;  /* 0x0000000403127c36 */ /* 0x001fe20008000000 */
[----:B------:R-:W-:-:S03]  /*a7060*/  ULDC UR4, c[0x0][0x248] ;  /* 0x0000920000047ab9 */ /* 0x000fc60000000800 */
[C---:B------:R-:W-:Y:S01]  /*a7070*/  VIADD R3, R18.reuse, UR8 ;  /* 0x0000000812037c36 */ /* 0x040fe20008000000 */
[----:B------:R-:W-:Y:S01]  /*a7080*/  ULDC UR8, c[0x0][0x22c] ;  /* 0x00008b0000087ab9 */ /* 0x000fe20000000800 */
[----:B------:R-:W-:-:S04]  /*a7090*/  IMAD.WIDE R16, R18, 0x2, R14 ;  /* 0x0000000212107825 */ /* 0x000fc800078e020e */
[----:B------:R-:W-:Y:S01]  /*a70a0*/  IMAD.WIDE R18, R18, 0x2, R12 ;  /* 0x0000000212127825 */ /* 0x000fe200078e020c */
[----:B------:R-:W-:Y:S03]  /*a70b0*/  @P5 STG.E.U16 desc[UR6][R16.64], R6 ;  /* 0x0000000610005986 */ /* 0x000fe6000c101506 */
[C---:B-1----:R-:W-:Y:S01]  /*a70c0*/  IMAD.WIDE R20, R3.reuse, 0x2, R14 ;  /* 0x0000000203147825 */ /* 0x042fe200078e020e */
[----:B------:R-:W-:Y:S03]  /*a70d0*/  @P1 STG.E.U16 desc[UR6][R18.64], R25 ;  /* 0x0000001912001986 */ /* 0x000fe6000c101506 */
[----:B------:R-:W-:Y:S01]  /*a70e0*/  IMAD.WIDE R22, R3, 0x2, R12 ;  /* 0x0000000203167825 */ /* 0x000fe200078e020c */
[----:B------:R-:W-:Y:S04]  /*a70f0*/  @P6 STG.E.U16 desc[UR6][R20.64], R5 ;  /* 0x0000000514006986 */ /* 0x000fe8000c101506 */
[----:B------:R0:W-:Y:S04]  /*a7100*/  @P4 STG.E.U16 desc[UR6][R22.64], R24 ;  /* 0x0000001816004986 */ /* 0x0001e8000c101506 */
[----:B0-----:R-:W3:Y:S04]  /*a7110*/  LDL.LU R23, [R1+0x310] ;  /* 0x0003100001177983 */ /* 0x001ee80000300800 */
[----:B------:R-:W4:Y:S04]  /*a7120*/  LDL.LU R2, [R1+0x314] ;  /* 0x0003140001027983 */ /* 0x000f280000300800 */
[----:B------:R-:W4:Y:S04]  /*a7130*/  LDL.LU R10, [R1+0x2f4] ;  /* 0x0002f400010a7983 */ /* 0x000f280000300800 */
[----:B------:R-:W4:Y:S04]  /*a7140*/  LDL.LU R7, [R1+0x318] ;  /* 0x0003180001077983 */ /* 0x000f280000300800 */
[----:B------:R-:W4:Y:S01]  /*a7150*/  LDL.LU R6, [R1+0x2f8] ;  /* 0x0002f80001067983 */ /* 0x000f220000300800 */
[----:B------:R-:W-:-:S03]  /*a7160*/  VIADD R0, R27, 0x21 ;  /* 0x000000211b007836 */ /* 0x000fc60000000000 */
[----:B------:R-:W4:Y:S02]  /*a7170*/  LDL.LU R5, [R1+0x31c] ;  /* 0x00031c0001057983 */ /* 0x000f240000300800 */
[----:B------:R-:W-:Y:S01]  /*a7180*/  ISETP.GE.AND P5, PT, R0, UR10, PT ;  /* 0x0000000a00007c0c */ /* 0x000fe2000bfa6270 */
[----:B------:R-:W-:Y:S02]  /*a7190*/  ULDC UR10, c[0x0][0x228] ;  /* 0x00008a00000a7ab9 */ /* 0x000fe40000000800 */
[----:B------:R-:W-:Y:S01]  /*a71a0*/  ISETP.LT.AND P4, PT, R29, UR10, !P0 ;  /* 0x0000000a1d007c0c */ /* 0x000fe2000c781270 */
[----:B------:R-:W-:Y:S01]  /*a71b0*/  VIADD R18, R3, UR4 ;  /* 0x0000000403127c36 */ /* 0x000fe20008000000 */
[----:B------:R-:W-:Y:S01]  /*a71c0*/  PRMT R22, R4, 0x7632, R22 ;  /* 0x0000763204167816 */ /* 0x000fe20000000016 */
[----:B------:R-:W-:Y:S01]  /*a71d0*/  VIADD R0, R27, 0x22 ;  /* 0x000000221b007836 */ /* 0x000fe20000000000 */
[----:B------:R-:W-:Y:S01]  /*a71e0*/  ISETP.LT.AND P0, PT, R28, UR12, !P0 ;  /* 0x0000000c1c007c0c */ /* 0x000fe2000c701270 */
[----:B------:R-:W-:Y:S01]  /*a71f0*/  IMAD.WIDE R16, R18, 0x2, R14 ;  /* 0x0000000212107825 */ /* 0x000fe200078e020e */
[----:B------:R-:W-:Y:S01]  /*a7200*/  ISETP.LT.AND P6, PT, R29, UR14, !P2 ;  /* 0x0000000e1d007c0c */ /* 0x000fe2000d7c1270 */
[----:B------:R-:W-:Y:S01]  /*a7210*/  ULDC UR4, c[0x0][0x248] ;  /* 0x0000920000047ab9 */ /* 0x000fe20000000800 */
[----:B------:R-:W-:Y:S01]  /*a7220*/  ISETP.GE.AND P1, PT, R0, UR8, PT ;  /* 0x0000000800007c0c */ /* 0x000fe2000bf26270 */
[----:B------:R-:W-:Y:S01]  /*a7230*/  VIADD R3, R27, 0x23 ;  /* 0x000000231b037836 */ /* 0x000fe20000000000 */
[----:B------:R-:W-:Y:S01]  /*a7240*/  ULDC UR8, c[0x0][0x228] ;  /* 0x00008a0000087ab9 */ /* 0x000fe20000000800 */
[----:B------:R-:W-:Y:S01]  /*a7250*/  ULDC UR10, c[0x0][0x228] ;  /* 0x00008a00000a7ab9 */ /* 0x000fe20000000800 */
[----:B------:R-:W-:Y:S01]  /*a7260*/  ULDC UR12, c[0x0][0x228] ;  /* 0x00008a00000c7ab9 */ /* 0x000fe20000000800 */
[----:B------:R0:W-:Y:S01]  /*a7270*/  @P4 STG.E.U16 desc[UR6][R16.64], R4 ;  /* 0x0000000410004986 */ /* 0x0001e2000c101506 */
[----:B------:R-:W-:-:S03]  /*a7280*/  ULDC UR14, c[0x0][0x228] ;  /* 0x00008a00000e7ab9 */ /* 0x000fc60000000800 */
[----:B0-----:R-:W4:Y:S01]  /*a7290*/  LDL.LU R4, [R1+0x2fc] ;  /* 0x0002fc0001047983 */ /* 0x001f220000300800 */
[C---:B------:R-:W-:Y:S01]  /*a72a0*/  VIADD R0, R18.reuse, UR4 ;  /* 0x0000000412007c36 */ /* 0x040fe20008000000 */
[----:B------:R-:W-:Y:S01]  /*a72b0*/  ULDC UR4, c[0x0][0x22c] ;  /* 0x00008b0000047ab9 */ /* 0x000fe20000000800 */
[----:B------:R-:W-:Y:S01]  /*a72c0*/  IMAD.WIDE R18, R18, 0x2, R12 ;  /* 0x0000000212127825 */ /* 0x000fe200078e020c */
[----:B------:R-:W-:Y:S01]  /*a72d0*/  ISETP.GE.AND P4, PT, R3, UR4, PT ;  /* 0x0000000403007c0c */ /* 0x000fe2000bf86270 */
[----:B------:R-:W-:Y:S01]  /*a72e0*/  ULDC UR4, c[0x0][0x248] ;  /* 0x0000920000047ab9 */ /* 0x000fe20000000800 */
[----:B------:R-:W-:Y:S01]  /*a72f0*/  ISETP.LT.AND P2, PT, R28, UR8, !P2 ;  /* 0x000000081c007c0c */ /* 0x000fe2000d741270 */
[C---:B------:R-:W-:Y:S01]  /*a7300*/  IMAD.WIDE R20, R0.reuse, 0x2, R14 ;  /* 0x0000000200147825 */ /* 0x040fe200078e020e */
[----:B------:R0:W-:Y:S01]  /*a7310*/  @P0 STG.E.U16 desc[UR6][R18.64], R22 ;  /* 0x0000001612000986 */ /* 0x0001e2000c101506 */
[----:B------:R-:W-:Y:S02]  /*a7320*/  ULDC UR8, c[0x0][0x22c] ;  /* 0x00008b0000087ab9 */ /* 0x000fe40000000800 */
[----:B------:R-:W-:Y:S01]  /*a7330*/  VIADD R3, R27, 0x24 ;  /* 0x000000241b037836 */ /* 0x000fe20000000000 */
[----:B------:R-:W4:Y:S04]  /*a7340*/  LDL.LU R26, [R1+0x320] ;  /* 0x00032000011a7983 */ /* 0x000f280000300800 */
[----:B------:R-:W-:Y:S01]  /*a7350*/  ISETP.GE.AND P0, PT, R3, UR8, PT ;  /* 0x0000000803007c0c */ /* 0x000fe2000bf06270 */
[C---:B------:R-:W-:Y:S01]  /*a7360*/  VIADD R3, R0.reuse, UR4 ;  /* 0x0000000400037c36 */ /* 0x040fe20008000000 */
[----:B------:R-:W-:Y:S01]  /*a7370*/  ULDC UR4, c[0x0][0x22c] ;  /* 0x00008b0000047ab9 */ /* 0x000fe20000000800 */
[----:B------:R-:W-:Y:S01]  /*a7380*/  IMAD.WIDE R16, R0, 0x2, R12 ;  /* 0x0000000200107825 */ /* 0x000fe200078e020c */
[----:B--2---:R-:W-:Y:S01]  /*a7390*/  PRMT R0, R11, 0x7632, R0 ;  /* 0x000076320b007816 */ /* 0x004fe20000000000 */
[----:B------:R-:W-:-:S02]  /*a73a0*/  ULDC UR8, c[0x0][0x248] ;  /* 0x0000920000087ab9 */ /* 0x000fc40000000800 */
[----:B0-----:R-:W-:Y:S01]  /*a73b0*/  IMAD.WIDE R18, R3, 0x2, R14 ;  /* 0x0000000203127825 */ /* 0x001fe200078e020e */
[----:B---3--:R0:W-:Y:S01]  /*a73c0*/  @P6 STG.E.U16 desc[UR6][R20.64], R23 ;  /* 0x0000001714006986 */ /* 0x0081e2000c101506 */
[----:B------:R-:W-:Y:S01]  /*a73d0*/  ISETP.LT.AND P6, PT, R29, UR10, !P5 ;  /* 0x0000000a1d007c0c */ /* 0x000fe2000efc1270 */
[----:B------:R-:W-:Y:S01]  /*a73e0*/  ULDC UR10, c[0x0][0x22c] ;  /* 0x00008b00000a7ab9 */ /* 0x000fe20000000800 */
[----:B------:R-:W-:Y:S01]  /*a73f0*/  ISETP.LT.AND P5, PT, R28, UR12, !P5 ;  /* 0x0000000c1c007c0c */ /* 0x000fe2000efa1270 */
[----:B------:R-:W-:Y:S01]  /*a7400*/  ULDC UR12, c[0x0][0x228] ;  /* 0x00008a00000c7ab9 */ /* 0x000fe20000000800 */
[----:B------:R-:W-:Y:S01]  /*a7410*/  PRMT R22, R23, 0x7632, R22 ;  /* 0x0000763217167816 */ /* 0x000fe20000000016 */
[----:B0-----:R-:W-:-:S04]  /*a7420*/  IMAD.WIDE R20, R3, 0x2, R12 ;  /* 0x0000000203147825 */ /* 0x001fc800078e020c */
[----:B------:R-:W-:Y:S01]  /*a7430*/  @P2 STG.E.U16 desc[UR6][R16.64], R22 ;  /* 0x0000001610002986 */ /* 0x000fe2000c101506 */
[----:B------:R-:W-:-:S03]  /*a7440*/  VIADD R23, R27, 0x25 ;  /* 0x000000251b177836 */ /* 0x000fc60000000000 */
[----:B------:R0:W-:Y:S04]  /*a7450*/  @P6 STG.E.U16 desc[UR6][R18.64], R11 ;  /* 0x0000000b12006986 */ /* 0x0001e8000c101506 */
[----:B------:R1:W-:Y:S01]  /*a7460*/  @P5 STG.E.U16 desc[UR6][R20.64], R0 ;  /* 0x0000000014005986 */ /* 0x0003e2000c101506 */
[----:B------:R-:W-:Y:S01]  /*a7470*/  ISETP.GE.AND P2, PT, R23, UR4, PT ;  /* 0x0000000417007c0c */ /* 0x000fe2000bf46270 */
[----:B------:R-:W-:Y:S01]  /*a7480*/  ULDC UR4, c[0x0][0x248] ;  /* 0x0000920000047ab9 */ /* 0x000fe20000000800 */
[C---:B------:R-:W-:Y:S01]  /*a7490*/  ISETP.LT.AND P5, PT, R29.reuse, UR12, !P1 ;  /* 0x0000000c1d007c0c */ /* 0x040fe2000cfa1270 */
[----:B------:R-:W-:Y:S01]  /*a74a0*/  ULDC UR12, c[0x0][0x228] ;  /* 0x00008a00000c7ab9 */ /* 0x000fe20000000800 */
[C---:B------:R-:W-:Y:S01]  /*a74b0*/  ISETP.LT.AND P1, PT, R28.reuse, UR14, !P1 ;  /* 0x0000000e1c007c0c */ /* 0x040fe2000cf21270 */
[----:B------:R-:W-:Y:S01]  /*a74c0*/  ULDC UR14, c[0x0][0x228] ;  /* 0x00008a00000e7ab9 */ /* 0x000fe20000000800 */
[----:B------:R-:W-:Y:S01]  /*a74d0*/  ISETP.LT.AND P6, PT, R29, UR16, !P4 ;  /* 0x000000101d007c0c */ /* 0x000fe2000e7c1270 */
[----:B0-----:R-:W2:Y:S01]  /*a74e0*/  LDL.LU R11, [R1+0x300] ;  /* 0x00030000010b7983 */ /* 0x001ea20000300800 */
[----:B------:R-:W-:Y:S01]  /*a74f0*/  IADD3 R18, R3, UR4, RZ ;  /* 0x0000000403127c10 */ /* 0x000fe2000fffe0ff */
[----:B------:R-:W-:Y:S01]  /*a7500*/  ULDC UR4, c[0x0][0x248] ;  /* 0x0000920000047ab9 */ /* 0x000fe20000000800 */
[----:B------:R-:W-:Y:S01]  /*a7510*/  ISETP.LT.AND P4, PT, R28, UR18, !P4 ;  /* 0x000000121c007c0c */ /* 0x000fe2000e781270 */
[----:B-1----:R-:W-:Y:S01]  /*a7520*/  VIADD R0, R27, 0x26 ;  /* 0x000000261b007836 */ /* 0x002fe20000000000 */
[----:B----4-:R-:W-:Y:S01]  /*a7530*/  PRMT R24, R2, 0x7632, R24 ;  /* 0x0000763202187816 */ /* 0x010fe20000000018 */
[----:B------:R-:W-:Y:S01]  /*a7540*/  VIADD R3, R18, UR8 ;  /* 0x0000000812037c36 */ /* 0x000fe20008000000 */
[----:B------:R-:W-:Y:S01]  /*a7550*/  PRMT R25, R10, 0x7632, R25 ;  /* 0x000076320a197816 */ /* 0x000fe20000000019 */
[C---:B------:R-:W-:Y:S01]  /*a7560*/  IMAD.WIDE R16, R18.reuse, 0x2, R14 ;  /* 0x0000000212107825 */ /* 0x040fe200078e020e */
[----:B------:R-:W-:Y:S01]  /*a7570*/  ULDC UR8, c[0x0][0x22c] ;  /* 0x00008b0000087ab9 */ /* 0x000fe20000000800 */
[----:B------:R-:W-:Y:S01]  /*a7580*/  ULDC UR16, c[0x0][0x228] ;  /* 0x00008a0000107ab9 */ /* 0x000fe20000000800 */
[----:B------:R-:W-:Y:S01]  /*a7590*/  ULDC UR18, c[0x0][0x228] ;  /* 0x00008a0000127ab9 */ /* 0x000fe20000000800 */
[----:B------:R-:W-:Y:S01]  /*a75a0*/  IMAD.WIDE R18, R18, 0x2, R12 ;  /* 0x0000000212127825 */ /* 0x000fe200078e020c */
[----:B------:R0:W-:Y:S03]  /*a75b0*/  @P5 STG.E.U16 desc[UR6][R16.64], R2 ;  /* 0x0000000210005986 */ /* 0x0001e6000c101506 */
[----:B------:R-:W-:Y:S01]  /*a75c0*/  IMAD.WIDE R20, R3, 0x2, R14 ;  /* 0x0000000203147825 */ /* 0x000fe200078e020e */
[----:B------:R-:W-:-:S03]  /*a75d0*/  ISETP.GE.AND P5, PT, R0, UR10, PT ;  /* 0x0000000a00007c0c */ /* 0x000fc6000bfa6270 */
[----:B------:R-:W-:Y:S01]  /*a75e0*/  IMAD.WIDE R22, R3, 0x2, R12 ;  /* 0x0000000203167825 */ /* 0x000fe200078e020c */
[----:B------:R1:W-:Y:S01]  /*a75f0*/  @P1 STG.E.U16 desc[UR6][R18.64], R24 ;  /* 0x0000001812001986 */ /* 0x0003e2000c101506 */
[----:B------:R-:W-:-:S03]  /*a7600*/  ULDC UR10, c[0x0][0x228] ;  /* 0x00008a00000a7ab9 */ /* 0x000fc60000000800 */
[----:B0-----:R-:W3:Y:S01]  /*a7610*/  LDL.LU R2, [R1+0x324] ;  /* 0x0003240001027983 */ /* 0x001ee20000300800 */
[----:B------:R-:W-:-:S03]  /*a7620*/  VIADD R0, R27, 0x27 ;  /* 0x000000271b007836 */ /* 0x000fc60000000000 */
[----:B------:R0:W-:Y:S04]  /*a7630*/  @P6 STG.E.U16 desc[UR6][R20.64], R10 ;  /* 0x0000000a14006986 */ /* 0x0001e8000c101506 */
[----:B------:R4:W-:Y:S01]  /*a7640*/  @P4 STG.E.U16 desc[UR6][R22.64], R25 ;  /* 0x0000001916004986 */ /* 0x0009e2000c101506 */
[----:B------:R-:W-:Y:S01]  /*a7650*/  ISETP.LT.AND P4, PT, R29, UR10, !P0 ;  /* 0x0000000a1d007c0c */ /* 0x000fe2000c781270 */
[----:B-1----:R-:W-:Y:S01]  /*a7660*/  VIADD R18, R3, UR4 ;  /* 0x0000000403127c36 */ /* 0x002fe20008000000 */
[----:B------:R-:W-:Y:S01]  /*a7670*/  ISETP.LT.AND P0, PT, R28, UR12, !P0 ;  /* 0x0000000c1c007c0c */ /* 0x000fe2000c701270 */
[----:B------:R-:W-:Y:S01]  /*a7680*/  ULDC UR4, c[0x0][0x248] ;  /* 0x0000920000047ab9 */ /* 0x000fe20000000800 */
[----:B------:R-:W-:Y:S02]  /*a7690*/  ISETP.LT.AND P6, PT, R29, UR14, !P2 ;  /* 0x0000000e1d007c0c */ /* 0x000fe4000d7c1270 */
[----:B------:R-:W-:Y:S01]  /*a76a0*/  ISETP.GE.AND P1, PT, R0, UR8, PT ;  /* 0x0000000800007c0c */ /* 0x000fe2000bf26270 */
[----:B0-----:R-:W3:Y:S01]  /*a76b0*/  LDL.LU R10, [R1+0x304] ;  /* 0x00030400010a7983 */ /* 0x001ee20000300800 */
[C---:B------:R-:W-:Y:S01]  /*a76c0*/  VIADD R0, R18.reuse, UR4 ;  /* 0x0000000412007c36 */ /* 0x040fe20008000000 */
[----:B------:R-:W-:Y:S01]  /*a76d0*/  ULDC UR4, c[0x0][0x22c] ;  /* 0x00008b0000047ab9 */ /* 0x000fe20000000800 */
[C---:B------:R-:W-:Y:S01]  /*a76e0*/  IMAD.WIDE R16, R18.reuse, 0x2, R14 ;  /* 0x0000000212107825 */ /* 0x040fe200078e020e */
[----:B----4-:R-:W-:Y:S01]  /*a76f0*/  PRMT R22, R7, 0x7632, R22 ;  /* 0x0000763207167816 */ /* 0x010fe20000000016 */
[----:B------:R-:W-:Y:S01]  /*a7700*/  ULDC UR8, c[0x0][0x228] ;  /* 0x00008a0000087ab9 */ /* 0x000fe20000000800 */
[----:B------:R-:W-:Y:S01]  /*a7710*/  ULDC UR10, c[0x0][0x228] ;  /* 0x00008a00000a7ab9 */ /* 0x000fe20000000800 */
[----:B------:R-:W-:Y:S01]  /*a7720*/  VIADD R3, R27, 0x28 ;  /* 0x000000281b037836 */ /* 0x000fe20000000000 */
[----:B------:R-:W-:Y:S01]  /*a7730*/  ULDC UR12, c[0x0][0x228] ;  /* 0x00008a00000c7ab9 */ /* 0x000fe20000000800 */
[----:B------:R-:W-:Y:S01]  /*a7740*/  IMAD.WIDE R18, R18, 0x2, R12 ;  /* 0x0000000212127825 */ /* 0x000fe200078e020c */
[----:B------:R0:W-:Y:S01]  /*a7750*/  @P4 STG.E.U16 desc[UR6][R16.64], R7 ;  /* 0x0000000710004986 */ /* 0x0001e2000c101506 */
[----:B------:R-:W-:Y:S01]  /*a7760*/  PRMT R25, R4, 0x7632, R25 ;  /* 0x0000763204197816 */ /* 0x000fe20000000019 */
[----:B------:R-:W-:Y:S01]  /*a7770*/  ULDC UR14, c[0x0][0x228] ;  /* 0x00008a00000e7ab9 */ /* 0x000fe20000000800 */
[----:B------:R-:W-:Y:S01]  /*a7780*/  IMAD.WIDE R20, R0, 0x2, R14 ;  /* 0x0000000200147825 */ /* 0x000fe200078e020e */
[----:B------:R-:W-:Y:S01]  /*a7790*/  ISETP.GE.AND P4, PT, R3, UR4, PT ;  /* 0x0000000403007c0c */ /* 0x000fe2000bf86270 */
[----:B------:R1:W-:Y:S01]  /*a77a0*/  @P0 STG.E.U16 desc[UR6][R18.64], R22 ;  /* 0x0000001612000986 */ /* 0x0003e2000c101506 */
[C---:B------:R-:W-:Y:S01]  /*a77b0*/  ISETP.LT.AND P2, PT, R28.reuse, UR8, !P2 ;  /* 0x000000081c007c0c */ /* 0x040fe2000d741270 */
[----:B------:R-:W-:Y:S01]  /*a77c0*/  VIADD R3, R27, 0x29 ;  /* 0x000000291b037836 */ /* 0x000fe20000000000 */
[----:B------:R-:W-:Y:S01]  /*a77d0*/  ULDC UR8, c[0x0][0x22c] ;  /* 0x00008b0000087ab9 */ /* 0x000fe20000000800 */
[----:B------:R4:W-:Y:S01]  /*a77e0*/  @P6 STG.E.U16 desc[UR6][R20.64], R6 ;  /* 0x0000000614006986 */ /* 0x0009e2000c101506 */
[----:B------:R-:W-:Y:S01]  /*a77f0*/  ISETP.LT.AND P6, PT, R29, UR10, !P5 ;  /* 0x0000000a1d007c0c */ /* 0x000fe2000efc1270 */
[----:B------:R-:W-:Y:S01]  /*a7800*/  ULDC UR4, c[0x0][0x248] ;  /* 0x0000920000047ab9 */ /* 0x000fe20000000800 */
[----:B------:R-:W-:Y:S01]  /*a7810*/  ISETP.LT.AND P5, PT, R28, UR12, !P5 ;  /* 0x0000000c1c007c0c */ /* 0x000fe2000efa1270 */
[----:B0-----:R-:W3:Y:S01]  /*a7820*/  LDL.LU R7, [R1+0x328] ;  /* 0x0003280001077983 */ /* 0x001ee20000300800 */
[----:B------:R-:W-:Y:S01]  /*a7830*/  ISETP.GE.AND P0, PT, R3, UR8, PT ;  /* 0x0000000803007c0c */ /* 0x000fe2000bf06270 */
[----:B------:R-:W-:Y:S01]  /*a7840*/  VIADD R3, R0, UR4 ;  /* 0x0000000400037c36 */ /* 0x000fe20008000000 */
[----:B------:R-:W-:Y:S01]  /*a7850*/  ULDC UR12, c[0x0][0x228] ;  /* 0x00008a00000c7ab9 */ /* 0x000fe20000000800 */
[----:B-1----:R-:W-:Y:S01]  /*a7860*/  PRMT R22, R6, 0x7632, R22 ;  /* 0x0000763206167816 */ /* 0x002fe20000000016 */
[----:B------:R-:W-:Y:S01]  /*a7870*/  IMAD.WIDE R16, R0, 0x2, R12 ;  /* 0x0000000200107825 */ /* 0x000fe200078e020c */
[----:B------:R-:W-:Y:S01]  /*a7880*/  ULDC UR4, c[0x0][0x22c] ;  /* 0x00008b0000047ab9 */ /* 0x000fe20000000800 */
[----:B------:R-:W-:Y:S01]  /*a7890*/  ULDC UR8, c[0x0][0x248] ;  /* 0x0000920000087ab9 */ /* 0x000fe20000000800 */
[----:B----4-:R-:W4:Y:S01]  /*a78a0*/  LDL.LU R6, [R1+0x308] ;  /* 0x0003080001067983 */ /* 0x010f220000300800 */
[----:B------:R-:W-:Y:S01]  /*a78b0*/  IMAD.WIDE R18, R3, 0x2, R14 ;  /* 0x0000000203127825 */ /* 0x000fe200078e020e */
[----:B------:R-:W-:Y:S01]  /*a78c0*/  PRMT R0, R5, 0x7632, R0 ;  /* 0x0000763205007816 */ /* 0x000fe20000000000 */
[----:B------:R-:W-:-:S02]  /*a78d0*/  ULDC UR10, c[0x0][0x22c] ;  /* 0x00008b00000a7ab9 */ /* 0x000fc40000000800 */
[----:B------:R-:W-:Y:S01]  /*a78e0*/  IMAD.WIDE R20, R3, 0x2, R12 ;  /* 0x0000000203147825 */ /* 0x000fe200078e020c */
[----:B------:R-:W-:Y:S03]  /*a78f0*/  @P2 STG.E.U16 desc[UR6][R16.64], R22 ;  /* 0x0000001610002986 */ /* 0x000fe6000c101506 */
[----:B------:R-:W-:Y:S01]  /*a7900*/  VIADD R23, R27, 0x2a ;  /* 0x0000002a1b177836 */ /* 0x000fe20000000000 */
[----:B------:R0:W-:Y:S04]  /*a7910*/  @P6 STG.E.U16 desc[UR6][R18.64], R5 ;  /* 0x0000000512006986 */ /* 0x0001e8000c101506 */
[----:B------:R-:W-:Y:S01]  /*a7920*/  @P5 STG.E.U16 desc[UR6][R20.64], R0 ;  /* 0x0000000014005986 */ /* 0x000fe2000c101506 */
[----:B------:R-:W-:Y:S01]  /*a7930*/  ISETP.LT.AND P5, PT, R29, UR12, !P1 ;  /* 0x0000000c1d007c0c */ /* 0x000fe2000cfa1270 */
[----:B------:R-:W-:Y:S01]  /*a7940*/  ULDC UR12, c[0x0][0x228] ;  /* 0x00008a00000c7ab9 */ /* 0x000fe20000000800 */
[----:B------:R-:W-:Y:S01]  /*a7950*/  ISETP.GE.AND P2, PT, R23, UR4, PT ;  /* 0x0000000417007c0c */ /* 0x000fe2000bf46270 */
[----:B------:R-:W-:-:S02]  /*a7960*/  ULDC UR4, c[0x0][0x248] ;  /* 0x0000920000047ab9 */ /* 0x000fc40000000800 */
[----:B0-----:R-:W-:Y:S01]  /*a7970*/  VIADD R18, R3, UR4 ;  /* 0x0000000403127c36 */ /* 0x001fe20008000000 */
[----:B------:R-:W4:Y:S01]  /*a7980*/  LDL.LU R5, [R1+0x32c] ;  /* 0x00032c0001057983 */ /* 0x000f220000300800 */
[----:B------:R-:W-:Y:S01]  /*a7990*/  ISETP.LT.AND P1, PT, R28, UR14, !P1 ;  /* 0x0000000e1c007c0c */ /* 0x000fe2000cf21270 */
[----:B------:R-:W-:Y:S01]  /*a79a0*/  ULDC UR4, c[0x0][0x248] ;  /* 0x0000920000047ab9 */ /* 0x000fe20000000800 */
[----:B------:R-:W-:Y:S01]  /*a79b0*/  IMAD.WIDE R16, R18, 0x2, R14 ;  /* 0x0000000212107825 */ /* 0x000fe200078e020e */
[----:B------:R-:W-:Y:S01]  /*a79c0*/  ISETP.LT.AND P6, PT, R29, UR16, !P4 ;  /* 0x000000101d007c0c */ /* 0x000fe2000e7c1270 */
[----:B------:R-:W-:-:S03]  /*a79d0*/  ULDC UR14, c[0x0][0x228] ;  /* 0x00008a00000e7ab9 */ /* 0x000fc60000000800 */
[----:B------:R0:W-:Y:S01]  /*a79e0*/  @P5 STG.E.U16 desc[UR6][R16.64], R4 ;  /* 0x0000000410005986 */ /* 0x0001e2000c101506 */
[----:B------:R-:W-:Y:S01]  /*a79f0*/  VIADD R3, R18, UR8 ;  /* 0x0000000812037c36 */ /* 0x000fe20008000000 */
[----:B------:R-:W-:Y:S01]  /*a7a00*/  ISETP.LT.AND P4, PT, R28, UR18, !P4 ;  /* 0x000000121c007c0c */ /* 0x000fe2000e781270 */
[----:B------:R-:W-:Y:S01]  /*a7a10*/  ULDC UR16, c[0x0][0x228] ;  /* 0x00008a0000107ab9 */ /* 0x000fe20000000800 */
[----:B0-----:R-:W4:Y:S01]  /*a7a20*/  LDL.LU R4, [R1+0x30c] ;  /* 0x00030c0001047983 */ /* 0x001f220000300800 */
[----:B------:R-:W-:Y:S01]  /*a7a30*/  IMAD.WIDE R18, R18, 0x2, R12 ;  /* 0x0000000212127825 */ /* 0x000fe200078e020c */
[----:B------:R-:W-:Y:S01]  /*a7a40*/  IADD3 R0, R27, 0x2b, RZ ;  /* 0x0000002b1b007810 */ /* 0x000fe20007ffe0ff */
[----:B------:R-:W-:Y:S01]  /*a7a50*/  ULDC UR8, c[0x0][0x22c] ;  /* 0x00008b0000087ab9 */ /* 0x000fe20000000800 */
[----:B------:R-:W-:Y:S01]  /*a7a60*/  PRMT R24, R26, 0x7632, R24 ;  /* 0x000076321a187816 */ /* 0x000fe20000000018 */
[----:B------:R-:W-:Y:S01]  /*a7a70*/  IMAD.WIDE R20, R3, 0x2, R14 ;  /* 0x0000000203147825 */ /* 0x000fe200078e020e */
[----:B------:R-:W-:-:S03]  /*a7a80*/  ISETP.GE.AND P5, PT, R0, UR10, PT ;  /* 0x0000000a00007c0c */ /* 0x000fc6000bfa6270 */
[----:B------:R-:W-:Y:S01]  /*a7a90*/  IMAD.WIDE R22, R3, 0x2, R12 ;  /* 0x0000000203167825 */ /* 0x000fe200078e020c */
[----:B------:R0:W-:Y:S01]  /*a7aa0*/  @P1 STG.E.U16 desc[UR6][R18.64], R25 ;  /* 0x0000001912001986 */ /* 0x0001e2000c101506 */
[----:B------:R-:W-:Y:S01]  /*a7ab0*/  ULDC UR10, c[0x0][0x228] ;  /* 0x00008a00000a7ab9 */ /* 0x000fe20000000800 */
[----:B------:R-:W-:Y:S02]  /*a7ac0*/  ULDC UR18, c[0x0][0x228] ;  /* 0x00008a0000127ab9 */ /* 0x000fe40000000800 */
[----:B------:R1:W-:Y:S01]  /*a7ad0*/  @P6 STG.E.U16 desc[UR6][R20.64], R26 ;  /* 0x0000001a14006986 */ /* 0x0003e2000c101506 */
[----:B------:R-:W-:-:S03]  /*a7ae0*/  VIADD R0, R27, 0x2c ;  /* 0x0000002c1b007836 */ /* 0x000fc60000000000 */
[----:B------:R1:W-:Y:S01]  /*a7af0*/  @P4 STG.E.U16 desc[UR6][R22.64], R24 ;  /* 0x0000001816004986 */ /* 0x0003e2000c101506 */
[----:B------:R-:W-:Y:S01]  /*a7b00*/  ISETP.LT.AND P4, PT, R29, UR10, !P0 ;  /* 0x0000000a1d007c0c */ /* 0x000fe2000c781270 */
[----:B------:R-:W-:Y:S01]  /*a7b10*/  ULDC UR10, c[0x0][0x228] ;  /* 0x00008a00000a7ab9 */ /* 0x000fe20000000800 */
[----:B------:R-:W-:Y:S01]  /*a7b20*/  ISETP.LT.AND P0, PT, R28, UR12, !P0 ;  /* 0x0000000c1c007c0c */ /* 0x000fe2000c701270 */
[----:B0-----:R-:W-:Y:S01]  /*a7b30*/  VIADD R18, R3, UR4 ;  /* 0x0000000403127c36 */ /* 0x001fe20008000000 */
[----:B------:R-:W-:Y:S01]  /*a7b40*/  ISETP.LT.AND P6, PT, R29, UR14, !P2 ;  /* 0x0000000e1d007c0c */ /* 0x000fe2000d7c1270 */
[----:B------:R-:W-:Y:S01]  /*a7b50*/  ULDC UR4, c[0x0][0x248] ;  /* 0x0000920000047ab9 */ /* 0x000fe20000000800 */
[----:B------:R-:W-:Y:S01]  /*a7b60*/  ISETP.GE.AND P1, PT, R0, UR8, PT ;  /* 0x0000000800007c0c */ /* 0x000fe2000bf26270 */
[C---:B------:R-:W-:Y:S01]  /*a7b70*/  VIADD R0, R18.reuse, UR4 ;  /* 0x0000000412007c36 */ /* 0x040fe20008000000 */
[----:B------:R-:W-:Y:S01]  /*a7b80*/  ULDC UR4, c[0x0][0x22c] ;  /* 0x00008b0000047ab9 */ /* 0x000fe20000000800 */
[----:B------:R-:W-:Y:S01]  /*a7b90*/  IMAD.WIDE R16, R18, 0x2, R14 ;  /* 0x0000000212107825 */ /* 0x000fe200078e020e */
[----:B------:R-:W-:Y:S01]  /*a7ba0*/  ULDC UR8, c[0x0][0x228] ;  /* 0x00008a0000087ab9 */ /* 0x000fe20000000800 */
[----:B------:R-:W-:Y:S01]  /*a7bb0*/  ULDC UR12, c[0x0][0x228] ;  /* 0x00008a00000c7ab9 */ /* 0x000fe20000000800 */
[----:B------:R-:W-:Y:S01]  /*a7bc0*/  ULDC UR14, c[0x0][0x228] ;  /* 0x00008a00000e7ab9 */ /* 0x000fe20000000800 */
[----:B------:R-:W-:-:S02]  /*a7bd0*/  VIADD R3, R27, 0x2d ;  /* 0x0000002d1b037836 */ /* 0x000fc40000000000 */
[----:B------:R-:W-:-:S04]  /*a7be0*/  IMAD.WIDE R18, R18, 0x2, R12 ;  /* 0x0000000212127825 */ /* 0x000fc800078e020c */
[----:B-1----:R-:W-:Y:S01]  /*a7bf0*/  IMAD.WIDE R20, R0, 0x2, R14 ;  /* 0x0000000200147825 */ /* 0x002fe200078e020e */
[----:B------:R-:W-:Y:S01]  /*a7c00*/  ISETP.LT.AND P2, PT, R28, UR8, !P2 ;  /* 0x000000081c007c0c */ /* 0x000fe2000d741270 */
[----:B------:R-:W-:Y:S02]  /*a7c10*/  ULDC UR8, c[0x0][0x22c] ;  /* 0x00008b0000087ab9 */ /* 0x000fe40000000800 */
[----:B------:R-:W-:Y:S01]  /*a7c20*/  VIADD R23, R27, 0x2f ;  /* 0x0000002f1b177836 */ /* 0x000fe20000000000 */
[----:B--2---:R-:W-:Y:S01]  /*a7c30*/  PRMT R22, R11, 0x7632, R22 ;  /* 0x000076320b167816 */ /* 0x004fe20000000016 */
[----:B------:R0:W-:Y:S01]  /*a7c40*/  @P4 STG.E.U16 desc[UR6][R16.64], R11 ;  /* 0x0000000b10004986 */ /* 0x0001e2000c101506 */
[----:B------:R-:W-:Y:S01]  /*a7c50*/  ISETP.GE.AND P4, PT, R3, UR4, PT ;  /* 0x0000000403007c0c */ /* 0x000fe2000bf86270 */
[----:B------:R-:W-:Y:S01]  /*a7c60*/  VIADD R3, R27, 0x2e ;  /* 0x0000002e1b037836 */ /* 0x000fe20000000000 */
[----:B------:R-:W-:Y:S01]  /*a7c70*/  ULDC UR4, c[0x0][0x248] ;  /* 0x0000920000047ab9 */ /* 0x000fe20000000800 */
[----:B------:R1:W-:Y:S03]  /*a7c80*/  @P0 STG.E.U16 desc[UR6][R18.64], R22 ;  /* 0x0000001612000986 */ /* 0x0003e6000c101506 */
[----:B------:R-:W-:Y:S01]  /*a7c90*/  ISETP.GE.AND P0, PT, R3, UR8, PT ;  /* 0x0000000803007c0c */ /* 0x000fe2000bf06270 */
[C---:B------:R-:W-:Y:S01]  /*a7ca0*/  VIADD R3, R0.reuse, UR4 ;  /* 0x0000000400037c36 */ /* 0x040fe20008000000 */
[----:B------:R-:W-:Y:S01]  /*a7cb0*/  ULDC UR4, c[0x0][0x22c] ;  /* 0x00008b0000047ab9 */ /* 0x000fe20000000800 */
[----:B------:R-:W-:Y:S01]  /*a7cc0*/  ULDC UR8, c[0x0][0x248] ;  /* 0x0000920000087ab9 */ /* 0x000fe20000000800 */
[----:B0-----:R-:W-:Y:S01]  /*a7cd0*/  IMAD.WIDE R16, R0, 0x2, R12 ;  /* 0x0000000200107825 */ /* 0x001fe200078e020c */
[----:B---3--:R0:W-:Y:S01]  /*a7ce0*/  @P6 STG.E.U16 desc[UR6][R20.64], R2 ;  /* 0x0000000214006986 */ /* 0x0081e2000c101506 */
[----:B------:R-:W-:-:S02]  /*a7cf0*/  ISETP.LT.AND P6, PT, R29, UR10, !P5 ;  /* 0x0000000a1d007c0c */ /* 0x000fc4000efc1270 */
[----:B-1----:R-:W-:Y:S01]  /*a7d00*/  PRMT R22, R2, 0x7632, R22 ;  /* 0x0000763202167816 */ /* 0x002fe20000000016 */
[----:B------:R-:W-:Y:S01]  /*a7d10*/  IMAD.WIDE R18, R3, 0x2, R14 ;  /* 0x0000000203127825 */ /* 0x000fe200078e020e */
[----:B------:R-:W-:Y:S01]  /*a7d20*/  ISETP.LT.AND P5, PT, R28, UR12, !P5 ;  /* 0x0000000c1c007c0c */ /* 0x000fe2000efa1270 */
[----:B------:R-:W-:Y:S01]  /*a7d30*/  ULDC UR12, c[0x0][0x228] ;  /* 0x00008a00000c7ab9 */ /* 0x000fe20000000800 */
[----:B------:R-:W-:Y:S01]  /*a7d40*/  ULDC UR10, c[0x0][0x22c] ;  /* 0x00008b00000a7ab9 */ /* 0x000fe20000000800 */
[----:B------:R-:W-:Y:S01]  /*a7d50*/  @P2 STG.E.U16 desc[UR6][R16.64], R22 ;  /* 0x0000001610002986 */ /* 0x000fe2000c101506 */
[----:B------:R-:W-:Y:S01]  /*a7d60*/  ISETP.GE.AND P2, PT, R23, UR4, PT ;  /* 0x0000000417007c0c */ /* 0x000fe2000bf46270 */
[----:B------:R-:W-:Y:S01]  /*a7d70*/  ULDC UR4, c[0x0][0x248] ;  /* 0x0000920000047ab9 */ /* 0x000fe20000000800 */
[----:B0-----:R-:W-:Y:S01]  /*a7d80*/  IMAD.WIDE R20, R3, 0x2, R12 ;  /* 0x0000000203147825 */ /* 0x001fe200078e020c */
[----:B------:R-:W-:Y:S02]  /*a7d90*/  PRMT R0, R10, 0x7632, R0 ;  /* 0x000076320a007816 */ /* 0x000fe40000000000 */
[----:B------:R0:W-:Y:S01]  /*a7da0*/  @P6 STG.E.U16 desc[UR6][R18.64], R10 ;  /* 0x0000000a12006986 */ /* 0x0001e2000c101506 */
[----:B------:R-:W-:Y:S01]  /*a7db0*/  ISETP.LT.AND P6, PT, R29, UR16, !P4 ;  /* 0x000000101d007c0c */ /* 0x000fe2000e7c1270 */
[----:B------:R-:W-:-:S02]  /*a7dc0*/  ULDC UR16, c[0x0][0x228] ;  /* 0x00008a0000107ab9 */ /* 0x000fc40000000800 */
        /* <DEDUP_REMOVED lines=8> */
[----:B------:R-:W-:-:S04]  /*a7e50*/  ULDC UR4, c[0x0][0x248] ;  /* 0x0000920000047ab9 */ /* 0x000fc80000000800 */
[C---:B------:R-:W-:Y:S01]  /*a7e60*/  IADD3 R3, R18.reuse, UR8, RZ ;  /* 0x0000000812037c10 */ /* 0x040fe2000fffe0ff */
[----:B------:R-:W-:Y:S01]  /*a7e70*/  IMAD.WIDE R16, R18, 0x2, R14 ;  /* 0x0000000212107825 */ /* 0x000fe200078e020e */
[----:B------:R-:W-:-:S03]  /*a7e80*/  ULDC UR8, c[0x0][0x22c] ;  /* 0x00008b0000087ab9 */ /* 0x000fc60000000800 */
[----:B-1----:R-:W-:Y:S01]  /*a7e90*/  VIADD R0, R27, 0x30 ;  /* 0x000000301b007836 */ /* 0x002fe20000000000 */
[----:B------:R-:W-:Y:S01]  /*a7ea0*/  PRMT R24, R7, 0x7632, R24 ;  /* 0x0000763207187816 */ /* 0x000fe20000000018 */
[----:B------:R-:W-:Y:S01]  /*a7eb0*/  IMAD.WIDE R18, R18, 0x2, R12 ;  /* 0x0000000212127825 */ /* 0x000fe200078e020c */
[----:B------:R-:W-:Y:S03]  /*a7ec0*/  @P5 STG.E.U16 desc[UR6][R16.64], R7 ;  /* 0x0000000710005986 */ /* 0x000fe6000c101506 */
[----:B------:R-:W-:Y:S01]  /*a7ed0*/  IMAD.WIDE R20, R3, 0x2, R14 ;  /* 0x0000000203147825 */ /* 0x000fe200078e020e */
[----:B----4-:R-:W-:-:S03]  /*a7ee0*/  PRMT R25, R6, 0x7632, R25 ;  /* 0x0000763206197816 */ /* 0x010fc60000000019 */
[----:B------:R-:W-:Y:S01]  /*a7ef0*/  IMAD.WIDE R22, R3, 0x2, R12 ;  /* 0x0000000203167825 */ /* 0x000fe200078e020c */
[----:B------:R-:W-:Y:S01]  /*a7f00*/  ISETP.GE.AND P5, PT, R0, UR10, PT ;  /* 0x0000000a00007c0c */ /* 0x000fe2000bfa6270 */
[----:B------:R0:W-:Y:S01]  /*a7f10*/  @P1 STG.E.U16 desc[UR6][R18.64], R24 ;  /* 0x0000001812001986 */ /* 0x0001e2000c101506 */
[----:B------:R-:W-:-:S03]  /*a7f20*/  ULDC UR10, c[0x0][0x228] ;  /* 0x00008a00000a7ab9 */ /* 0x000fc60000000800 */
[----:B------:R-:W-:Y:S01]  /*a7f30*/  @P6 STG.E.U16 desc[UR6][R20.64], R6 ;  /* 0x0000000614006986 */ /* 0x000fe2000c101506 */
[----:B------:R-:W-:-:S03]  /*a7f40*/  VIADD R0, R27, 0x31 ;  /* 0x000000311b007836 */ /* 0x000fc60000000000 */
[----:B------:R1:W-:Y:S01]  /*a7f50*/  @P4 STG.E.U16 desc[UR6][R22.64], R25 ;  /* 0x0000001916004986 */ /* 0x0003e2000c101506 */
[----:B------:R-:W-:Y:S01]  /*a7f60*/  ISETP.LT.AND P4, PT, R29, UR10, !P0 ;  /* 0x0000000a1d007c0c */ /* 0x000fe2000c781270 */
[----:B------:R-:W-:Y:S01]  /*a7f70*/  ULDC UR10, c[0x0][0x228] ;  /* 0x00008a00000a7ab9 */ /* 0x000fe20000000800 */
[----:B------:R-:W-:Y:S01]  /*a7f80*/  ISETP.LT.AND P0, PT, R28, UR12, !P0 ;  /* 0x0000000c1c007c0c */ /* 0x000fe2000c701270 */
[----:B0-----:R-:W-:Y:S01]  /*a7f90*/  VIADD R18, R3, UR4 ;  /* 0x0000000403127c36 */ /* 0x001fe20008000000 */
[----:B------:R-:W-:Y:S01]  /*a7fa0*/  ULDC UR4, c[0x0][0x248] ;  /* 0x0000920000047ab9 */ /* 0x000fe20000000800 */
[----:B------:R-:W-:Y:S01]  /*a7fb0*/  ISETP.GE.AND P1, PT, R0, UR8, PT ;  /* 0x0000000800007c0c */ /* 0x000fe2000bf26270 */
[----:B------:R-:W-:Y:S01]  /*a7fc0*/  ULDC UR8, c[0x0][0x228] ;  /* 0x00008a0000087ab9 */ /* 0x000fe20000000800 */
[----:B------:R-:W-:Y:S01]  /*a7fd0*/  ISETP.LT.AND P6, PT, R29, UR14, !P2 ;  /* 0x0000000e1d007c0c */ /* 0x000fe2000d7c1270 */
[C---:B------:R-:W-:Y:S01]  /*a7fe0*/  VIADD R0, R18.reuse, UR4 ;  /* 0x0000000412007c36 */ /* 0x040fe20008000000 */
[----:B------:R-:W-:Y:S01]  /*a7ff0*/  ULDC UR12, c[0x0][0x228] ;  /* 0x00008a00000c7ab9 */ /* 0x000fe20000000800 */
[----:B------:R-:W-:Y:S01]  /*a8000*/  IMAD.WIDE R16, R18, 0x2, R14 ;  /* 0x0000000212107825 */ /* 0x000fe200078e020e */
[----:B-1----:R-:W-:Y:S01]  /*a8010*/  PRMT R22, R5, 0x7632, R22 ;  /* 0x0000763205167816 */ /* 0x002fe20000000016 */
[----:B------:R-:W-:Y:S01]  /*a8020*/  ULDC UR4, c[0x0][0x22c] ;  /* 0x00008b0000047ab9 */ /* 0x000fe20000000800 */
[----:B------:R-:W-:Y:S01]  /*a8030*/  ISETP.LT.AND P2, PT, R28, UR8, !P2 ;  /* 0x000000081c007c0c */ /* 0x000fe2000d741270 */
[----:B------:R-:W-:Y:S01]  /*a8040*/  IMAD.WIDE R18, R18, 0x2, R12 ;  /* 0x0000000212127825 */ /* 0x000fe200078e020c */
[----:B------:R0:W-:Y:S01]  /*a8050*/  @P4 STG.E.U16 desc[UR6][R16.64], R5 ;  /* 0x0000000510004986 */ /* 0x0001e2000c101506 */
[----:B------:R-:W-:Y:S01]  /*a8060*/  ULDC UR8, c[0x0][0x22c] ;  /* 0x00008b0000087ab9 */ /* 0x000fe20000000800 */
[----:B------:R-:W-:-:S02]  /*a8070*/  ULDC UR14, c[0x0][0x228] ;  /* 0x00008a00000e7ab9 */ /* 0x000fc40000000800 */
[----:B------:R1:W-:Y:S01]  /*a8080*/  @P0 STG.E.U16 desc[UR6][R18.64], R22 ;  /* 0x0000001612000986 */ /* 0x0003e2000c101506 */
[----:B------:R-:W-:-:S04]  /*a8090*/  IMAD.WIDE R20, R0, 0x2, R14 ;  /* 0x0000000200147825 */ /* 0x000fc800078e020e */
[----:B0-----:R-:W-:Y:S01]  /*a80a0*/  IMAD.WIDE R16, R0, 0x2, R12 ;  /* 0x0000000200107825 */ /* 0x001fe200078e020c */
[----:B-1----:R-:W2:Y:S01]  /*a80b0*/  LDL R19, [R1+0x2d0] ;  /* 0x0002d00001137983 */ /* 0x002ea20000100800 */
[----:B------:R-:W-:-:S03]  /*a80c0*/  PRMT R22, R4, 0x7632, R22 ;  /* 0x0000763204167816 */ /* 0x000fc60000000016 */
[----:B------:R-:W3:Y:S04]  /*a80d0*/  LDL.LU R11, [R1+0x2b0] ;  /* 0x0002b000010b7983 */ /* 0x000ee80000300800 */
[----:B------:R-:W4:Y:S04]  /*a80e0*/  LDL.LU R2, [R1+0x2d4] ;  /* 0x0002d40001027983 */ /* 0x000f280000300800 */
[----:B------:R-:W4:Y:S04]  /*a80f0*/  LDL.LU R10, [R1+0x2b4] ;  /* 0x0002b400010a7983 */ /* 0x000f280000300800 */
[----:B------:R-:W4:Y:S04]  /*a8100*/  LDL.LU R7, [R1+0x2d8] ;  /* 0x0002d80001077983 */ /* 0x000f280000300800 */
[----:B------:R-:W4:Y:S04]  /*a8110*/  LDL.LU R6, [R1+0x2b8] ;  /* 0x0002b80001067983 */ /* 0x000f280000300800 */
[----:B------:R0:W-:Y:S04]  /*a8120*/  @P6 STG.E.U16 desc[UR6][R20.64], R4 ;  /* 0x0000000414006986 */ /* 0x0001e8000c101506 */
[----:B------:R-:W4:Y:S04]  /*a8130*/  LDL.LU R5, [R1+0x2dc] ;  /* 0x0002dc0001057983 */ /* 0x000f280000300800 */
[----:B------:R1:W-:Y:S04]  /*a8140*/  @P2 STG.E.U16 desc[UR6][R16.64], R22 ;  /* 0x0000001610002986 */ /* 0x0003e8000c101506 */
[----:B0-----:R-:W4:Y:S04]  /*a8150*/  LDL.LU R4, [R1+0x2bc] ;  /* 0x0002bc0001047983 */ /* 0x001f280000300800 */
[----:B------:R-:W4:Y:S04]  /*a8160*/  LDL.LU R26, [R1+0x2e0] ;  /* 0x0002e000011a7983 */ /* 0x000f280000300800 */
[----:B-1----:R-:W4:Y:S01]  /*a8170*/  LDL.LU R17, [R1+0x2d0] ;  /* 0x0002d00001117983 */ /* 0x002f220000300800 */
[----:B------:R-:W-:Y:S01]  /*a8180*/  VIADD R3, R27, 0x32 ;  /* 0x000000321b037836 */ /* 0x000fe20000000000 */
[----:B------:R-:W-:Y:S01]  /*a8190*/  ISETP.LT.AND P6, PT, R29, UR10, !P5 ;  /* 0x0000000a1d007c0c */ /* 0x000fe2000efc1270 */
[----:B------:R-:W-:-:S03]  /*a81a0*/  VIADD R23, R27, 0x34 ;  /* 0x000000341b177836 */ /* 0x000fc60000000000 */
[----:B------:R-:W-:Y:S01]  /*a81b0*/  ISETP.GE.AND P4, PT, R3, UR4, PT ;  /* 0x0000000403007c0c */ /* 0x000fe2000bf86270 */
[----:B------:R-:W-:Y:S01]  /*a81c0*/  VIADD R3, R27, 0x33 ;  /* 0x000000331b037836 */ /* 0x000fe20000000000 */
[----:B------:R-:W-:Y:S01]  /*a81d0*/  ISETP.LT.AND P5, PT, R28, UR12, !P5 ;  /* 0x0000000c1c007c0c */ /* 0x000fe2000efa1270 */
[----:B------:R-:W-:Y:S01]  /*a81e0*/  ULDC UR4, c[0x0][0x248] ;  /* 0x0000920000047ab9 */ /* 0x000fe20000000800 */
[----:B------:R-:W-:Y:S01]  /*a81f0*/  ULDC UR12, c[0x0][0x228] ;  /* 0x00008a00000c7ab9 */ /* 0x000fe20000000800 */
[----:B------:R-:W-:Y:S01]  /*a8200*/  ULDC UR10, c[0x0][0x22c] ;  /* 0x00008b00000a7ab9 */ /* 0x000fe20000000800 */
[----:B------:R-:W-:Y:S01]  /*a8210*/  ISETP.GE.AND P0, PT, R3, UR8, PT ;  /* 0x0000000803007c0c */ /* 0x000fe2000bf06270 */
[----:B------:R-:W-:Y:S01]  /*a8220*/  VIADD R3, R0, UR4 ;  /* 0x0000000400037c36 */ /* 0x000fe20008000000 */
[----:B------:R-:W-:Y:S01]  /*a8230*/  ULDC UR4, c[0x0][0x22c] ;  /* 0x00008b0000047ab9 */ /* 0x000fe20000000800 */
[----:B------:R-:W-:Y:S02]  /*a8240*/  ULDC UR8, c[0x0][0x248] ;  /* 0x0000920000087ab9 */ /* 0x000fe40000000800 */
[----:B------:R-:W-:Y:S01]  /*a8250*/  IMAD.WIDE R20, R3, 0x2, R12 ;  /* 0x0000000203147825 */ /* 0x000fe200078e020c */
[----:B------:R-:W-:Y:S01]  /*a8260*/  ISETP.GE.AND P2, PT, R23, UR4, PT ;  /* 0x0000000417007c0c */ /* 0x000fe2000bf46270 */
[----:B------:R-:W-:Y:S01]  /*a8270*/  ULDC UR4, c[0x0][0x248] ;  /* 0x0000920000047ab9 */ /* 0x000fe20000000800 */
[----:B--2---:R-:W-:Y:S01]  /*a8280*/  PRMT R0, R19, 0x7632, R0 ;  /* 0x0000763213007816 */ /* 0x004fe20000000000 */
[----:B------:R-:W-:Y:S01]  /*a8290*/  IMAD.WIDE R18, R3, 0x2, R14 ;  /* 0x0000000203127825 */ /* 0x000fe200078e020e */
[----:B---3--:R-:W-:-:S02]  /*a82a0*/  PRMT R25, R11, 0x7632, R25 ;  /* 0x000076320b197816 */ /* 0x008fc40000000019 */
[----:B----4-:R-:W-:Y:S02]  /*a82b0*/  PRMT R24, R2, 0x7632, R24 ;  /* 0x0000763202187816 */ /* 0x010fe40000000018 */
[----:B------:R0:W-:Y:S04]  /*a82c0*/  @P6 STG.E.U16 desc[UR6][R18.64], R17 ;  /* 0x0000001112006986 */ /* 0x0001e8000c101506 */
[----:B------:R1:W-:Y:S01]  /*a82d0*/  @P5 STG.E.U16 desc[UR6][R20.64], R0 ;  /* 0x0000000014005986 */ /* 0x0003e2000c101506 */
[----:B------:R-:W-:Y:S01]  /*a82e0*/  ISETP.LT.AND P5, PT, R29, UR12, !P1 ;  /* 0x0000000c1d007c0c */ /* 0x000fe2000cfa1270 */
[----:B------:R-:W-:Y:S01]  /*a82f0*/  ULDC UR12, c[0x0][0x228] ;  /* 0x00008a00000c7ab9 */ /* 0x000fe20000000800 */
[----:B------:R-:W-:Y:S01]  /*a8300*/  ISETP.LT.AND P1, PT, R28, UR14, !P1 ;  /* 0x0000000e1c007c0c */ /* 0x000fe2000cf21270 */
[----:B------:R-:W-:Y:S01]  /*a8310*/  ULDC UR14, c[0x0][0x228] ;  /* 0x00008a00000e7ab9 */ /* 0x000fe20000000800 */
[----:B0-----:R-:W-:Y:S01]  /*a8320*/  VIADD R18, R3, UR4 ;  /* 0x0000000403127c36 */ /* 0x001fe20008000000 */
[----:B------:R-:W-:Y:S01]  /*a8330*/  ISETP.LT.AND P6, PT, R29, UR16, !P4 ;  /* 0x000000101d007c0c */ /* 0x000fe2000e7c1270 */
[----:B------:R-:W-:-:S02]  /*a8340*/  ULDC UR4, c[0x0][0x248] ;  /* 0x0000920000047ab9 */ /* 0x000fc40000000800 */
[----:B------:R-:W-:Y:S01]  /*a8350*/  IMAD.WIDE R16, R18, 0x2, R14 ;  /* 0x0000000212107825 */ /* 0x000fe200078e020e */
[----:B------:R-:W-:Y:S01]  /*a8360*/  ISETP.LT.AND P4, PT, R28, UR18, !P4 ;  /* 0x000000121c007c0c */ /* 0x000fe2000e781270 */
[----:B------:R-:W-:Y:S01]  /*a8370*/  ULDC UR16, c[0x0][0x228] ;  /* 0x00008a0000107ab9 */ /* 0x000fe20000000800 */
[----:B------:R-:W-:Y:S01]  /*a8380*/  ULDC UR18, c[0x0][0x228] ;  /* 0x00008a0000127ab9 */ /* 0x000fe20000000800 */
[C---:B------:R-:W-:Y:S01]  /*a8390*/  VIADD R3, R18.reuse, UR8 ;  /* 0x0000000812037c36 */ /* 0x040fe20008000000 */
[----:B------:R0:W-:Y:S01]  /*a83a0*/  @P5 STG.E.U16 desc[UR6][R16.64], R11 ;  /* 0x0000000b10005986 */ /* 0x0001e2000c101506 */
[----:B-1----:R-:W-:Y:S01]  /*a83b0*/  VIADD R0, R27, 0x35 ;  /* 0x000000351b007836 */ /* 0x002fe20000000000 */
[----:B------:R-:W-:Y:S01]  /*a83c0*/  ULDC UR8, c[0x0][0x22c] ;  /* 0x00008b0000087ab9 */ /* 0x000fe20000000800 */
[----:B------:R-:W-:-:S04]  /*a83d0*/  IMAD.WIDE R18, R18, 0x2, R12 ;  /* 0x0000000212127825 */ /* 0x000fc800078e020c */
[C---:B------:R-:W-:Y:S01]  /*a83e0*/  IMAD.WIDE R20, R3.reuse, 0x2, R14 ;  /* 0x0000000203147825 */ /* 0x040fe200078e020e */
[----:B0-----:R-:W2:Y:S03]  /*a83f0*/  LDL.LU R11, [R1+0x2c0] ;  /* 0x0002c000010b7983 */ /* 0x001ea60000300800 */
[----:B------:R-:W-:Y:S01]  /*a8400*/  IMAD.WIDE R22, R3, 0x2, R12 ;  /* 0x0000000203167825 */ /* 0x000fe200078e020c */
[----:B------:R-:W-:Y:S01]  /*a8410*/  ISETP.GE.AND P5, PT, R0, UR10, PT ;  /* 0x0000000a00007c0c */ /* 0x000fe2000bfa6270 */
[----:B------:R-:W-:Y:S01]  /*a8420*/  ULDC UR10, c[0x0][0x228] ;  /* 0x00008a00000a7ab9 */ /* 0x000fe20000000800 */
[----:B------:R0:W-:Y:S04]  /*a8430*/  @P1 STG.E.U16 desc[UR6][R18.64], R25 ;  /* 0x0000001912001986 */ /* 0x0001e8000c101506 */
[----:B------:R1:W-:Y:S01]  /*a8440*/  @P6 STG.E.U16 desc[UR6][R20.64], R2 ;  /* 0x0000000214006986 */ /* 0x0003e2000c101506 */
[----:B------:R-:W-:-:S03]  /*a8450*/  IADD3 R0, R27, 0x36, RZ ;  /* 0x000000361b007810 */ /* 0x000fc60007ffe0ff */
[----:B------:R3:W-:Y:S01]  /*a8460*/  @P4 STG.E.U16 desc[UR6][R22.64], R24 ;  /* 0x0000001816004986 */ /* 0x0007e2000c101506 */
[----:B------:R-:W-:Y:S01]  /*a8470*/  ISETP.LT.AND P4, PT, R29, UR10, !P0 ;  /* 0x0000000a1d007c0c */ /* 0x000fe2000c781270 */
[----:B------:R-:W-:Y:S01]  /*a8480*/  ULDC UR10, c[0x0][0x228] ;  /* 0x00008a00000a7ab9 */ /* 0x000fe20000000800 */
[----:B------:R-:W-:Y:S01]  /*a8490*/  ISETP.LT.AND P0, PT, R28, UR12, !P0 ;  /* 0x0000000c1c007c0c */ /* 0x000fe2000c701270 */
[----:B0-----:R-:W-:Y:S01]  /*a84a0*/  VIADD R18, R3, UR4 ;  /* 0x0000000403127c36 */ /* 0x001fe20008000000 */
[----:B------:R-:W-:Y:S01]  /*a84b0*/  ISETP.LT.AND P6, PT, R29, UR14, !P2 ;  /* 0x0000000e1d007c0c */ /* 0x000fe2000d7c1270 */
[----:B------:R-:W-:Y:S01]  /*a84c0*/  ULDC UR4, c[0x0][0x248] ;  /* 0x0000920000047ab9 */ /* 0x000fe20000000800 */
[----:B-1----:R-:W4:Y:S01]  /*a84d0*/  LDL.LU R2, [R1+0x2e4] ;  /* 0x0002e40001027983 */ /* 0x002f220000300800 */
[----:B------:R-:W-:Y:S01]  /*a84e0*/  ISETP.GE.AND P1, PT, R0, UR8, PT ;  /* 0x0000000800007c0c */ /* 0x000fe2000bf26270 */
[C---:B------:R-:W-:Y:S01]  /*a84f0*/  VIADD R0, R18.reuse, UR4 ;  /* 0x0000000412007c36 */ /* 0x040fe20008000000 */
[----:B------:R-:W-:Y:S01]  /*a8500*/  ULDC UR4, c[0x0][0x22c] ;  /* 0x00008b0000047ab9 */ /* 0x000fe20000000800 */
[----:B------:R-:W-:Y:S01]  /*a8510*/  IMAD.WIDE R16, R18, 0x2, R14 ;  /* 0x0000000212107825 */ /* 0x000fe200078e020e */
[----:B---3--:R-:W-:Y:S01]  /*a8520*/  PRMT R22, R10, 0x7632, R22 ;  /* 0x000076320a167816 */ /* 0x008fe20000000016 */
[----:B------:R-:W-:Y:S01]  /*a8530*/  ULDC UR8, c[0x0][0x228] ;  /* 0x00008a0000087ab9 */ /* 0x000fe20000000800 */
[----:B------:R-:W-:Y:S01]  /*a8540*/  ULDC UR12, c[0x0][0x228] ;  /* 0x00008a00000c7ab9 */ /* 0x000fe20000000800 */
[----:B------:R-:W-:Y:S01]  /*a8550*/  VIADD R3, R27, 0x37 ;  /* 0x000000371b037836 */ /* 0x000fe20000000000 */
[----:B------:R-:W-:Y:S01]  /*a8560*/  PRMT R24, R5, 0x7632, R24 ;  /* 0x0000763205187816 */ /* 0x000fe20000000018 */
[----:B------:R-:W-:Y:S01]  /*a8570*/  IMAD.WIDE R18, R18, 0x2, R12 ;  /* 0x0000000212127825 */ /* 0x000fe200078e020c */
[----:B------:R0:W-:Y:S01]  /*a8580*/  @P4 STG.E.U16 desc[UR6][R16.64], R10 ;  /* 0x0000000a10004986 */ /* 0x0001e2000c101506 */
[----:B------:R-:W-:-:S02]  /*a8590*/  ULDC UR14, c[0x0][0x228] ;  /* 0x00008a00000e7ab9 */ /* 0x000fc40000000800 */
        /* <DEDUP_REMOVED lines=10> */
[----:B0-----:R-:W4:Y:S01]  /*a8640*/  LDL.LU R10, [R1+0x2c4] ;  /* 0x0002c400010a7983 */ /* 0x001f220000300800 */
[----:B------:R-:W-:Y:S01]  /*a8650*/  ISETP.GE.AND P0, PT, R3, UR8, PT ;  /* 0x0000000803007c0c */ /* 0x000fe2000bf06270 */
[C---:B------:R-:W-:Y:S01]  /*a8660*/  VIADD R3, R0.reuse, UR4 ;  /* 0x0000000400037c36 */ /* 0x040fe20008000000 */
[----:B------:R-:W-:Y:S01]  /*a8670*/  ULDC UR12, c[0x0][0x228] ;  /* 0x00008a00000c7ab9 */ /* 0x000fe20000000800 */
[----:B-1----:R-:W-:Y:S01]  /*a8680*/  PRMT R22, R7, 0x7632, R22 ;  /* 0x0000763207167816 */ /* 0x002fe20000000016 */
[----:B------:R-:W-:Y:S01]  /*a8690*/  IMAD.WIDE R16, R0, 0x2, R12 ;  /* 0x0000000200107825 */ /* 0x000fe200078e020c */
[----:B------:R-:W-:Y:S01]  /*a86a0*/  PRMT R0, R6, 0x7632, R0 ;  /* 0x0000763206007816 */ /* 0x000fe20000000000 */
[----:B------:R-:W-:Y:S01]  /*a86b0*/  ULDC UR4, c[0x0][0x22c] ;  /* 0x00008b0000047ab9 */ /* 0x000fe20000000800 */
[----:B---3--:R-:W3:Y:S01]  /*a86c0*/  LDL.LU R7, [R1+0x2e8] ;  /* 0x0002e80001077983 */ /* 0x008ee20000300800 */
[C---:B------:R-:W-:Y:S01]  /*a86d0*/  IMAD.WIDE R18, R3.reuse, 0x2, R14 ;  /* 0x0000000203127825 */ /* 0x040fe200078e020e */
[----:B------:R-:W-:Y:S01]  /*a86e0*/  ULDC UR8, c[0x0][0x248] ;  /* 0x0000920000087ab9 */ /* 0x000fe20000000800 */
[----:B------:R-:W-:Y:S01]  /*a86f0*/  PRMT R25, R4, 0x7632, R25 ;  /* 0x0000763204197816 */ /* 0x000fe20000000019 */
[----:B------:R-:W-:Y:S01]  /*a8700*/  ULDC UR10, c[0x0][0x22c] ;  /* 0x00008b00000a7ab9 */ /* 0x000fe20000000800 */
[----:B------:R-:W-:Y:S01]  /*a8710*/  IMAD.WIDE R20, R3, 0x2, R12 ;  /* 0x0000000203147825 */ /* 0x000fe200078e020c */
[----:B------:R-:W-:Y:S03]  /*a8720*/  @P2 STG.E.U16 desc[UR6][R16.64], R22 ;  /* 0x0000001610002986 */ /* 0x000fe6000c101506 */
[----:B------:R-:W-:Y:S01]  /*a8730*/  VIADD R23, R27, 0x39 ;  /* 0x000000391b177836 */ /* 0x000fe20000000000 */
[----:B------:R0:W-:Y:S04]  /*a8740*/  @P6 STG.E.U16 desc[UR6][R18.64], R6 ;  /* 0x0000000612006986 */ /* 0x0001e8000c101506 */
[----:B------:R1:W-:Y:S01]  /*a8750*/  @P5 STG.E.U16 desc[UR6][R20.64], R0 ;  /* 0x0000000014005986 */ /* 0x0003e2000c101506 */
[----:B------:R-:W-:Y:S01]  /*a8760*/  ISETP.LT.AND P5, PT, R29, UR12, !P1 ;  /* 0x0000000c1d007c0c */ /* 0x000fe2000cfa1270 */
[----:B------:R-:W-:Y:S01]  /*a8770*/  ULDC UR12, c[0x0][0x228] ;  /* 0x00008a00000c7ab9 */ /* 0x000fe20000000800 */
[----:B------:R-:W-:Y:S01]  /*a8780*/  ISETP.GE.AND P2, PT, R23, UR4, PT ;  /* 0x0000000417007c0c */ /* 0x000fe2000bf46270 */
[----:B------:R-:W-:-:S02]  /*a8790*/  ULDC UR4, c[0x0][0x248] ;  /* 0x0000920000047ab9 */ /* 0x000fc40000000800 */
[----:B0-----:R-:W-:Y:S01]  /*a87a0*/  VIADD R18, R3, UR4 ;  /* 0x0000000403127c36 */ /* 0x001fe20008000000 */
[----:B------:R-:W3:Y:S01]  /*a87b0*/  LDL.LU R6, [R1+0x2c8] ;  /* 0x0002c80001067983 */ /* 0x000ee20000300800 */
        /* <DEDUP_REMOVED lines=8> */
[----:B-1----:R-:W-:Y:S01]  /*a8840*/  VIADD R0, R27, 0x3a ;  /* 0x0000003a1b007836 */ /* 0x002fe20000000000 */
[----:B------:R-:W-:Y:S01]  /*a8850*/  ULDC UR8, c[0x0][0x22c] ;  /* 0x00008b0000087ab9 */ /* 0x000fe20000000800 */
[----:B------:R-:W-:Y:S01]  /*a8860*/  ULDC UR16, c[0x0][0x228] ;  /* 0x00008a0000107ab9 */ /* 0x000fe20000000800 */
[----:B0-----:R-:W3:Y:S01]  /*a8870*/  LDL.LU R5, [R1+0x2ec] ;  /* 0x0002ec0001057983 */ /* 0x001ee20000300800 */
[----:B------:R-:W-:Y:S01]  /*a8880*/  IMAD.WIDE R18, R18, 0x2, R12 ;  /* 0x0000000212127825 */ /* 0x000fe200078e020c */
[----:B------:R-:W-:-:S03]  /*a8890*/  ULDC UR18, c[0x0][0x228] ;  /* 0x00008a0000127ab9 */ /* 0x000fc60000000800 */
[C---:B------:R-:W-:Y:S01]  /*a88a0*/  IMAD.WIDE R20, R3.reuse, 0x2, R14 ;  /* 0x0000000203147825 */ /* 0x040fe200078e020e */
[----:B------:R-:W-:Y:S04]  /*a88b0*/  @P1 STG.E.U16 desc[UR6][R18.64], R24 ;  /* 0x0000001812001986 */ /* 0x000fe8000c101506 */
[----:B------:R0:W-:Y:S04]  /*a88c0*/  @P6 STG.E.U16 desc[UR6][R20.64], R4 ;  /* 0x0000000414006986 */ /* 0x0001e8000c101506 */
[----:B0-----:R-:W3:Y:S01]  /*a88d0*/  LDL.LU R4, [R1+0x2cc] ;  /* 0x0002cc0001047983 */ /* 0x001ee20000300800 */
[----:B------:R-:W-:Y:S01]  /*a88e0*/  IMAD.WIDE R22, R3, 0x2, R12 ;  /* 0x0000000203167825 */ /* 0x000fe200078e020c */
[----:B------:R-:W-:Y:S01]  /*a88f0*/  ISETP.GE.AND P5, PT, R0, UR10, PT ;  /* 0x0000000a00007c0c */ /* 0x000fe2000bfa6270 */
[----:B------:R-:W-:-:S03]  /*a8900*/  ULDC UR10, c[0x0][0x228] ;  /* 0x00008a00000a7ab9 */ /* 0x000fc60000000800 */
[----:B------:R0:W-:Y:S01]  /*a8910*/  @P4 STG.E.U16 desc[UR6][R22.64], R25 ;  /* 0x0000001916004986 */ /* 0x0001e2000c101506 */
[----:B------:R-:W-:Y:S01]  /*a8920*/  ISETP.LT.AND P4, PT, R29, UR10, !P0 ;  /* 0x0000000a1d007c0c */ /* 0x000fe2000c781270 */
[----:B------:R-:W-:Y:S01]  /*a8930*/  VIADD R0, R27, 0x3b ;  /* 0x0000003b1b007836 */ /* 0x000fe20000000000 */
[----:B------:R-:W-:Y:S01]  /*a8940*/  ISETP.LT.AND P0, PT, R28, UR12, !P0 ;  /* 0x0000000c1c007c0c */ /* 0x000fe2000c701270 */
[----:B------:R-:W-:Y:S01]  /*a8950*/  ULDC UR10, c[0x0][0x228] ;  /* 0x00008a00000a7ab9 */ /* 0x000fe20000000800 */
[----:B------:R-:W-:Y:S01]  /*a8960*/  IADD3 R18, R3, UR4, RZ ;  /* 0x0000000403127c10 */ /* 0x000fe2000fffe0ff */
[----:B------:R-:W-:Y:S01]  /*a8970*/  ULDC UR4, c[0x0][0x248] ;  /* 0x0000920000047ab9 */ /* 0x000fe20000000800 */
[----:B------:R-:W-:Y:S01]  /*a8980*/  ISETP.LT.AND P6, PT, R29, UR14, !P2 ;  /* 0x0000000e1d007c0c */ /* 0x000fe2000d7c1270 */
[----:B------:R-:W-:Y:S01]  /*a8990*/  ULDC UR12, c[0x0][0x228] ;  /* 0x00008a00000c7ab9 */ /* 0x000fe20000000800 */
[----:B------:R-:W-:Y:S01]  /*a89a0*/  ISETP.GE.AND P1, PT, R0, UR8, PT ;  /* 0x0000000800007c0c */ /* 0x000fe2000bf26270 */
[C---:B------:R-:W-:Y:S01]  /*a89b0*/  VIADD R3, R18.reuse, UR4 ;  /* 0x0000000412037c36 */ /* 0x040fe20008000000 */
[----:B------:R-:W-:Y:S01]  /*a89c0*/  ULDC UR4, c[0x0][0x22c] ;  /* 0x00008b0000047ab9 */ /* 0x000fe20000000800 */
[----:B------:R-:W-:Y:S01]  /*a89d0*/  IMAD.WIDE R16, R18, 0x2, R14 ;  /* 0x0000000212107825 */ /* 0x000fe200078e020e */
[----:B0-----:R-:W-:Y:S01]  /*a89e0*/  PRMT R22, R26, 0x7632, R22 ;  /* 0x000076321a167816 */ /* 0x001fe20000000016 */
[----:B------:R-:W-:Y:S01]  /*a89f0*/  ULDC UR8, c[0x0][0x228] ;  /* 0x00008a0000087ab9 */ /* 0x000fe20000000800 */
[----:B------:R-:W-:Y:S01]  /*a8a00*/  ULDC UR14, c[0x0][0x228] ;  /* 0x00008a00000e7ab9 */ /* 0x000fe20000000800 */
[----:B------:R-:W-:-:S02]  /*a8a10*/  VIADD R0, R27, 0x3c ;  /* 0x0000003c1b007836 */ /* 0x000fc40000000000 */
[----:B------:R-:W-:Y:S01]  /*a8a20*/  IMAD.WIDE R18, R18, 0x2, R12 ;  /* 0x0000000212127825 */ /* 0x000fe200078e020c */
[----:B------:R0:W-:Y:S03]  /*a8a30*/  @P4 STG.E.U16 desc[UR6][R16.64], R26 ;  /* 0x0000001a10004986 */ /* 0x0001e6000c101506 */
[----:B------:R-:W-:Y:S01]  /*a8a40*/  IMAD.WIDE R20, R3, 0x2, R14 ;  /* 0x0000000203147825 */ /* 0x000fe200078e020e */
[----:B------:R-:W-:Y:S01]  /*a8a50*/  ISETP.GE.AND P4, PT, R0, UR4, PT ;  /* 0x0000000400007c0c */ /* 0x000fe2000bf86270 */
[----:B------:R1:W-:Y:S01]  /*a8a60*/  @P0 STG.E.U16 desc[UR6][R18.64], R22 ;  /* 0x0000001612000986 */ /* 0x0003e2000c101506 */
[----:B------:R-:W-:Y:S01]  /*a8a70*/  ISETP.LT.AND P2, PT, R28, UR8, !P2 ;  /* 0x000000081c007c0c */ /* 0x000fe2000d741270 */
[----:B------:R-:W-:Y:S01]  /*a8a80*/  VIADD R0, R27, 0x3d ;  /* 0x0000003d1b007836 */ /* 0x000fe20000000000 */
[----:B------:R-:W-:Y:S01]  /*a8a90*/  ULDC UR8, c[0x0][0x22c] ;  /* 0x00008b0000087ab9 */ /* 0x000fe20000000800 */
[----:B------:R-:W-:-:S03]  /*a8aa0*/  ULDC UR4, c[0x0][0x248] ;  /* 0x0000920000047ab9 */ /* 0x000fc60000000800 */
[----:B------:R-:W-:Y:S01]  /*a8ab0*/  ISETP.GE.AND P0, PT, R0, UR8, PT ;  /* 0x0000000800007c0c */ /* 0x000fe2000bf06270 */
[C---:B------:R-:W-:Y:S01]  /*a8ac0*/  VIADD R0, R3.reuse, UR4 ;  /* 0x0000000403007c36 */ /* 0x040fe20008000000 */
[----:B0-----:R-:W3:Y:S01]  /*a8ad0*/  LDL.LU R26, [R1+0x290] ;  /* 0x00029000011a7983 */ /* 0x001ee20000300800 */
[----:B------:R-:W-:Y:S01]  /*a8ae0*/  IMAD.WIDE R16, R3, 0x2, R12 ;  /* 0x0000000203107825 */ /* 0x000fe200078e020c */
[----:B------:R-:W-:Y:S01]  /*a8af0*/  ULDC UR4, c[0x0][0x22c] ;  /* 0x00008b0000047ab9 */ /* 0x000fe20000000800 */
[----:B------:R-:W-:Y:S02]  /*a8b00*/  ULDC UR8, c[0x0][0x248] ;  /* 0x0000920000087ab9 */ /* 0x000fe40000000800 */
[----:B-1----:R-:W-:-:S04]  /*a8b10*/  IMAD.WIDE R18, R0, 0x2, R14 ;  /* 0x0000000200127825 */ /* 0x002fc800078e020e */
[----:B------:R-:W-:Y:S01]  /*a8b20*/  VIADD R23, R27, 0x3e ;  /* 0x0000003e1b177836 */ /* 0x000fe20000000000 */
[----:B--2---:R0:W-:Y:S01]  /*a8b30*/  @P6 STG.E.U16 desc[UR6][R20.64], R11 ;  /* 0x0000000b14006986 */ /* 0x0041e2000c101506 */
[----:B------:R-:W-:Y:S01]  /*a8b40*/  ISETP.LT.AND P6, PT, R29, UR10, !P5 ;  /* 0x0000000a1d007c0c */ /* 0x000fe2000efc1270 */
[----:B------:R-:W-:Y:S01]  /*a8b50*/  ULDC UR10, c[0x0][0x22c] ;  /* 0x00008b00000a7ab9 */ /* 0x000fe20000000800 */
[----:B------:R-:W-:Y:S01]  /*a8b60*/  ISETP.LT.AND P5, PT, R28, UR12, !P5 ;  /* 0x0000000c1c007c0c */ /* 0x000fe2000efa1270 */
[----:B------:R-:W-:Y:S01]  /*a8b70*/  ULDC UR12, c[0x0][0x228] ;  /* 0x00008a00000c7ab9 */ /* 0x000fe20000000800 */
[----:B------:R-:W-:Y:S02]  /*a8b80*/  PRMT R22, R11, 0x7632, R22 ;  /* 0x000076320b167816 */ /* 0x000fe40000000016 */
[----:B0-----:R-:W2:Y:S01]  /*a8b90*/  LDL.LU R11, [R1+0x270] ;  /* 0x00027000010b7983 */ /* 0x001ea20000300800 */
[----:B------:R-:W-:-:S03]  /*a8ba0*/  IMAD.WIDE R20, R0, 0x2, R12 ;  /* 0x0000000200147825 */ /* 0x000fc600078e020c */
[----:B------:R-:W-:Y:S01]  /*a8bb0*/  @P2 STG.E.U16 desc[UR6][R16.64], R22 ;  /* 0x0000001610002986 */ /* 0x000fe2000c101506 */
[----:B----4-:R-:W-:-:S03]  /*a8bc0*/  PRMT R3, R2, 0x7632, R3 ;  /* 0x0000763202037816 */ /* 0x010fc60000000003 */
[----:B------:R0:W-:Y:S01]  /*a8bd0*/  @P6 STG.E.U16 desc[UR6][R18.64], R2 ;  /* 0x0000000212006986 */ /* 0x0001e2000c101506 */
[----:B------:R-:W-:Y:S01]  /*a8be0*/  ISETP.GE.AND P2, PT, R23, UR4, PT ;  /* 0x0000000417007c0c */ /* 0x000fe2000bf46270 */
[----:B------:R-:W-:Y:S02]  /*a8bf0*/  ULDC UR4, c[0x0][0x248] ;  /* 0x0000920000047ab9 */ /* 0x000fe40000000800 */
[----:B------:R1:W-:Y:S01]  /*a8c00*/  @P5 STG.E.U16 desc[UR6][R20.64], R3 ;  /* 0x0000000314005986 */ /* 0x0003e2000c101506 */
[C---:B------:R-:W-:Y:S01]  /*a8c10*/  ISETP.LT.AND P5, PT, R29.reuse, UR12, !P1 ;  /* 0x0000000c1d007c0c */ /* 0x040fe2000cfa1270 */
[----:B------:R-:W-:Y:S01]  /*a8c20*/  ULDC UR12, c[0x0][0x228] ;  /* 0x00008a00000c7ab9 */ /* 0x000fe20000000800 */
[----:B------:R-:W-:Y:S01]  /*a8c30*/  ISETP.LT.AND P1, PT, R28, UR14, !P1 ;  /* 0x0000000e1c007c0c */ /* 0x000fe2000cf21270 */
[----:B------:R-:W-:Y:S01]  /*a8c40*/  ULDC UR14, c[0x0][0x228] ;  /* 0x00008a00000e7ab9 */ /* 0x000fe20000000800 */
[----:B0-----:R-:W-:Y:S01]  /*a8c50*/  VIADD R18, R0, UR4 ;  /* 0x0000000400127c36 */ /* 0x001fe20008000000 */
[----:B------:R-:W4:Y:S01]  /*a8c60*/  LDL.LU R2, [R1+0x294] ;  /* 0x0002940001027983 */ /* 0x000f220000300800 */
[----:B------:R-:W-:Y:S01]  /*a8c70*/  ISETP.LT.AND P6, PT, R29, UR16, !P4 ;  /* 0x000000101d007c0c */ /* 0x000fe2000e7c1270 */
[----:B------:R-:W-:Y:S01]  /*a8c80*/  VIADD R0, R27, 0x3f ;  /* 0x0000003f1b007836 */ /* 0x000fe20000000000 */
[----:B------:R-:W-:Y:S01]  /*a8c90*/  ULDC UR4, c[0x0][0x248] ;  /* 0x0000920000047ab9 */ /* 0x000fe20000000800 */
[----:B------:R-:W-:Y:S01]  /*a8ca0*/  IMAD.WIDE R16, R18, 0x2, R14 ;  /* 0x0000000212107825 */ /* 0x000fe200078e020e */
[----:B------:R-:W-:Y:S01]  /*a8cb0*/  ISETP.LT.AND P4, PT, R28, UR18, !P4 ;  /* 0x000000121c007c0c */ /* 0x000fe2000e781270 */
[----:B------:R-:W-:Y:S01]  /*a8cc0*/  ULDC UR16, c[0x0][0x228] ;  /* 0x00008a0000107ab9 */ /* 0x000fe20000000800 */
[----:B------:R-:W-:Y:S01]  /*a8cd0*/  ULDC UR18, c[0x0][0x228] ;  /* 0x00008a0000127ab9 */ /* 0x000fe20000000800 */
[----:B-1----:R-:W-:Y:S01]  /*a8ce0*/  VIADD R3, R18, UR8 ;  /* 0x0000000812037c36 */ /* 0x002fe20008000000 */
[----:B------:R-:W-:Y:S01]  /*a8cf0*/  ULDC UR8, c[0x0][0x22c] ;  /* 0x00008b0000087ab9 */ /* 0x000fe20000000800 */
[----:B------:R-:W-:Y:S01]  /*a8d00*/  PRMT R25, R10, 0x7632, R25 ;  /* 0x000076320a197816 */ /* 0x000fe20000000019 */
[----:B------:R0:W-:Y:S01]  /*a8d10*/  @P5 STG.E.U16 desc[UR6][R16.64], R10 ;  /* 0x0000000a10005986 */ /* 0x0001e2000c101506 */
[----:B------:R-:W-:-:S04]  /*a8d20*/  IMAD.WIDE R18, R18, 0x2, R12 ;  /* 0x0000000212127825 */ /* 0x000fc800078e020c */
[----:B------:R-:W-:Y:S01]  /*a8d30*/  IMAD.WIDE R20, R3, 0x2, R14 ;  /* 0x0000000203147825 */ /* 0x000fe200078e020e */
[----:B---3--:R-:W-:Y:S01]  /*a8d40*/  PRMT R24, R7, 0x7632, R24 ;  /* 0x0000763207187816 */ /* 0x008fe20000000018 */
[----:B0-----:R-:W3:Y:S02]  /*a8d50*/  LDL.LU R10, [R1+0x274] ;  /* 0x00027400010a7983 */ /* 0x001ee40000300800 */
[----:B------:R-:W-:Y:S01]  /*a8d60*/  IMAD.WIDE R22, R3, 0x2, R12 ;  /* 0x0000000203167825 */ /* 0x000fe200078e020c */
[----:B------:R-:W-:Y:S01]  /*a8d70*/  ISETP.GE.AND P5, PT, R0, UR10, PT ;  /* 0x0000000a00007c0c */ /* 0x000fe2000bfa6270 */
[----:B------:R-:W-:Y:S01]  /*a8d80*/  ULDC UR10, c[0x0][0x228] ;  /* 0x00008a00000a7ab9 */ /* 0x000fe20000000800 */
[----:B------:R0:W-:Y:S01]  /*a8d90*/  @P1 STG.E.U16 desc[UR6][R18.64], R25 ;  /* 0x0000001912001986 */ /* 0x0001e2000c101506 */
[----:B------:R-:W-:-:S03]  /*a8da0*/  VIADD R0, R27, 0x40 ;  /* 0x000000401b007836 */ /* 0x000fc60000000000 */
[----:B------:R1:W-:Y:S01]  /*a8db0*/  @P6 STG.E.U16 desc[UR6][R20.64], R7 ;  /* 0x0000000714006986 */ /* 0x0003e2000c101506 */
[C---:B------:R-:W-:Y:S01]  /*a8dc0*/  ISETP.LT.AND P6, PT, R29.reuse, UR14, !P2 ;  /* 0x0000000e1d007c0c */ /* 0x040fe2000d7c1270 */
[----:B------:R-:W-:Y:S02]  /*a8dd0*/  ULDC UR14, c[0x0][0x228] ;  /* 0x00008a00000e7ab9 */ /* 0x000fe40000000800 */
[----:B------:R1:W-:Y:S01]  /*a8de0*/  @P4 STG.E.U16 desc[UR6][R22.64], R24 ;  /* 0x0000001816004986 */ /* 0x0003e2000c101506 */
[----:B------:R-:W-:Y:S01]  /*a8df0*/  ISETP.LT.AND P4, PT, R29, UR10, !P0 ;  /* 0x0000000a1d007c0c */ /* 0x000fe2000c781270 */
[----:B------:R-:W-:Y:S01]  /*a8e00*/  ULDC UR10, c[0x0][0x228] ;  /* 0x00008a00000a7ab9 */ /* 0x000fe20000000800 */
[----:B------:R-:W-:Y:S01]  /*a8e10*/  ISETP.LT.AND P0, PT, R28, UR12, !P0 ;  /* 0x0000000c1c007c0c */ /* 0x000fe2000c701270 */
[----:B0-----:R-:W-:Y:S01]  /*a8e20*/  VIADD R18, R3, UR4 ;  /* 0x0000000403127c36 */ /* 0x001fe20008000000 */
[----:B------:R-:W-:Y:S01]  /*a8e30*/  ULDC UR4, c[0x0][0x248] ;  /* 0x0000920000047ab9 */ /* 0x000fe20000000800 */
[----:B------:R-:W-:Y:S01]  /*a8e40*/  ISETP.GE.AND P1, PT, R0, UR8, PT ;  /* 0x0000000800007c0c */ /* 0x000fe2000bf26270 */
[----:B-1----:R-:W3:Y:S02]  /*a8e50*/  LDL.LU R7, [R1+0x298] ;  /* 0x0002980001077983 */ /* 0x002ee40000300800 */
[C---:B------:R-:W-:Y:S01]  /*a8e60*/  IADD3 R0, R18.reuse, UR4, RZ ;  /* 0x0000000412007c10 */ /* 0x040fe2000fffe0ff */
[----:B------:R-:W-:Y:S01]  /*a8e70*/  IMAD.WIDE R16, R18, 0x2, R14 ;  /* 0x0000000212107825 */ /* 0x000fe200078e020e */
[----:B------:R-:W-:Y:S01]  /*a8e80*/  ULDC UR4, c[0x0][0x22c] ;  /* 0x00008b0000047ab9 */ /* 0x000fe20000000800 */
[----:B------:R-:W-:Y:S01]  /*a8e90*/  PRMT R22, R6, 0x7632, R22 ;  /* 0x0000763206167816 */ /* 0x000fe20000000016 */
[----:B------:R-:W-:Y:S01]  /*a8ea0*/  ULDC UR8, c[0x0][0x228] ;  /* 0x00008a0000087ab9 */ /* 0x000fe20000000800 */
[----:B------:R-:W-:Y:S01]  /*a8eb0*/  IMAD.WIDE R18, R18, 0x2, R12 ;  /* 0x0000000212127825 */ /* 0x000fe200078e020c */
[----:B------:R0:W-:Y:S01]  /*a8ec0*/  @P4 STG.E.U16 desc[UR6][R16.64], R6 ;  /* 0x0000000610004986 */ /* 0x0001e2000c101506 */
[----:B------:R-:W-:-:S02]  /*a8ed0*/  ULDC UR12, c[0x0][0x228] ;  /* 0x00008a00000c7ab9 */ /* 0x000fc40000000800 */
[----:B------:R-:W-:Y:S01]  /*a8ee0*/  IMAD.WIDE R20, R0, 0x2, R14 ;  /* 0x0000000200147825 */ /* 0x000fe200078e020e */
[----:B------:R1:W-:Y:S04]  /*a8ef0*/  @P0 STG.E.U16 desc[UR6][R18.64], R22 ;  /* 0x0000001612000986 */ /* 0x0003e8000c101506 */
[----:B------:R1:W-:Y:S04]  /*a8f00*/  @P6 STG.E.U16 desc[UR6][R20.64], R5 ;  /* 0x0000000514006986 */ /* 0x0003e8000c101506 */
[----:B0-----:R-:W3:Y:S01]  /*a8f10*/  LDL.LU R6, [R1+0x278] ;  /* 0x0002780001067983 */ /* 0x001ee20000300800 */
[----:B-1----:R-:W-:-:S03]  /*a8f20*/  PRMT R22, R5, 0x7632, R22 ;  /* 0x0000763205167816 */ /* 0x002fc60000000016 */
[----:B------:R-:W3:Y:S01]  /*a8f30*/  LDL.LU R5, [R1+0x29c] ;  /* 0x00029c0001057983 */ /* 0x000ee20000300800 */
[----:B------:R-:W-:Y:S01]  /*a8f40*/  VIADD R3, R27, 0x41 ;  /* 0x000000411b037836 */ /* 0x000fe20000000000 */
[----:B------:R-:W-:Y:S01]  /*a8f50*/  ISETP.LT.AND P2, PT, R28, UR8, !P2 ;  /* 0x000000081c007c0c */ /* 0x000fe2000d741270 */
[----:B------:R-:W-:-:S03]  /*a8f60*/  ULDC UR8, c[0x0][0x22c] ;  /* 0x00008b0000087ab9 */ /* 0x000fc60000000800 */
[----:B------:R-:W-:Y:S01]  /*a8f70*/  ISETP.GE.AND P4, PT, R3, UR4, PT ;  /* 0x0000000403007c0c */ /* 0x000fe2000bf86270 */
[----:B------:R-:W-:Y:S01]  /*a8f80*/  VIADD R3, R27, 0x42 ;  /* 0x000000421b037836 */ /* 0x000fe20000000000 */
[----:B------:R-:W-:Y:S01]  /*a8f90*/  ISETP.LT.AND P6, PT, R29, UR10, !P5 ;  /* 0x0000000a1d007c0c */ /* 0x000fe2000efc1270 */
[----:B------:R-:W-:-:S03]  /*a8fa0*/  ULDC UR4, c[0x0][0x248] ;  /* 0x0000920000047ab9 */ /* 0x000fc60000000800 */
[----:B------:R-:W-:Y:S01]  /*a8fb0*/  ISETP.GE.AND P0, PT, R3, UR8, PT ;  /* 0x0000000803007c0c */ /* 0x000fe2000bf06270 */
[C---:B------:R-:W-:Y:S02]  /*a8fc0*/  VIADD R3, R0.reuse, UR4 ;  /* 0x0000000400037c36 */ /* 0x040fe40008000000 */
[----:B------:R-:W-:Y:S01]  /*a8fd0*/  IMAD.WIDE R16, R0, 0x2, R12 ;  /* 0x0000000200107825 */ /* 0x000fe200078e020c */
[----:B------:R-:W-:Y:S01]  /*a8fe0*/  ISETP.LT.AND P5, PT, R28, UR12, !P5 ;  /* 0x0000000c1c007c0c */ /* 0x000fe2000efa1270 */
[----:B------:R-:W-:Y:S01]  /*a8ff0*/  ULDC UR4, c[0x0][0x22c] ;  /* 0x00008b0000047ab9 */ /* 0x000fe20000000800 */
[----:B------:R-:W-:Y:S01]  /*a9000*/  ULDC UR8, c[0x0][0x248] ;  /* 0x0000920000087ab9 */ /* 0x000fe20000000800 */
[----:B------:R-:W-:Y:S01]  /*a9010*/  IMAD.WIDE R18, R3, 0x2, R14 ;  /* 0x0000000203127825 */ /* 0x000fe200078e020e */
[----:B------:R-:W-:Y:S01]  /*a9020*/  @P2 STG.E.U16 desc[UR6][R16.64], R22 ;  /* 0x0000001610002986 */ /* 0x000fe2000c101506 */
[----:B------:R-:W-:Y:S01]  /*a9030*/  PRMT R0, R4, 0x7632, R0 ;  /* 0x0000763204007816 */ /* 0x000fe20000000000 */
[----:B------:R-:W-:Y:S01]  /*a9040*/  ULDC UR12, c[0x0][0x228] ;  /* 0x00008a00000c7ab9 */ /* 0x000fe20000000800 */
[----:B------:R-:W-:Y:S01]  /*a9050*/  VIADD R23, R27, 0x43 ;  /* 0x000000431b177836 */ /* 0x000fe20000000000 */
[----:B------:R0:W-:Y:S01]  /*a9060*/  @P6 STG.E.U16 desc[UR6][R18.64], R4 ;  /* 0x0000000412006986 */ /* 0x0001e2000c101506 */
[----:B------:R-:W-:-:S03]  /*a9070*/  ULDC UR10, c[0x0][0x22c] ;  /* 0x00008b00000a7ab9 */ /* 0x000fc60000000800 */
[----:B0-----:R-:W3:Y:S01]  /*a9080*/  LDL.LU R4, [R1+0x27c] ;  /* 0x00027c0001047983 */ /* 0x001ee20000300800 */
[----:B------:R-:W-:Y:S01]  /*a9090*/  IMAD.WIDE R20, R3, 0x2, R12 ;  /* 0x0000000203147825 */ /* 0x000fe200078e020c */
[----:B------:R-:W-:Y:S01]  /*a90a0*/  ISETP.GE.AND P2, PT, R23, UR4, PT ;  /* 0x0000000417007c0c */ /* 0x000fe2000bf46270 */
[----:B------:R-:W-:-:S03]  /*a90b0*/  ULDC UR4, c[0x0][0x248] ;  /* 0x0000920000047ab9 */ /* 0x000fc60000000800 */
[----:B------:R0:W-:Y:S01]  /*a90c0*/  @P5 STG.E.U16 desc[UR6][R20.64], R0 ;  /* 0x0000000014005986 */ /* 0x0001e2000c101506 */
[----:B------:R-:W-:Y:S01]  /*a90d0*/  ISETP.LT.AND P5, PT, R29, UR12, !P1 ;  /* 0x0000000c1d007c0c */ /* 0x000fe2000cfa1270 */
[----:B------:R-:W-:Y:S01]  /*a90e0*/  VIADD R18, R3, UR4 ;  /* 0x0000000403127c36 */ /* 0x000fe20008000000 */
[----:B------:R-:W-:Y:S01]  /*a90f0*/  ISETP.LT.AND P1, PT, R28, UR14, !P1 ;  /* 0x0000000e1c007c0c */ /* 0x000fe2000cf21270 */
[----:B------:R-:W-:Y:S01]  /*a9100*/  ULDC UR12, c[0x0][0x228] ;  /* 0x00008a00000c7ab9 */ /* 0x000fe20000000800 */
[----:B------:R-:W-:Y:S01]  /*a9110*/  ISETP.LT.AND P6, PT, R29, UR16, !P4 ;  /* 0x000000101d007c0c */ /* 0x000fe2000e7c1270 */
[----:B------:R-:W-:Y:S01]  /*a9120*/  VIADD R3, R18, UR8 ;  /* 0x0000000812037c36 */ /* 0x000fe20008000000 */
[----:B------:R-:W-:Y:S01]  /*a9130*/  ISETP.LT.AND P4, PT, R28, UR18, !P4 ;  /* 0x000000121c007c0c */ /* 0x000fe2000e781270 */
[----:B------:R-:W-:Y:S01]  /*a9140*/  IMAD.WIDE R16, R18, 0x2, R14 ;  /* 0x0000000212107825 */ /* 0x000fe200078e020e */
[----:B------:R-:W-:Y:S01]  /*a9150*/  PRMT R24, R26, 0x7632, R24 ;  /* 0x000076321a187816 */ /* 0x000fe20000000018 */
[----:B------:R-:W-:Y:S01]  /*a9160*/  ULDC UR4, c[0x0][0x248] ;  /* 0x0000920000047ab9 */ /* 0x000fe20000000800 */
[----:B------:R-:W-:Y:S01]  /*a9170*/  ULDC UR14, c[0x0][0x228] ;  /* 0x00008a00000e7ab9 */ /* 0x000fe20000000800 */
[----:B0-----:R-:W-:Y:S01]  /*a9180*/  VIADD R0, R27, 0x44 ;  /* 0x000000441b007836 */ /* 0x001fe20000000000 */
[----:B------:R-:W-:Y:S01]  /*a9190*/  ULDC UR8, c[0x0][0x22c] ;  /* 0x00008b0000087ab9 */ /* 0x000fe20000000800 */
[----:B------:R-:W-:Y:S01]  /*a91a0*/  IMAD.WIDE R18, R18, 0x2, R12 ;  /* 0x0000000212127825 */ /* 0x000fe200078e020c */
[----:B------:R-:W-:Y:S01]  /*a91b0*/  @P5 STG.E.U16 desc[UR6][R16.64], R26 ;  /* 0x0000001a10005986 */ /* 0x000fe2000c101506 */
[----:B------:R-:W-:-:S02]  /*a91c0*/  ULDC UR16, c[0x0][0x228] ;  /* 0x00008a0000107ab9 */ /* 0x000fc40000000800 */
[----:B------:R-:W-:Y:S01]  /*a91d0*/  IMAD.WIDE R20, R3, 0x2, R14 ;  /* 0x0000000203147825 */ /* 0x000fe200078e020e */
[----:B------:R-:W-:-:S03]  /*a91e0*/  ISETP.GE.AND P5, PT, R0, UR10, PT ;  /* 0x0000000a00007c0c */ /* 0x000fc6000bfa6270 */
[----:B------:R-:W-:Y:S01]  /*a91f0*/  IMAD.WIDE R22, R3, 0x2, R12 ;  /* 0x0000000203167825 */ /* 0x000fe200078e020c */
[----:B------:R0:W-:Y:S01]  /*a9200*/  @P1 STG.E.U16 desc[UR6][R18.64], R24 ;  /* 0x0000001812001986 */ /* 0x0001e2000c101506 */
[----:B------:R-:W-:Y:S01]  /*a9210*/  ULDC UR10, c[0x0][0x228] ;  /* 0x00008a00000a7ab9 */ /* 0x000fe20000000800 */
[----:B------:R-:W-:Y:S01]  /*a9220*/  ULDC UR18, c[0x0][0x228] ;  /* 0x00008a0000127ab9 */ /* 0x000fe20000000800 */
[----:B------:R-:W-:-:S05]  /*a9230*/  VIADD R0, R27, 0x45 ;  /* 0x000000451b007836 */ /* 0x000fca0000000000 */
[----:B------:R-:W-:Y:S01]  /*a9240*/  ISETP.GE.AND P1, PT, R0, UR8, PT ;  /* 0x0000000800007c0c */ /* 0x000fe2000bf26270 */
[----:B------:R-:W-:Y:S01]  /*a9250*/  ULDC UR8, c[0x0][0x228] ;  /* 0x00008a0000087ab9 */ /* 0x000fe20000000800 */
[----:B0-----:R-:W-:Y:S01]  /*a9260*/  VIADD R18, R3, UR4 ;  /* 0x0000000403127c36 */ /* 0x001fe20008000000 */
[----:B------:R-:W-:-:S03]  /*a9270*/  ULDC UR4, c[0x0][0x248] ;  /* 0x0000920000047ab9 */ /* 0x000fc60000000800 */
[C---:B------:R-:W-:Y:S01]  /*a9280*/  VIADD R0, R18.reuse, UR4 ;  /* 0x0000000412007c36 */ /* 0x040fe20008000000 */
[----:B------:R-:W-:Y:S01]  /*a9290*/  IADD3 R3, R27, 0x46, RZ ;  /* 0x000000461b037810 */ /* 0x000fe20007ffe0ff */
[----:B------:R-:W-:Y:S01]  /*a92a0*/  IMAD.WIDE R16, R18, 0x2, R14 ;  /* 0x0000000212107825 */ /* 0x000fe200078e020e */
[----:B------:R-:W-:-:S03]  /*a92b0*/  ULDC UR4, c[0x0][0x22c] ;  /* 0x00008b0000047ab9 */ /* 0x000fc60000000800 */
[----:B------:R-:W-:Y:S01]  /*a92c0*/  IMAD.WIDE R18, R18, 0x2, R12 ;  /* 0x0000000212127825 */ /* 0x000fe200078e020c */
[----:B--2---:R-:W-:Y:S01]  /*a92d0*/  PRMT R25, R11, 0x7632, R25 ;  /* 0x000076320b197816 */ /* 0x004fe20000000019 */
[----:B------:R0:W-:Y:S04]  /*a92e0*/  @P6 STG.E.U16 desc[UR6][R20.64], R11 ;  /* 0x0000000b14006986 */ /* 0x0001e8000c101506 */
[----:B------:R4:W-:Y:S01]  /*a92f0*/  @P4 STG.E.U16 desc[UR6][R22.64], R25 ;  /* 0x0000001916004986 */ /* 0x0009e2000c101506 */
[C---:B------:R-:W-:Y:S01]  /*a9300*/  ISETP.LT.AND P4, PT, R29.reuse, UR10, !P0 ;  /* 0x0000000a1d007c0c */ /* 0x040fe2000c781270 */
[----:B------:R-:W-:Y:S01]  /*a9310*/  ULDC UR10, c[0x0][0x228] ;  /* 0x00008a00000a7ab9 */ /* 0x000fe20000000800 */
[----:B------:R-:W-:Y:S01]  /*a9320*/  ISETP.LT.AND P0, PT, R28, UR12, !P0 ;  /* 0x0000000c1c007c0c */ /* 0x000fe2000c701270 */
[----:B------:R-:W-:Y:S01]  /*a9330*/  ULDC UR12, c[0x0][0x228] ;  /* 0x00008a00000c7ab9 */ /* 0x000fe20000000800 */
[----:B------:R-:W-:Y:S01]  /*a9340*/  ISETP.LT.AND P6, PT, R29, UR14, !P2 ;  /* 0x0000000e1d007c0c */ /* 0x000fe2000d7c1270 */
[----:B------:R-:W-:Y:S01]  /*a9350*/  ULDC UR14, c[0x0][0x228] ;  /* 0x00008a00000e7ab9 */ /* 0x000fe20000000800 */
[----:B0-----:R-:W-:Y:S01]  /*a9360*/  IMAD.WIDE R20, R0, 0x2, R14 ;  /* 0x0000000200147825 */ /* 0x001fe200078e020e */
[----:B------:R-:W-:Y:S01]  /*a9370*/  ISETP.LT.AND P2, PT, R28, UR8, !P2 ;  /* 0x000000081c007c0c */ /* 0x000fe2000d741270 */
[----:B------:R-:W-:Y:S01]  /*a9380*/  ULDC UR8, c[0x0][0x22c] ;  /* 0x00008b0000087ab9 */ /* 0x000fe20000000800 */
[----:B------:R-:W2:Y:S01]  /*a9390*/  LDL.LU R11, [R1+0x280] ;  /* 0x00028000010b7983 */ /* 0x000ea20000300800 */
[----:B----4-:R-:W-:-:S03]  /*a93a0*/  PRMT R22, R2, 0x7632, R22 ;  /* 0x0000763202167816 */ /* 0x010fc60000000016 */
        /* <DEDUP_REMOVED lines=8> */
[----:B------:R-:W-:Y:S01]  /*a9430*/  VIADD R23, R27, 0x48 ;  /* 0x000000481b177836 */ /* 0x000fe20000000000 */
[----:B------:R-:W-:Y:S01]  /*a9440*/  ULDC UR8, c[0x0][0x248] ;  /* 0x0000920000087ab9 */ /* 0x000fe20000000800 */
[----:B0-----:R-:W-:Y:S01]  /*a9450*/  IMAD.WIDE R16, R0, 0x2, R12 ;  /* 0x0000000200107825 */ /* 0x001fe200078e020c */
[----:B---3--:R0:W-:Y:S01]  /*a9460*/  @P6 STG.E.U16 desc[UR6][R20.64], R10 ;  /* 0x0000000a14006986 */ /* 0x0081e2000c101506 */
[----:B------:R-:W-:-:S02]  /*a9470*/  ISETP.LT.AND P6, PT, R29, UR10, !P5 ;  /* 0x0000000a1d007c0c */ /* 0x000fc4000efc1270 */
[C---:B-1----:R-:W-:Y:S01]  /*a9480*/  IMAD.WIDE R18, R3.reuse, 0x2, R14 ;  /* 0x0000000203127825 */ /* 0x042fe200078e020e */
[----:B------:R-:W-:Y:S01]  /*a9490*/  ISETP.LT.AND P5, PT, R28, UR12, !P5 ;  /* 0x0000000c1c007c0c */ /* 0x000fe2000efa1270 */
[----:B------:R-:W-:Y:S01]  /*a94a0*/  ULDC UR12, c[0x0][0x228] ;  /* 0x00008a00000c7ab9 */ /* 0x000fe20000000800 */
[----:B------:R-:W-:Y:S01]  /*a94b0*/  PRMT R22, R10, 0x7632, R22 ;  /* 0x000076320a167816 */ /* 0x000fe20000000016 */
[----:B------:R-:W-:Y:S01]  /*a94c0*/  ULDC UR10, c[0x0][0x22c] ;  /* 0x00008b00000a7ab9 */ /* 0x000fe20000000800 */
[----:B0-----:R-:W-:-:S03]  /*a94d0*/  IMAD.WIDE R20, R3, 0x2, R12 ;  /* 0x0000000203147825 */ /* 0x001fc600078e020c */
[----:B------:R-:W-:Y:S01]  /*a94e0*/  @P2 STG.E.U16 desc[UR6][R16.64], R22 ;  /* 0x0000001610002986 */ /* 0x000fe2000c101506 */
[----:B------:R-:W-:Y:S01]  /*a94f0*/  ISETP.GE.AND P2, PT, R23, UR4, PT ;  /* 0x0000000417007c0c */ /* 0x000fe2000bf46270 */
[----:B------:R-:W-:Y:S01]  /*a9500*/  ULDC UR4, c[0x0][0x248] ;  /* 0x0000920000047ab9 */ /* 0x000fe20000000800 */
[----:B------:R-:W-:Y:S01]  /*a9510*/  PRMT R0, R7, 0x7632, R0 ;  /* 0x0000763207007816 */ /* 0x000fe20000000000 */
        /* <DEDUP_REMOVED lines=14> */
[----:B------:R-:W-:Y:S01]  /*a9600*/  IMAD.WIDE R16, R18, 0x2, R14 ;  /* 0x0000000212107825 */ /* 0x000fe200078e020e */
[----:B------:R-:W-:-:S03]  /*a9610*/  PRMT R25, R6, 0x7632, R25 ;  /* 0x0000763206197816 */ /* 0x000fc60000000019 */
[----:B------:R-:W-:Y:S01]  /*a9620*/  IMAD.WIDE R18, R18, 0x2, R12 ;  /* 0x0000000212127825 */ /* 0x000fe200078e020c */
[----:B------:R-:W-:Y:S03]  /*a9630*/  @P5 STG.E.U16 desc[UR6][R16.64], R6 ;  /* 0x0000000610005986 */ /* 0x000fe6000c101506 */
[----:B-1----:R-:W-:Y:S01]  /*a9640*/  IMAD.WIDE R20, R3, 0x2, R14 ;  /* 0x0000000203147825 */ /* 0x002fe200078e020e */
[----:B------:R-:W-:-:S03]  /*a9650*/  PRMT R24, R5, 0x7632, R24 ;  /* 0x0000763205187816 */ /* 0x000fc60000000018 */
[----:B------:R-:W-:Y:S01]  /*a9660*/  IMAD.WIDE R22, R3, 0x2, R12 ;  /* 0x0000000203167825 */ /* 0x000fe200078e020c */
[----:B------:R-:W-:Y:S04]  /*a9670*/  @P1 STG.E.U16 desc[UR6][R18.64], R25 ;  /* 0x0000001912001986 */ /* 0x000fe8000c101506 */
        /* <DEDUP_REMOVED lines=30> */
[----:B------:R-:W-:Y:S01]  /*a9860*/  ISETP.LT.AND P2, PT, R28, UR8, !P2 ;  /* 0x000000081c007c0c */ /* 0x000fe2000d741270 */
[----:B------:R-:W-:Y:S01]  /*a9870*/  ULDC UR8, c[0x0][0x22c] ;  /* 0x00008b0000087ab9 */ /* 0x000fe20000000800 */
[----:B------:R-:W4:Y:S01]  /*a9880*/  LDL.LU R26, [R1+0x250] ;  /* 0x00025000011a7983 */ /* 0x000f220000300800 */
[----:B------:R-:W-:Y:S01]  /*a9890*/  IMAD.WIDE R20, R0, 0x2, R14 ;  /* 0x0000000200147825 */ /* 0x000fe200078e020e */
[----:B------:R-:W-:Y:S01]  /*a98a0*/  ISETP.GE.AND P4, PT, R3, UR4, PT ;  /* 0x0000000403007c0c */ /* 0x000fe2000bf86270 */
[----:B------:R-:W-:Y:S01]  /*a98b0*/  ULDC UR4, c[0x0][0x248] ;  /* 0x0000920000047ab9 */ /* 0x000fe20000000800 */
[----:B------:R0:W-:Y:S01]  /*a98c0*/  @P0 STG.E.U16 desc[UR6][R18.64], R22 ;  /* 0x0000001612000986 */ /* 0x0001e2000c101506 */
[----:B------:R-:W-:-:S04]  /*a98d0*/  IADD3 R3, R27, 0x4c, RZ ;  /* 0x0000004c1b037810 */ /* 0x000fc80007ffe0ff */
[----:B------:R-:W-:Y:S01]  /*a98e0*/  ISETP.GE.AND P0, PT, R3, UR8, PT ;  /* 0x0000000803007c0c */ /* 0x000fe2000bf06270 */
[C---:B------:R-:W-:Y:S01]  /*a98f0*/  VIADD R3, R0.reuse, UR4 ;  /* 0x0000000400037c36 */ /* 0x040fe20008000000 */
[----:B------:R-:W-:Y:S01]  /*a9900*/  ULDC UR4, c[0x0][0x22c] ;  /* 0x00008b0000047ab9 */ /* 0x000fe20000000800 */
[----:B------:R-:W-:Y:S01]  /*a9910*/  IMAD.WIDE R16, R0, 0x2, R12 ;  /* 0x0000000200107825 */ /* 0x000fe200078e020c */
[----:B------:R-:W-:-:S03]  /*a9920*/  ULDC UR8, c[0x0][0x248] ;  /* 0x0000920000087ab9 */ /* 0x000fc60000000800 */
[----:B0-----:R-:W-:Y:S01]  /*a9930*/  IMAD.WIDE R18, R3, 0x2, R14 ;  /* 0x0000000203127825 */ /* 0x001fe200078e020e */
[----:B--2---:R-:W-:Y:S01]  /*a9940*/  PRMT R0, R11, 0x7632, R0 ;  /* 0x000076320b007816 */ /* 0x004fe20000000000 */
        /* <DEDUP_REMOVED lines=18> */
[----:B0-----:R-:W-:Y:S01]  /*a9a70*/  VIADD R18, R3, UR4 ;  /* 0x0000000403127c36 */ /* 0x001fe20008000000 */
[----:B------:R-:W-:Y:S01]  /*a9a80*/  ISETP.LT.AND P4, PT, R28, UR18, !P4 ;  /* 0x000000121c007c0c */ /* 0x000fe2000e781270 */
[----:B------:R-:W2:Y:S01]  /*a9a90*/  LDL.LU R11, [R1+0x230] ;  /* 0x00023000010b7983 */ /* 0x000ea20000300800 */
[----:B----4-:R-:W-:Y:S01]  /*a9aa0*/  PRMT R24, R2, 0x7632, R24 ;  /* 0x0000763202187816 */ /* 0x010fe20000000018 */
[----:B------:R-:W-:Y:S01]  /*a9ab0*/  VIADD R3, R18, UR8 ;  /* 0x0000000812037c36 */ /* 0x000fe20008000000 */
[----:B------:R-:W-:Y:S01]  /*a9ac0*/  PRMT R25, R10, 0x7632, R25 ;  /* 0x000076320a197816 */ /* 0x000fe20000000019 */
[C---:B------:R-:W-:Y:S01]  /*a9ad0*/  IMAD.WIDE R16, R18.reuse, 0x2, R14 ;  /* 0x0000000212107825 */ /* 0x040fe200078e020e */
[----:B------:R-:W-:Y:S01]  /*a9ae0*/  ULDC UR4, c[0x0][0x248] ;  /* 0x0000920000047ab9 */ /* 0x000fe20000000800 */
[----:B------:R-:W-:Y:S01]  /*a9af0*/  ULDC UR8, c[0x0][0x22c] ;  /* 0x00008b0000087ab9 */ /* 0x000fe20000000800 */
[----:B------:R-:W-:Y:S01]  /*a9b00*/  ULDC UR16, c[0x0][0x228] ;  /* 0x00008a0000107ab9 */ /* 0x000fe20000000800 */
[----:B-1----:R-:W-:Y:S01]  /*a9b10*/  VIADD R0, R27, 0x4e ;  /* 0x0000004e1b007836 */ /* 0x002fe20000000000 */
        /* <DEDUP_REMOVED lines=8> */
[----:B0-----:R-:W3:Y:S04]  /*a9ba0*/  LDL.LU R2, [R1+0x254] ;  /* 0x0002540001027983 */ /* 0x001ee80000300800 */
[----:B------:R0:W-:Y:S01]  /*a9bb0*/  @P6 STG.E.U16 desc[UR6][R20.64], R10 ;  /* 0x0000000a14006986 */ /* 0x0001e2000c101506 */
[----:B------:R-:W-:-:S03]  /*a9bc0*/  VIADD R0, R27, 0x4f ;  /* 0x0000004f1b007836 */ /* 0x000fc60000000000 */
[----:B------:R4:W-:Y:S01]  /*a9bd0*/  @P4 STG.E.U16 desc[UR6][R22.64], R25 ;  /* 0x0000001916004986 */ /* 0x0009e2000c101506 */
[----:B------:R-:W-:Y:S01]  /*a9be0*/  ISETP.LT.AND P4, PT, R29, UR10, !P0 ;  /* 0x0000000a1d007c0c */ /* 0x000fe2000c781270 */
[----:B-1----:R-:W-:Y:S01]  /*a9bf0*/  VIADD R18, R3, UR4 ;  /* 0x0000000403127c36 */ /* 0x002fe20008000000 */
[----:B------:R-:W-:Y:S01]  /*a9c00*/  ISETP.LT.AND P0, PT, R28, UR12, !P0 ;  /* 0x0000000c1c007c0c */ /* 0x000fe2000c701270 */
[----:B------:R-:W-:Y:S01]  /*a9c10*/  ULDC UR4, c[0x0][0x248] ;  /* 0x0000920000047ab9 */ /* 0x000fe20000000800 */
[----:B------:R-:W-:Y:S01]  /*a9c20*/  ISETP.LT.AND P6, PT, R29, UR14, !P2 ;  /* 0x0000000e1d007c0c */ /* 0x000fe2000d7c1270 */
[----:B------:R-:W-:Y:S01]  /*a9c30*/  IMAD.WIDE R16, R18, 0x2, R14 ;  /* 0x0000000212107825 */ /* 0x000fe200078e020e */
[----:B------:R-:W-:Y:S01]  /*a9c40*/  ISETP.GE.AND P1, PT, R0, UR8, PT ;  /* 0x0000000800007c0c */ /* 0x000fe2000bf26270 */
[----:B0-----:R-:W3:Y:S01]  /*a9c50*/  LDL.LU R10, [R1+0x234] ;  /* 0x00023400010a7983 */ /* 0x001ee20000300800 */
[----:B------:R-:W-:Y:S01]  /*a9c60*/  ULDC UR8, c[0x0][0x228] ;  /* 0x00008a0000087ab9 */ /* 0x000fe20000000800 */
[C---:B------:R-:W-:Y:S01]  /*a9c70*/  VIADD R0, R18.reuse, UR4 ;  /* 0x0000000412007c36 */ /* 0x040fe20008000000 */
[----:B------:R-:W-:Y:S01]  /*a9c80*/  ULDC UR4, c[0x0][0x22c] ;  /* 0x00008b0000047ab9 */ /* 0x000fe20000000800 */
[----:B------:R-:W-:Y:S01]  /*a9c90*/  VIADD R3, R27, 0x50 ;  /* 0x000000501b037836 */ /* 0x000fe20000000000 */
[----:B----4-:R-:W-:Y:S01]  /*a9ca0*/  PRMT R22, R7, 0x7632, R22 ;  /* 0x0000763207167816 */ /* 0x010fe20000000016 */
[----:B------:R-:W-:Y:S01]  /*a9cb0*/  IMAD.WIDE R18, R18, 0x2, R12 ;  /* 0x0000000212127825 */ /* 0x000fe200078e020c */
[----:B------:R0:W-:Y:S01]  /*a9cc0*/  @P4 STG.E.U16 desc[UR6][R16.64], R7 ;  /* 0x0000000710004986 */ /* 0x0001e2000c101506 */
[----:B------:R-:W-:Y:S01]  /*a9cd0*/  ULDC UR10, c[0x0][0x228] ;  /* 0x00008a00000a7ab9 */ /* 0x000fe20000000800 */
        /* <DEDUP_REMOVED lines=13> */
[C---:B------:R-:W-:Y:S01]  /*a9db0*/  IMAD.WIDE R16, R0.reuse, 0x2, R12 ;  /* 0x0000000200107825 */ /* 0x040fe200078e020c */
[----:B------:R-:W-:Y:S01]  /*a9dc0*/  IADD3 R3, R0, UR4, RZ ;  /* 0x0000000400037c10 */ /* 0x000fe2000fffe0ff */
[----:B------:R-:W-:Y:S01]  /*a9dd0*/  ULDC UR12, c[0x0][0x228] ;  /* 0x00008a00000c7ab9 */ /* 0x000fe20000000800 */
[----:B-1----:R-:W-:Y:S01]  /*a9de0*/  PRMT R22, R6, 0x7632, R22 ;  /* 0x0000763206167816 */ /* 0x002fe20000000016 */
[----:B------:R-:W-:Y:S01]  /*a9df0*/  VIADD R23, R27, 0x52 ;  /* 0x000000521b177836 */ /* 0x000fe20000000000 */
[----:B------:R-:W-:Y:S01]  /*a9e00*/  PRMT R0, R5, 0x7632, R0 ;  /* 0x0000763205007816 */ /* 0x000fe20000000000 */
[----:B----4-:R-:W4:Y:S01]  /*a9e10*/  LDL.LU R6, [R1+0x238] ;  /* 0x0002380001067983 */ /* 0x010f220000300800 */
[C---:B------:R-:W-:Y:S01]  /*a9e20*/  IMAD.WIDE R18, R3.reuse, 0x2, R14 ;  /* 0x0000000203127825 */ /* 0x040fe200078e020e */
[----:B------:R-:W-:Y:S01]  /*a9e30*/  ULDC UR4, c[0x0][0x22c] ;  /* 0x00008b0000047ab9 */ /* 0x000fe20000000800 */
[----:B------:R-:W-:Y:S01]  /*a9e40*/  PRMT R24, R4, 0x7632, R24 ;  /* 0x0000763204187816 */ /* 0x000fe20000000018 */
[----:B------:R-:W-:Y:S01]  /*a9e50*/  ULDC UR14, c[0x0][0x228] ;  /* 0x00008a00000e7ab9 */ /* 0x000fe20000000800 */
[----:B------:R-:W-:Y:S01]  /*a9e60*/  IMAD.WIDE R20, R3, 0x2, R12 ;  /* 0x0000000203147825 */ /* 0x000fe200078e020c */
[----:B------:R-:W-:Y:S01]  /*a9e70*/  @P2 STG.E.U16 desc[UR6][R16.64], R22 ;  /* 0x0000001610002986 */ /* 0x000fe2000c101506 */
[----:B------:R-:W-:Y:S01]  /*a9e80*/  ISETP.GE.AND P2, PT, R23, UR4, PT ;  /* 0x0000000417007c0c */ /* 0x000fe2000bf46270 */
[----:B------:R-:W-:Y:S01]  /*a9e90*/  ULDC UR4, c[0x0][0x248] ;  /* 0x0000920000047ab9 */ /* 0x000fe20000000800 */
[----:B------:R-:W-:Y:S01]  /*a9ea0*/  ULDC UR8, c[0x0][0x248] ;  /* 0x0000920000087ab9 */ /* 0x000fe20000000800 */
[----:B------:R0:W-:Y:S01]  /*a9eb0*/  @P6 STG.E.U16 desc[UR6][R18.64], R5 ;  /* 0x0000000512006986 */ /* 0x0001e2000c101506 */
[----:B------:R-:W-:Y:S01]  /*a9ec0*/  PRMT R25, R26, 0x7632, R25 ;  /* 0x000076321a197816 */ /* 0x000fe20000000019 */
[----:B------:R-:W-:-:S02]  /*a9ed0*/  ULDC UR10, c[0x0][0x22c] ;  /* 0x00008b00000a7ab9 */ /* 0x000fc40000000800 */
[----:B------:R1:W-:Y:S01]  /*a9ee0*/  @P5 STG.E.U16 desc[UR6][R20.64], R0 ;  /* 0x0000000014005986 */ /* 0x0003e2000c101506 */
[----:B------:R-:W-:Y:S01]  /*a9ef0*/  ISETP.LT.AND P5, PT, R29, UR12, !P1 ;  /* 0x0000000c1d007c0c */ /* 0x000fe2000cfa1270 */
[----:B------:R-:W-:Y:S01]  /*a9f00*/  ULDC UR12, c[0x0][0x228] ;  /* 0x00008a00000c7ab9 */ /* 0x000fe20000000800 */
[----:B0-----:R-:W-:Y:S01]  /*a9f10*/  VIADD R18, R3, UR4 ;  /* 0x0000000403127c36 */ /* 0x001fe20008000000 */
[----:B------:R-:W4:Y:S01]  /*a9f20*/  LDL.LU R5, [R1+0x25c] ;  /* 0x00025c0001057983 */ /* 0x000f220000300800 */
[----:B------:R-:W-:Y:S01]  /*a9f30*/  ISETP.LT.AND P1, PT, R28, UR14, !P1 ;  /* 0x0000000e1c007c0c */ /* 0x000fe2000cf21270 */
[----:B------:R-:W-:Y:S01]  /*a9f40*/  ULDC UR4, c[0x0][0x248] ;  /* 0x0000920000047ab9 */ /* 0x000fe20000000800 */
[----:B------:R-:W-:Y:S01]  /*a9f50*/  IMAD.WIDE R16, R18, 0x2, R14 ;  /* 0x0000000212107825 */ /* 0x000fe200078e020e */
[----:B------:R-:W-:Y:S01]  /*a9f60*/  ISETP.LT.AND P6, PT, R29, UR16, !P4 ;  /* 0x000000101d007c0c */ /* 0x000fe2000e7c1270 */
[----:B------:R-:W-:-:S05]  /*a9f70*/  ULDC UR14, c[0x0][0x228] ;  /* 0x00008a00000e7ab9 */ /* 0x000fca0000000800 */
[----:B------:R0:W-:Y:S01]  /*a9f80*/  @P5 STG.E.U16 desc[UR6][R16.64], R4 ;  /* 0x0000000410005986 */ /* 0x0001e2000c101506 */
[----:B------:R-:W-:Y:S01]  /*a9f90*/  VIADD R3, R18, UR8 ;  /* 0x0000000812037c36 */ /* 0x000fe20008000000 */
[----:B------:R-:W-:Y:S01]  /*a9fa0*/  ISETP.LT.AND P4, PT, R28, UR18, !P4 ;  /* 0x000000121c007c0c */ /* 0x000fe2000e781270 */
[----:B-1----:R-:W-:Y:S01]  /*a9fb0*/  VIADD R0, R27, 0x53 ;  /* 0x000000531b007836 */ /* 0x002fe20000000000 */
[----:B------:R-:W-:Y:S01]  /*a9fc0*/  ULDC UR8, c[0x0][0x22c] ;  /* 0x00008b0000087ab9 */ /* 0x000fe20000000800 */
[----:B------:R-:W-:Y:S01]  /*a9fd0*/  ULDC UR16, c[0x0][0x228] ;  /* 0x00008a0000107ab9 */ /* 0x000fe20000000800 */
[----:B0-----:R-:W4:Y:S01]  /*a9fe0*/  LDL.LU R4, [R1+0x23c] ;  /* 0x00023c0001047983 */ /* 0x001f220000300800 */
[----:B------:R-:W-:-:S04]  /*a9ff0*/  IMAD.WIDE R18, R18, 0x2, R12 ;  /* 0x0000000212127825 */ /* 0x000fc800078e020c */
[----:B------:R-:W-:Y:S01]  /*aa000*/  IMAD.WIDE R20, R3, 0x2, R14 ;  /* 0x0000000203147825 */ /* 0x000fe200078e020e */
[----:B------:R-:W-:-:S03]  /*aa010*/  ISETP.GE.AND P5, PT, R0, UR10, PT ;  /* 0x0000000a00007c0c */ /* 0x000fc6000bfa6270 */
[----:B------:R-:W-:Y:S01]  /*aa020*/  IMAD.WIDE R22, R3, 0x2, R12 ;  /* 0x0000000203167825 */ /* 0x000fe200078e020c */
[----:B------:R0:W-:Y:S01]  /*aa030*/  @P1 STG.E.U16 desc[UR6][R18.64], R24 ;  /* 0x0000001812001986 */ /* 0x0001e2000c101506 */
[----:B------:R-:W-:Y:S01]  /*aa040*/  ULDC UR10, c[0x0][0x228] ;  /* 0x00008a00000a7ab9 */ /* 0x000fe20000000800 */
[----:B------:R-:W-:Y:S02]  /*aa050*/  ULDC UR18, c[0x0][0x228] ;  /* 0x00008a0000127ab9 */ /* 0x000fe40000000800 */
[----:B------:R-:W-:Y:S01]  /*aa060*/  @P6 STG.E.U16 desc[UR6][R20.64], R26 ;  /* 0x0000001a14006986 */ /* 0x000fe2000c101506 */
        /* <DEDUP_REMOVED lines=11> */
[C---:B------:R-:W-:Y:S01]  /*aa120*/  IMAD.WIDE R16, R18.reuse, 0x2, R14 ;  /* 0x0000000212107825 */ /* 0x040fe200078e020e */
[----:B------:R-:W-:Y:S01]  /*aa130*/  ULDC UR8, c[0x0][0x228] ;  /* 0x00008a0000087ab9 */ /* 0x000fe20000000800 */
[----:B------:R-:W-:Y:S01]  /*aa140*/  ULDC UR12, c[0x0][0x228] ;  /* 0x00008a00000c7ab9 */ /* 0x000fe20000000800 */
[C---:B-1----:R-:W-:Y:S01]  /*aa150*/  IADD3 R23, R27.reuse, 0x57, RZ ;  /* 0x000000571b177810 */ /* 0x042fe20007ffe0ff */
[----:B------:R-:W-:Y:S01]  /*aa160*/  VIADD R3, R27, 0x55 ;  /* 0x000000551b037836 */ /* 0x000fe20000000000 */
[----:B------:R-:W-:Y:S01]  /*aa170*/  ULDC UR14, c[0x0][0x228] ;  /* 0x00008a00000e7ab9 */ /* 0x000fe20000000800 */
[----:B------:R-:W-:-:S04]  /*aa180*/  IMAD.WIDE R18, R18, 0x2, R12 ;  /* 0x0000000212127825 */ /* 0x000fc800078e020c */
[----:B------:R-:W-:Y:S01]  /*aa190*/  IMAD.WIDE R20, R0, 0x2, R14 ;  /* 0x0000000200147825 */ /* 0x000fe200078e020e */
[----:B------:R-:W-:Y:S01]  /*aa1a0*/  ISETP.LT.AND P2, PT, R28, UR8, !P2 ;  /* 0x000000081c007c0c */ /* 0x000fe2000d741270 */
[----:B------:R-:W-:Y:S01]  /*aa1b0*/  ULDC UR8, c[0x0][0x22c] ;  /* 0x00008b0000087ab9 */ /* 0x000fe20000000800 */
        /* <DEDUP_REMOVED lines=20> */
[----:B------:R-:W-:-:S03]  /*aa300*/  PRMT R0, R10, 0x7632, R0 ;  /* 0x000076320a007816 */ /* 0x000fc60000000000 */
[----:B------:R0:W-:Y:S01]  /*aa310*/  @P6 STG.E.U16 desc[UR6][R18.64], R10 ;  /* 0x0000000a12006986 */ /* 0x0001e2000c101506 */
[----:B------:R-:W-:Y:S01]  /*aa320*/  ISETP.GE.AND P2, PT, R23, UR4, PT ;  /* 0x0000000417007c0c */ /* 0x000fe2000bf46270 */
[----:B------:R-:W-:Y:S02]  /*aa330*/  ULDC UR4, c[0x0][0x248] ;  /* 0x0000920000047ab9 */ /* 0x000fe40000000800 */
[----:B------:R1:W-:Y:S01]  /*aa340*/  @P5 STG.E.U16 desc[UR6][R20.64], R0 ;  /* 0x0000000014005986 */ /* 0x0003e2000c101506 */
[C---:B------:R-:W-:Y:S01]  /*aa350*/  ISETP.LT.AND P5, PT, R29.reuse, UR12, !P1 ;  /* 0x0000000c1d007c0c */ /* 0x040fe2000cfa1270 */
[----:B------:R-:W-:Y:S01]  /*aa360*/  ULDC UR12, c[0x0][0x228] ;  /* 0x00008a00000c7ab9 */ /* 0x000fe20000000800 */
[C---:B------:R-:W-:Y:S01]  /*aa370*/  ISETP.LT.AND P1, PT, R28.reuse, UR14, !P1 ;  /* 0x0000000e1c007c0c */ /* 0x040fe2000cf21270 */
[----:B------:R-:W-:Y:S01]  /*aa380*/  ULDC UR14, c[0x0][0x228] ;  /* 0x00008a00000e7ab9 */ /* 0x000fe20000000800 */
[----:B------:R-:W-:Y:S01]  /*aa390*/  ISETP.LT.AND P6, PT, R29, UR16, !P4 ;  /* 0x000000101d007c0c */ /* 0x000fe2000e7c1270 */
[----:B------:R-:W-:Y:S01]  /*aa3a0*/  ULDC UR16, c[0x0][0x228] ;  /* 0x00008a0000107ab9 */ /* 0x000fe20000000800 */
[----:B------:R-:W-:Y:S01]  /*aa3b0*/  ISETP.LT.AND P4, PT, R28, UR18, !P4 ;  /* 0x000000121c007c0c */ /* 0x000fe2000e781270 */
[----:B0-----:R-:W-:Y:S01]  /*aa3c0*/  VIADD R18, R3, UR4 ;  /* 0x0000000403127c36 */ /* 0x001fe20008000000 */
[----:B------:R-:W-:Y:S01]  /*aa3d0*/  ULDC UR4, c[0x0][0x248] ;  /* 0x0000920000047ab9 */ /* 0x000fe20000000800 */
[----:B------:R-:W-:-:S02]  /*aa3e0*/  ULDC UR18, c[0x0][0x228] ;  /* 0x00008a0000127ab9 */ /* 0x000fc40000000800 */
[C---:B------:R-:W-:Y:S01]  /*aa3f0*/  VIADD R3, R18.reuse, UR8 ;  /* 0x0000000812037c36 */ /* 0x040fe20008000000 */
[----:B------:R-:W-:Y:S01]  /*aa400*/  ULDC UR8, c[0x0][0x22c] ;  /* 0x00008b0000087ab9 */ /* 0x000fe20000000800 */
[----:B------:R-:W-:Y:S01]  /*aa410*/  IMAD.WIDE R16, R18, 0x2, R14 ;  /* 0x0000000212107825 */ /* 0x000fe200078e020e */
[----:B------:R-:W-:-:S03]  /*aa420*/  PRMT R24, R7, 0x7632, R24 ;  /* 0x0000763207187816 */ /* 0x000fc60000000018 */
[----:B-1----:R-:W-:Y:S02]  /*aa430*/  VIADD R0, R27, 0x58 ;  /* 0x000000581b007836 */ /* 0x002fe40000000000 */
[----:B------:R-:W-:Y:S01]  /*aa440*/  IMAD.WIDE R18, R18, 0x2, R12 ;  /* 0x0000000212127825 */ /* 0x000fe200078e020c */
[----:B------:R-:W-:Y:S01]  /*aa450*/  @P5 STG.E.U16 desc[UR6][R16.64], R7 ;  /* 0x0000000710005986 */ /* 0x000fe2000c101506 */
[----:B----4-:R-:W-:Y:S02]  /*aa460*/  PRMT R25, R6, 0x7632, R25 ;  /* 0x0000763206197816 */ /* 0x010fe40000000019 */
[----:B------:R-:W-:Y:S01]  /*aa470*/  IMAD.WIDE R20, R3, 0x2, R14 ;  /* 0x0000000203147825 */ /* 0x000fe200078e020e */
[----:B------:R-:W-:-:S03]  /*aa480*/  ISETP.GE.AND P5, PT, R0, UR10, PT ;  /* 0x0000000a00007c0c */ /* 0x000fc6000bfa6270 */
[----:B------:R-:W-:Y:S01]  /*aa490*/  IMAD.WIDE R22, R3, 0x2, R12 ;  /* 0x0000000203167825 */ /* 0x000fe200078e020c */
        /* <DEDUP_REMOVED lines=65> */
[----:B0-----:R-:W-:Y:S01]  /*aa8b0*/  IADD3 R18, R3, UR4, RZ ;  /* 0x0000000403127c10 */ /* 0x001fe2000fffe0ff */
[----:B------:R-:W-:Y:S01]  /*aa8c0*/  ULDC UR4, c[0x0][0x248] ;  /* 0x0000920000047ab9 */ /* 0x000fe20000000800 */
[----:B------:R-:W-:Y:S01]  /*aa8d0*/  ISETP.LT.AND P6, PT, R29, UR16, !P4 ;  /* 0x000000101d007c0c */ /* 0x000fe2000e7c1270 */
[----:B------:R-:W-:-:S02]  /*aa8e0*/  ULDC UR16, c[0x0][0x228] ;  /* 0x00008a0000107ab9 */ /* 0x000fc40000000800 */
[----:B------:R-:W-:Y:S01]  /*aa8f0*/  IMAD.WIDE R16, R18, 0x2, R14 ;  /* 0x0000000212107825 */ /* 0x000fe200078e020e */
[----:B------:R-:W-:Y:S01]  /*aa900*/  ISETP.LT.AND P4, PT, R28, UR18, !P4 ;  /* 0x000000121c007c0c */ /* 0x000fe2000e781270 */
[----:B------:R-:W-:Y:S02]  /*aa910*/  ULDC UR18, c[0x0][0x228] ;  /* 0x00008a0000127ab9 */ /* 0x000fe40000000800 */
        /* <DEDUP_REMOVED lines=10> */
[----:B------:R0:W-:Y:S01]  /*aa9c0*/  @P1 STG.E.U16 desc[UR6][R18.64], R25 ;  /* 0x0000001912001986 */ /* 0x0001e2000c101506 */
[----:B------:R-:W-:-:S03]  /*aa9d0*/  VIADD R0, R27, 0x5e ;  /* 0x0000005e1b007836 */ /* 0x000fc60000000000 */
[----:B------:R1:W-:Y:S04]  /*aa9e0*/  @P6 STG.E.U16 desc[UR6][R20.64], R2 ;  /* 0x0000000214006986 */ /* 0x0003e8000c101506 */
        /* <DEDUP_REMOVED lines=63> */
[----:B0-----:R-:W3:Y:S01]  /*aade0*/  LDL.LU R5, [R1+0x21c] ;  /* 0x00021c0001057983 */ /* 0x001ee20000300800 */
[----:B------:R-:W-:Y:S01]  /*aadf0*/  IMAD.WIDE R18, R18, 0x2, R12 ;  /* 0x0000000212127825 */ /* 0x000fe200078e020c */
[----:B------:R-:W-:Y:S01]  /*aae00*/  IADD3 R0, R27, 0x62, RZ ;  /* 0x000000621b007810 */ /* 0x000fe20007ffe0ff */
[----:B------:R-:W-:Y:S01]  /*aae10*/  ULDC UR8, c[0x0][0x22c] ;  /* 0x00008b0000087ab9 */ /* 0x000fe20000000800 */
[----:B------:R-:W-:Y:S01]  /*aae20*/  ULDC UR18, c[0x0][0x228] ;  /* 0x00008a0000127ab9 */ /* 0x000fe20000000800 */
        /* <DEDUP_REMOVED lines=11> */
[----:B------:R-:W-:Y:S01]  /*aaee0*/  VIADD R18, R3, UR4 ;  /* 0x0000000403127c36 */ /* 0x000fe20008000000 */
[----:B------:R-:W-:Y:S01]  /*aaef0*/  ISETP.LT.AND P6, PT, R29, UR14, !P2 ;  /* 0x0000000e1d007c0c */ /* 0x000fe2000d7c1270 */
[----:B------:R-:W-:Y:S01]  /*aaf00*/  ULDC UR4, c[0x0][0x248] ;  /* 0x0000920000047ab9 */ /* 0x000fe20000000800 */
[----:B------:R-:W-:Y:S01]  /*aaf10*/  ISETP.GE.AND P1, PT, R0, UR8, PT ;  /* 0x0000000800007c0c */ /* 0x000fe2000bf26270 */
[C---:B------:R-:W-:Y:S01]  /*aaf20*/  VIADD R3, R18.reuse, UR4 ;  /* 0x0000000412037c36 */ /* 0x040fe20008000000 */
[----:B------:R-:W-:Y:S01]  /*aaf30*/  ULDC UR4, c[0x0][0x22c] ;  /* 0x00008b0000047ab9 */ /* 0x000fe20000000800 */
[----:B------:R-:W-:Y:S01]  /*aaf40*/  IMAD.WIDE R16, R18, 0x2, R14 ;  /* 0x0000000212107825 */ /* 0x000fe200078e020e */
[----:B------:R-:W-:Y:S01]  /*aaf50*/  ULDC UR8, c[0x0][0x228] ;  /* 0x00008a0000087ab9 */ /* 0x000fe20000000800 */
[----:B0-----:R-:W-:Y:S01]  /*aaf60*/  PRMT R22, R26, 0x7632, R22 ;  /* 0x000076321a167816 */ /* 0x001fe20000000016 */
[----:B------:R-:W-:Y:S01]  /*aaf70*/  ULDC UR10, c[0x0][0x228] ;  /* 0x00008a00000a7ab9 */ /* 0x000fe20000000800 */
[----:B------:R-:W-:Y:S01]  /*aaf80*/  VIADD R0, R27, 0x64 ;  /* 0x000000641b007836 */ /* 0x000fe20000000000 */
[----:B------:R-:W-:Y:S01]  /*aaf90*/  ULDC UR12, c[0x0][0x228] ;  /* 0x00008a00000c7ab9 */ /* 0x000fe20000000800 */
[----:B------:R-:W-:Y:S01]  /*aafa0*/  IMAD.WIDE R18, R18, 0x2, R12 ;  /* 0x0000000212127825 */ /* 0x000fe200078e020c */
[----:B------:R0:W-:Y:S01]  /*aafb0*/  @P4 STG.E.U16 desc[UR6][R16.64], R26 ;  /* 0x0000001a10004986 */ /* 0x0001e2000c101506 */
[----:B------:R-:W-:-:S02]  /*aafc0*/  ULDC UR14, c[0x0][0x228] ;  /* 0x00008a00000e7ab9 */ /* 0x000fc40000000800 */
        /* <DEDUP_REMOVED lines=41> */
[----:B-1----:R-:W-:-:S02]  /*ab260*/  IADD3 R3, R18, UR8, RZ ;  /* 0x0000000812037c10 */ /* 0x002fc4000fffe0ff */
[----:B------:R-:W-:Y:S01]  /*ab270*/  PRMT R25, R10, 0x7632, R25 ;  /* 0x000076320a197816 */ /* 0x000fe20000000019 */
[----:B------:R0:W-:Y:S01]  /*ab280*/  @P5 STG.E.U16 desc[UR6][R16.64], R10 ;  /* 0x0000000a10005986 */ /* 0x0001e2000c101506 */
[----:B------:R-:W-:Y:S01]  /*ab290*/  IMAD.WIDE R18, R18, 0x2, R12 ;  /* 0x0000000212127825 */ /* 0x000fe200078e020c */
[----:B------:R-:W-:Y:S01]  /*ab2a0*/  ULDC UR8, c[0x0][0x22c] ;  /* 0x00008b0000087ab9 */ /* 0x000fe20000000800 */
[----:B------:R-:W-:Y:S02]  /*ab2b0*/  ULDC UR18, c[0x0][0x228] ;  /* 0x00008a0000127ab9 */ /* 0x000fe40000000800 */
        /* <DEDUP_REMOVED lines=18> */
[----:B-1----:R-:W3:Y:S01]  /*ab3e0*/  LDL.LU R7, [R1+0x228] ;  /* 0x0002280001077983 */ /* 0x002ee20000300800 */
[C---:B------:R-:W-:Y:S01]  /*ab3f0*/  VIADD R0, R18.reuse, UR4 ;  /* 0x0000000412007c36 */ /* 0x040fe20008000000 */
[----:B------:R-:W-:Y:S01]  /*ab400*/  ULDC UR4, c[0x0][0x22c] ;  /* 0x00008b0000047ab9 */ /* 0x000fe20000000800 */
[----:B------:R-:W-:Y:S01]  /*ab410*/  IMAD.WIDE R16, R18, 0x2, R14 ;  /* 0x0000000212107825 */ /* 0x000fe200078e020e */
[----:B------:R-:W-:Y:S01]  /*ab420*/  PRMT R22, R6, 0x7632, R22 ;  /* 0x0000763206167816 */ /* 0x000fe20000000016 */
[----:B------:R-:W-:Y:S01]  /*ab430*/  ULDC UR8, c[0x0][0x228] ;  /* 0x00008a0000087ab9 */ /* 0x000fe20000000800 */
[----:B------:R-:W-:Y:S01]  /*ab440*/  ULDC UR12, c[0x0][0x228] ;  /* 0x00008a00000c7ab9 */ /* 0x000fe20000000800 */
[----:B------:R-:W-:Y:S01]  /*ab450*/  IMAD.WIDE R18, R18, 0x2, R12 ;  /* 0x0000000212127825 */ /* 0x000fe200078e020c */
[----:B------:R0:W-:Y:S03]  /*ab460*/  @P4 STG.E.U16 desc[UR6][R16.64], R6 ;  /* 0x0000000610004986 */ /* 0x0001e6000c101506 */
        /* <DEDUP_REMOVED lines=52> */
[----:B------:R-:W-:Y:S01]  /*ab7b0*/  IADD3 R0, R27, 0x6d, RZ ;  /* 0x0000006d1b007810 */ /* 0x000fe20007ffe0ff */
[----:B------:R-:W-:-:S03]  /*ab7c0*/  ULDC UR18, c[0x0][0x228] ;  /* 0x00008a0000127ab9 */ /* 0x000fc60000000800 */
[----:B------:R-:W-:Y:S01]  /*ab7d0*/  ISETP.GE.AND P1, PT, R0, UR8, PT ;  /* 0x0000000800007c0c */ /* 0x000fe2000bf26270 */
[----:B------:R-:W-:Y:S01]  /*ab7e0*/  ULDC UR8, c[0x0][0x228] ;  /* 0x00008a0000087ab9 */ /* 0x000fe20000000800 */
[----:B0-----:R-:W-:Y:S01]  /*ab7f0*/  VIADD R18, R3, UR4 ;  /* 0x0000000403127c36 */ /* 0x001fe20008000000 */
[----:B------:R-:W-:Y:S01]  /*ab800*/  ULDC UR4, c[0x0][0x248] ;  /* 0x0000920000047ab9 */ /* 0x000fe20000000800 */
[----:B------:R-:W-:Y:S02]  /*ab810*/  VIADD R3, R27, 0x6e ;  /* 0x0000006e1b037836 */ /* 0x000fe40000000000 */
[C---:B------:R-:W-:Y:S01]  /*ab820*/  VIADD R0, R18.reuse, UR4 ;  /* 0x0000000412007c36 */ /* 0x040fe20008000000 */
[----:B------:R-:W-:Y:S01]  /*ab830*/  ULDC UR4, c[0x0][0x22c] ;  /* 0x00008b0000047ab9 */ /* 0x000fe20000000800 */
[----:B------:R-:W-:-:S04]  /*ab840*/  IMAD.WIDE R16, R18, 0x2, R14 ;  /* 0x0000000212107825 */ /* 0x000fc800078e020e */
        /* <DEDUP_REMOVED lines=71> */
[----:B------:R-:W-:Y:S02]  /*abcc0*/  ISETP.LT.AND P4, PT, R29, UR10, !P0 ;  /* 0x0000000a1d007c0c */ /* 0x000fe4000c781270 */
[----:B------:R-:W-:Y:S02]  /*abcd0*/  IADD3 R18, R3, UR4, RZ ;  /* 0x0000000403127c10 */ /* 0x000fe4000fffe0ff */
        /* <DEDUP_REMOVED lines=9> */
[----:B------:R0:W-:Y:S01]  /*abd70*/  @P4 STG.E.U16 desc[UR6][R16.64], R4 ;  /* 0x0000000410004986 */ /* 0x0001e2000c101506 */
[----:B------:R-:W-:Y:S01]  /*abd80*/  ULDC UR10, c[0x0][0x228] ;  /* 0x00008a00000a7ab9 */ /* 0x000fe20000000800 */
[----:B------:R-:W-:Y:S01]  /*abd90*/  ULDC UR12, c[0x0][0x228] ;  /* 0x00008a00000c7ab9 */ /* 0x000fe20000000800 */
[----:B------:R-:W-:Y:S01]  /*abda0*/  ULDC UR14, c[0x0][0x228] ;  /* 0x00008a00000e7ab9 */ /* 0x000fe20000000800 */
[----:B0-----:R-:W4:Y:S01]  /*abdb0*/  LDL.LU R4, [R1+0x1bc] ;  /* 0x0001bc0001047983 */ /* 0x001f220000300800 */
[C---:B------:R-:W-:Y:S01]  /*abdc0*/  VIADD R0, R18.reuse, UR4 ;  /* 0x0000000412007c36 */ /* 0x040fe20008000000 */
[----:B------:R-:W-:Y:S01]  /*abdd0*/  ULDC UR4, c[0x0][0x22c] ;  /* 0x00008b0000047ab9 */ /* 0x000fe20000000800 */
[----:B------:R-:W-:Y:S01]  /*abde0*/  IMAD.WIDE R18, R18, 0x2, R12 ;  /* 0x0000000212127825 */ /* 0x000fe200078e020c */
[----:B------:R-:W-:Y:S01]  /*abdf0*/  ISETP.GE.AND P4, PT, R3, UR4, PT ;  /* 0x0000000403007c0c */ /* 0x000fe2000bf86270 */
[----:B------:R-:W-:Y:S01]  /*abe00*/  ULDC UR4, c[0x0][0x248] ;  /* 0x0000920000047ab9 */ /* 0x000fe20000000800 */
[----:B------:R-:W-:Y:S01]  /*abe10*/  ISETP.LT.AND P2, PT, R28, UR8, !P2 ;  /* 0x000000081c007c0c */ /* 0x000fe2000d741270 */
[----:B------:R-:W-:Y:S01]  /*abe20*/  IMAD.WIDE R20, R0, 0x2, R14 ;  /* 0x0000000200147825 */ /* 0x000fe200078e020e */
[----:B------:R0:W-:Y:S01]  /*abe30*/  @P0 STG.E.U16 desc[UR6][R18.64], R22 ;  /* 0x0000001612000986 */ /* 0x0001e2000c101506 */
[----:B------:R-:W-:-:S02]  /*abe40*/  ULDC UR8, c[0x0][0x22c] ;  /* 0x00008b0000087ab9 */ /* 0x000fc40000000800 */
[----:B------:R-:W-:Y:S01]  /*abe50*/  VIADD R3, R27, 0x74 ;  /* 0x000000741b037836 */ /* 0x000fe20000000000 */
[----:B------:R-:W4:Y:S04]  /*abe60*/  LDL.LU R26, [R1+0x1e0] ;  /* 0x0001e000011a7983 */ /* 0x000f280000300800 */
        /* <DEDUP_REMOVED lines=18> */
[----:B------:R-:W-:Y:S01]  /*abf90*/  ISETP.LT.AND P5, PT, R29, UR12, !P1 ;  /* 0x0000000c1d007c0c */ /* 0x000fe2000cfa1270 */
[----:B------:R-:W-:Y:S01]  /*abfa0*/  ULDC UR12, c[0x0][0x228] ;  /* 0x00008a00000c7ab9 */ /* 0x000fe20000000800 */
[----:B------:R-:W-:Y:S01]  /*abfb0*/  ISETP.GE.AND P2, PT, R23, UR4, PT ;  /* 0x0000000417007c0c */ /* 0x000fe2000bf46270 */
        /* <DEDUP_REMOVED lines=34> */
[C---:B------:R-:W-:Y:S01]  /*ac1e0*/  IADD3 R0, R18.reuse, UR4, RZ ;  /* 0x0000000412007c10 */ /* 0x040fe2000fffe0ff */
[C---:B------:R-:W-:Y:S01]  /*ac1f0*/  IMAD.WIDE R16, R18.reuse, 0x2, R14 ;  /* 0x0000000212107825 */ /* 0x040fe200078e020e */
[----:B------:R-:W-:Y:S01]  /*ac200*/  ULDC UR4, c[0x0][0x22c] ;  /* 0x00008b0000047ab9 */ /* 0x000fe20000000800 */
[----:B----4-:R-:W-:Y:S01]  /*ac210*/  PRMT R22, R7, 0x7632, R22 ;  /* 0x0000763207167816 */ /* 0x010fe20000000016 */
[----:B------:R-:W-:Y:S01]  /*ac220*/  ULDC UR8, c[0x0][0x228] ;  /* 0x00008a0000087ab9 */ /* 0x000fe20000000800 */
[----:B------:R-:W-:Y:S01]  /*ac230*/  VIADD R3, R27, 0x78 ;  /* 0x000000781b037836 */ /* 0x000fe20000000000 */
[----:B------:R-:W-:Y:S01]  /*ac240*/  ULDC UR10, c[0x0][0x228] ;  /* 0x00008a00000a7ab9 */ /* 0x000fe20000000800 */
[----:B------:R-:W-:Y:S01]  /*ac250*/  IMAD.WIDE R18, R18, 0x2, R12 ;  /* 0x0000000212127825 */ /* 0x000fe200078e020c */
[----:B------:R0:W-:Y:S01]  /*ac260*/  @P4 STG.E.U16 desc[UR6][R16.64], R7 ;  /* 0x0000000710004986 */ /* 0x0001e2000c101506 */
[----:B------:R-:W-:Y:S01]  /*ac270*/  ULDC UR12, c[0x0][0x228] ;  /* 0x00008a00000c7ab9 */ /* 0x000fe20000000800 */
[----:B------:R-:W-:Y:S01]  /*ac280*/  PRMT R25, R4, 0x7632, R25 ;  /* 0x0000763204197816 */ /* 0x000fe20000000019 */
        /* <DEDUP_REMOVED lines=21> */
[----:B------:R-:W-:Y:S01]  /*ac3e0*/  ULDC UR8, c[0x0][0x248] ;  /* 0x0000920000087ab9 */ /* 0x000fe20000000800 */
[----:B------:R-:W-:Y:S01]  /*ac3f0*/  PRMT R24, R26, 0x7632, R24 ;  /* 0x000076321a187816 */ /* 0x000fe20000000018 */
[----:B------:R-:W-:Y:S01]  /*ac400*/  IMAD.WIDE R20, R3, 0x2, R12 ;  /* 0x0000000203147825 */ /* 0x000fe200078e020c */
[----:B------:R-:W-:Y:S01]  /*ac410*/  @P2 STG.E.U16 desc[UR6][R16.64], R22 ;  /* 0x0000001610002986 */ /* 0x000fe2000c101506 */
[----:B------:R-:W-:-:S02]  /*ac420*/  ULDC UR10, c[0x0][0x22c] ;  /* 0x00008b00000a7ab9 */ /* 0x000fc40000000800 */
[----:B------:R-:W-:Y:S01]  /*ac430*/  VIADD R23, R27, 0x7a ;  /* 0x0000007a1b177836 */ /* 0x000fe20000000000 */
[----:B------:R0:W-:Y:S04]  /*ac440*/  @P6 STG.E.U16 desc[UR6][R18.64], R5 ;  /* 0x0000000512006986 */ /* 0x0001e8000c101506 */
[----:B------:R1:W-:Y:S01]  /*ac450*/  @P5 STG.E.U16 desc[UR6][R20.64], R0 ;  /* 0x0000000014005986 */ /* 0x0003e2000c101506 */
[----:B------:R-:W-:Y:S01]  /*ac460*/  ISETP.LT.AND P5, PT, R29, UR12, !P1 ;  /* 0x0000000c1d007c0c */ /* 0x000fe2000cfa1270 */
[----:B------:R-:W-:Y:S01]  /*ac470*/  ULDC UR12, c[0x0][0x228] ;  /* 0x00008a00000c7ab9 */ /* 0x000fe20000000800 */
[----:B------:R-:W-:Y:S01]  /*ac480*/  ISETP.GE.AND P2, PT, R23, UR4, PT ;  /* 0x0000000417007c0c */ /* 0x000fe2000bf46270 */
[----:B------:R-:W-:Y:S02]  /*ac490*/  ULDC UR4, c[0x0][0x248] ;  /* 0x0000920000047ab9 */ /* 0x000fe40000000800 */
        /* <DEDUP_REMOVED lines=32> */
[----:B------:R-:W-:Y:S01]  /*ac6a0*/  IADD3 R3, R27, 0x7d, RZ ;  /* 0x0000007d1b037810 */ /* 0x000fe20007ffe0ff */
[C---:B------:R-:W-:Y:S01]  /*ac6b0*/  IMAD.WIDE R16, R18.reuse, 0x2, R14 ;  /* 0x0000000212107825 */ /* 0x040fe200078e020e */
[----:B------:R-:W-:Y:S01]  /*ac6c0*/  ULDC UR4, c[0x0][0x22c] ;  /* 0x00008b0000047ab9 */ /* 0x000fe20000000800 */
[----:B------:R-:W-:Y:S01]  /*ac6d0*/  ULDC UR8, c[0x0][0x228] ;  /* 0x00008a0000087ab9 */ /* 0x000fe20000000800 */
[----:B------:R-:W-:Y:S01]  /*ac6e0*/  ULDC UR12, c[0x0][0x228] ;  /* 0x00008a00000c7ab9 */ /* 0x000fe20000000800 */
[----:B------:R-:W-:Y:S01]  /*ac6f0*/  IMAD.WIDE R18, R18, 0x2, R12 ;  /* 0x0000000212127825 */ /* 0x000fe200078e020c */
[----:B------:R-:W-:-:S03]  /*ac700*/  ULDC UR14, c[0x0][0x228] ;  /* 0x00008a00000e7ab9 */ /* 0x000fc60000000800 */
        /* <DEDUP_REMOVED lines=93> */
[----:B------:R-:W-:Y:S01]  /*acce0*/  ULDC UR4, c[0x0][0x248] ;  /* 0x0000920000047ab9 */ /* 0x000fe20000000800 */
[----:B------:R-:W-:Y:S01]  /*accf0*/  IADD3 R3, R27, 0x83, RZ ;  /* 0x000000831b037810 */ /* 0x000fe20007ffe0ff */
[----:B------:R-:W-:Y:S01]  /*acd00*/  ULDC UR10, c[0x0][0x22c] ;  /* 0x00008b00000a7ab9 */ /* 0x000fe20000000800 */
[----:B------:R-:W-:Y:S01]  /*acd10*/  ISETP.LT.AND P5, PT, R28, UR12, !P5 ;  /* 0x0000000c1c007c0c */ /* 0x000fe2000efa1270 */
        /* <DEDUP_REMOVED lines=16> */
[C---:B------:R-:W-:Y:S01]  /*ace20*/  ISETP.LT.AND P1, PT, R28.reuse, UR14, !P1 ;  /* 0x0000000e1c007c0c */ /* 0x040fe2000cf21270 */
[----:B------:R-:W-:Y:S01]  /*ace30*/  ULDC UR14, c[0x0][0x228] ;  /* 0x00008a00000e7ab9 */ /* 0x000fe20000000800 */
[----:B0-----:R-:W-:Y:S01]  /*ace40*/  VIADD R18, R3, UR4 ;  /* 0x0000000403127c36 */ /* 0x001fe20008000000 */
[----:B------:R-:W-:Y:S01]  /*ace50*/  ISETP.LT.AND P6, PT, R29, UR16, !P4 ;  /* 0x000000101d007c0c */ /* 0x000fe2000e7c1270 */
[----:B------:R-:W-:Y:S01]  /*ace60*/  ULDC UR4, c[0x0][0x248] ;  /* 0x0000920000047ab9 */ /* 0x000fe20000000800 */
[----:B------:R-:W-:Y:S01]  /*ace70*/  ISETP.LT.AND P4, PT, R28, UR18, !P4 ;  /* 0x000000121c007c0c */ /* 0x000fe2000e781270 */
[----:B------:R-:W-:Y:S01]  /*ace80*/  IMAD.WIDE R16, R18, 0x2, R14 ;  /* 0x0000000212107825 */ /* 0x000fe200078e020e */
[----:B------:R-:W-:Y:S01]  /*ace90*/  ULDC UR16, c[0x0][0x228] ;  /* 0x00008a0000107ab9 */ /* 0x000fe20000000800 */
[----:B------:R-:W-:-:S02]  /*acea0*/  ULDC UR18, c[0x0][0x228] ;  /* 0x00008a0000127ab9 */ /* 0x000fc40000000800 */
        /* <DEDUP_REMOVED lines=45> */
[C---:B------:R-:W-:Y:S01]  /*ad180*/  IMAD.WIDE R16, R0.reuse, 0x2, R12 ;  /* 0x0000000200107825 */ /* 0x040fe200078e020c */
[----:B------:R-:W-:Y:S01]  /*ad190*/  IADD3 R3, R0, UR4, RZ ;  /* 0x0000000400037c10 */ /* 0x000fe2000fffe0ff */
[----:B------:R-:W-:Y:S01]  /*ad1a0*/  ULDC UR12, c[0x0][0x228] ;  /* 0x00008a00000c7ab9 */ /* 0x000fe20000000800 */
[----:B-1----:R-:W-:Y:S01]  /*ad1b0*/  PRMT R22, R7, 0x7632, R22 ;  /* 0x0000763207167816 */ /* 0x002fe20000000016 */
[----:B------:R-:W-:Y:S01]  /*ad1c0*/  VIADD R23, R27, 0x89 ;  /* 0x000000891b177836 */ /* 0x000fe20000000000 */
[----:B------:R-:W-:Y:S01]  /*ad1d0*/  PRMT R0, R6, 0x7632, R0 ;  /* 0x0000763206007816 */ /* 0x000fe20000000000 */
[C---:B------:R-:W-:Y:S01]  /*ad1e0*/  IMAD.WIDE R18, R3.reuse, 0x2, R14 ;  /* 0x0000000203127825 */ /* 0x040fe200078e020e */
[----:B---3--:R-:W3:Y:S01]  /*ad1f0*/  LDL.LU R7, [R1+0x1a8] ;  /* 0x0001a80001077983 */ /* 0x008ee20000300800 */
[----:B------:R-:W-:Y:S01]  /*ad200*/  ULDC UR4, c[0x0][0x22c] ;  /* 0x00008b0000047ab9 */ /* 0x000fe20000000800 */
[----:B------:R-:W-:Y:S01]  /*ad210*/  ULDC UR8, c[0x0][0x248] ;  /* 0x0000920000087ab9 */ /* 0x000fe20000000800 */
[----:B------:R-:W-:Y:S01]  /*ad220*/  IMAD.WIDE R20, R3, 0x2, R12 ;  /* 0x0000000203147825 */ /* 0x000fe200078e020c */
[----:B------:R-:W-:Y:S01]  /*ad230*/  @P2 STG.E.U16 desc[UR6][R16.64], R22 ;  /* 0x0000001610002986 */ /* 0x000fe2000c101506 */
[----:B------:R-:W-:Y:S01]  /*ad240*/  ISETP.GE.AND P2, PT, R23, UR4, PT ;  /* 0x0000000417007c0c */ /* 0x000fe2000bf46270 */
[----:B------:R-:W-:Y:S01]  /*ad250*/  ULDC UR4, c[0x0][0x248] ;  /* 0x0000920000047ab9 */ /* 0x000fe20000000800 */
[----:B------:R-:W-:Y:S01]  /*ad260*/  PRMT R25, R4, 0x7632, R25 ;  /* 0x0000763204197816 */ /* 0x000fe20000000019 */
[----:B------:R0:W-:Y:S01]  /*ad270*/  @P6 STG.E.U16 desc[UR6][R18.64], R6 ;  /* 0x0000000612006986 */ /* 0x0001e2000c101506 */
[----:B------:R-:W-:-:S03]  /*ad280*/  ULDC UR10, c[0x0][0x22c] ;  /* 0x00008b00000a7ab9 */ /* 0x000fc60000000800 */
[----:B------:R1:W-:Y:S01]  /*ad290*/  @P5 STG.E.U16 desc[UR6][R20.64], R0 ;  /* 0x0000000014005986 */ /* 0x0003e2000c101506 */
[----:B------:R-:W-:Y:S01]  /*ad2a0*/  ISETP.LT.AND P5, PT, R29, UR12, !P1 ;  /* 0x0000000c1d007c0c */ /* 0x000fe2000cfa1270 */
[----:B------:R-:W-:Y:S01]  /*ad2b0*/  ULDC UR12, c[0x0][0x228] ;  /* 0x00008a00000c7ab9 */ /* 0x000fe20000000800 */
[----:B0-----:R-:W-:Y:S01]  /*ad2c0*/  VIADD R18, R3, UR4 ;  /* 0x0000000403127c36 */ /* 0x001fe20008000000 */
[----:B------:R-:W3:Y:S01]  /*ad2d0*/  LDL.LU R6, [R1+0x188] ;  /* 0x0001880001067983 */ /* 0x000ee20000300800 */
        /* <DEDUP_REMOVED lines=35> */
[C---:B------:R-:W-:Y:S01]  /*ad510*/  VIADD R0, R27.reuse, 0x8c ;  /* 0x0000008c1b007836 */ /* 0x040fe20000000000 */
[----:B------:R-:W-:Y:S01]  /*ad520*/  ULDC UR12, c[0x0][0x228] ;  /* 0x00008a00000c7ab9 */ /* 0x000fe20000000800 */
[----:B------:R-:W-:Y:S01]  /*ad530*/  IMAD.WIDE R18, R18, 0x2, R12 ;  /* 0x0000000212127825 */ /* 0x000fe200078e020c */
[----:B------:R0:W-:Y:S01]  /*ad540*/  @P4 STG.E.U16 desc[UR6][R16.64], R26 ;  /* 0x0000001a10004986 */ /* 0x0001e2000c101506 */
[----:B------:R-:W-:Y:S01]  /*ad550*/  IADD3 R23, R27, 0x8e, RZ ;  /* 0x0000008e1b177810 */ /* 0x000fe20007ffe0ff */
[----:B------:R-:W-:Y:S01]  /*ad560*/  ULDC UR14, c[0x0][0x228] ;  /* 0x00008a00000e7ab9 */ /* 0x000fe20000000800 */
        /* <DEDUP_REMOVED lines=13> */
[----:B-1----:R-:W-:Y:S01]  /*ad640*/  IMAD.WIDE R18, R0, 0x2, R14 ;  /* 0x0000000200127825 */ /* 0x002fe200078e020e */
[----:B--2---:R0:W-:Y:S01]  /*ad650*/  @P6 STG.E.U16 desc[UR6][R20.64], R11 ;  /* 0x0000000b14006986 */ /* 0x0041e2000c101506 */
[----:B------:R-:W-:Y:S01]  /*ad660*/  ISETP.LT.AND P6, PT, R29, UR10, !P5 ;  /* 0x0000000a1d007c0c */ /* 0x000fe2000efc1270 */
[----:B------:R-:W-:Y:S01]  /*ad670*/  ULDC UR10, c[0x0][0x22c] ;  /* 0x00008b00000a7ab9 */ /* 0x000fe20000000800 */
[----:B------:R-:W-:Y:S01]  /*ad680*/  ISETP.LT.AND P5, PT, R28, UR12, !P5 ;  /* 0x0000000c1c007c0c */ /* 0x000fe2000efa1270 */
[----:B------:R-:W-:Y:S01]  /*ad690*/  ULDC UR12, c[0x0][0x228] ;  /* 0x00008a00000c7ab9 */ /* 0x000fe20000000800 */
[----:B------:R-:W-:-:S02]  /*ad6a0*/  PRMT R22, R11, 0x7632, R22 ;  /* 0x000076320b167816 */ /* 0x000fc40000000016 */
        /* <DEDUP_REMOVED lines=27> */
[----:B0-----:R-:W4:Y:S01]  /*ad860*/  LDL.LU R10, [R1+0x134] ;  /* 0x00013400010a7983 */ /* 0x001f220000300800 */
[----:B---3--:R-:W-:Y:S02]  /*ad870*/  PRMT R24, R7, 0x7632, R24 ;  /* 0x0000763207187816 */ /* 0x008fe40000000018 */
[----:B------:R-:W-:Y:S01]  /*ad880*/  IMAD.WIDE R22, R3, 0x2, R12 ;  /* 0x0000000203167825 */ /* 0x000fe200078e020c */
[----:B------:R-:W-:Y:S01]  /*ad890*/  ISETP.GE.AND P5, PT, R0, UR10, PT ;  /* 0x0000000a00007c0c */ /* 0x000fe2000bfa6270 */
[----:B------:R0:W-:Y:S01]  /*ad8a0*/  @P1 STG.E.U16 desc[UR6][R18.64], R25 ;  /* 0x0000001912001986 */ /* 0x0001e2000c101506 */
[----:B------:R-:W-:Y:S01]  /*ad8b0*/  ULDC UR10, c[0x0][0x228] ;  /* 0x00008a00000a7ab9 */ /* 0x000fe20000000800 */
[----:B------:R-:W-:Y:S02]  /*ad8c0*/  VIADD R0, R27, 0x90 ;  /* 0x000000901b007836 */ /* 0x000fe40000000000 */
[----:B------:R1:W-:Y:S01]  /*ad8d0*/  @P6 STG.E.U16 desc[UR6][R20.64], R7 ;  /* 0x0000000714006986 */ /* 0x0003e2000c101506 */
[----:B------:R-:W-:Y:S01]  /*ad8e0*/  ISETP.LT.AND P6, PT, R29, UR14, !P2 ;  /* 0x0000000e1d007c0c */ /* 0x000fe2000d7c1270 */
[----:B------:R-:W-:-:S02]  /*ad8f0*/  ULDC UR14, c[0x0][0x228] ;  /* 0x00008a00000e7ab9 */ /* 0x000fc40000000800 */
[----:B------:R3:W-:Y:S01]  /*ad900*/  @P4 STG.E.U16 desc[UR6][R22.64], R24 ;  /* 0x0000001816004986 */ /* 0x0007e2000c101506 */
[----:B------:R-:W-:Y:S01]  /*ad910*/  ISETP.LT.AND P4, PT, R29, UR10, !P0 ;  /* 0x0000000a1d007c0c */ /* 0x000fe2000c781270 */
[----:B------:R-:W-:Y:S01]  /*ad920*/  ULDC UR10, c[0x0][0x228] ;  /* 0x00008a00000a7ab9 */ /* 0x000fe20000000800 */
[----:B------:R-:W-:Y:S01]  /*ad930*/  ISETP.LT.AND P0, PT, R28, UR12, !P0 ;  /* 0x0000000c1c007c0c */ /* 0x000fe2000c701270 */
[----:B0-----:R-:W-:Y:S01]  /*ad940*/  VIADD R18, R3, UR4 ;  /* 0x0000000403127c36 */ /* 0x001fe20008000000 */
[----:B------:R-:W-:Y:S01]  /*ad950*/  ULDC UR4, c[0x0][0x248] ;  /* 0x0000920000047ab9 */ /* 0x000fe20000000800 */
[----:B------:R-:W-:Y:S01]  /*ad960*/  ISETP.GE.AND P1, PT, R0, UR8, PT ;  /* 0x0000000800007c0c */ /* 0x000fe2000bf26270 */
[----:B-1----:R-:W4:Y:S01]  /*ad970*/  LDL.LU R7, [R1+0x158] ;  /* 0x0001580001077983 */ /* 0x002f220000300800 */
[C---:B------:R-:W-:Y:S01]  /*ad980*/  VIADD R0, R18.reuse, UR4 ;  /* 0x0000000412007c36 */ /* 0x040fe20008000000 */
[----:B------:R-:W-:Y:S01]  /*ad990*/  ULDC UR4, c[0x0][0x22c] ;  /* 0x00008b0000047ab9 */ /* 0x000fe20000000800 */
[----:B------:R-:W-:Y:S01]  /*ad9a0*/  IMAD.WIDE R16, R18, 0x2, R14 ;  /* 0x0000000212107825 */ /* 0x000fe200078e020e */
[----:B---3--:R-:W-:Y:S01]  /*ad9b0*/  PRMT R22, R6, 0x7632, R22 ;  /* 0x0000763206167816 */ /* 0x008fe20000000016 */
[----:B------:R-:W-:Y:S01]  /*ad9c0*/  ULDC UR8, c[0x0][0x228] ;  /* 0x00008a0000087ab9 */ /* 0x000fe20000000800 */
[----:B------:R-:W-:Y:S01]  /*ad9d0*/  ULDC UR12, c[0x0][0x228] ;  /* 0x00008a00000c7ab9 */ /* 0x000fe20000000800 */
[----:B------:R-:W-:Y:S01]  /*ad9e0*/  IMAD.WIDE R18, R18, 0x2, R12 ;  /* 0x0000000212127825 */ /* 0x000fe200078e020c */
[----:B------:R0:W-:Y:S03]  /*ad9f0*/  @P4 STG.E.U16 desc[UR6][R16.64], R6 ;  /* 0x0000000610004986 */ /* 0x0001e6000c101506 */
[----:B------:R-:W-:Y:S01]  /*ada00*/  IMAD.WIDE R20, R0, 0x2, R14 ;  /* 0x0000000200147825 */ /* 0x000fe200078e020e */
[----:B------:R1:W-:Y:S04]  /*ada10*/  @P0 STG.E.U16 desc[UR6][R18.64], R22 ;  /* 0x0000001612000986 */ /* 0x0003e8000c101506 */
[----:B------:R3:W-:Y:S04]  /*ada20*/  @P6 STG.E.U16 desc[UR6][R20.64], R5 ;  /* 0x0000000514006986 */ /* 0x0007e8000c101506 */
[----:B0-----:R-:W4:Y:S01]  /*ada30*/  LDL.LU R6, [R1+0x138] ;  /* 0x0001380001067983 */ /* 0x001f220000300800 */
[----:B-1----:R-:W-:-:S03]  /*ada40*/  PRMT R22, R5, 0x7632, R22 ;  /* 0x0000763205167816 */ /* 0x002fc60000000016 */
[----:B---3--:R-:W3:Y:S01]  /*ada50*/  LDL.LU R5, [R1+0x15c] ;  /* 0x00015c0001057983 */ /* 0x008ee20000300800 */
        /* <DEDUP_REMOVED lines=26> */
[----:B------:R-:W-:Y:S01]  /*adc00*/  ULDC UR12, c[0x0][0x228] ;  /* 0x00008a00000c7ab9 */ /* 0x000fe20000000800 */
[C---:B------:R-:W-:Y:S01]  /*adc10*/  ISETP.LT.AND P1, PT, R28.reuse, UR14, !P1 ;  /* 0x0000000e1c007c0c */ /* 0x040fe2000cf21270 */
[----:B------:R-:W-:Y:S01]  /*adc20*/  ULDC UR14, c[0x0][0x228] ;  /* 0x00008a00000e7ab9 */ /* 0x000fe20000000800 */
[----:B------:R-:W-:Y:S01]  /*adc30*/  IADD3 R18, R3, UR4, RZ ;  /* 0x0000000403127c10 */ /* 0x000fe2000fffe0ff */
[----:B------:R-:W-:Y:S01]  /*adc40*/  ULDC UR4, c[0x0][0x248] ;  /* 0x0000920000047ab9 */ /* 0x000fe20000000800 */
[----:B------:R-:W-:Y:S01]  /*adc50*/  ISETP.LT.AND P6, PT, R29, UR16, !P4 ;  /* 0x000000101d007c0c */ /* 0x000fe2000e7c1270 */
[----:B------:R-:W-:Y:S01]  /*adc60*/  ULDC UR16, c[0x0][0x228] ;  /* 0x00008a0000107ab9 */ /* 0x000fe20000000800 */
[----:B------:R-:W-:Y:S01]  /*adc70*/  ISETP.LT.AND P4, PT, R28, UR18, !P4 ;  /* 0x000000121c007c0c */ /* 0x000fe2000e781270 */
[----:B------:R-:W-:Y:S01]  /*adc80*/  VIADD R3, R18, UR8 ;  /* 0x0000000812037c36 */ /* 0x000fe20008000000 */
[----:B------:R-:W-:Y:S01]  /*adc90*/  PRMT R24, R26, 0x7632, R24 ;  /* 0x000076321a187816 */ /* 0x000fe20000000018 */
[----:B------:R-:W-:Y:S01]  /*adca0*/  IMAD.WIDE R16, R18, 0x2, R14 ;  /* 0x0000000212107825 */ /* 0x000fe200078e020e */
[----:B------:R-:W-:Y:S01]  /*adcb0*/  ULDC UR8, c[0x0][0x22c] ;  /* 0x00008b0000087ab9 */ /* 0x000fe20000000800 */
[----:B------:R-:W-:-:S02]  /*adcc0*/  ULDC UR18, c[0x0][0x228] ;  /* 0x00008a0000127ab9 */ /* 0x000fc40000000800 */
[----:B0-----:R-:W-:Y:S02]  /*adcd0*/  VIADD R0, R27, 0x94 ;  /* 0x000000941b007836 */ /* 0x001fe40000000000 */
[----:B------:R-:W-:Y:S01]  /*adce0*/  IMAD.WIDE R18, R18, 0x2, R12 ;  /* 0x0000000212127825 */ /* 0x000fe200078e020c */
[----:B------:R-:W-:Y:S03]  /*adcf0*/  @P5 STG.E.U16 desc[UR6][R16.64], R26 ;  /* 0x0000001a10005986 */ /* 0x000fe6000c101506 */
[----:B------:R-:W-:Y:S01]  /*add00*/  IMAD.WIDE R20, R3, 0x2, R14 ;  /* 0x0000000203147825 */ /* 0x000fe200078e020e */
[----:B------:R-:W-:-:S03]  /*add10*/  ISETP.GE.AND P5, PT, R0, UR10, PT ;  /* 0x0000000a00007c0c */ /* 0x000fc6000bfa6270 */
[----:B------:R-:W-:Y:S01]  /*add20*/  IMAD.WIDE R22, R3, 0x2, R12 ;  /* 0x0000000203167825 */ /* 0x000fe200078e020c */
[----:B------:R0:W-:Y:S01]  /*add30*/  @P1 STG.E.U16 desc[UR6][R18.64], R24 ;  /* 0x0000001812001986 */ /* 0x0001e2000c101506 */
[----:B------:R-:W-:Y:S02]  /*add40*/  ULDC UR10, c[0x0][0x228] ;  /* 0x00008a00000a7ab9 */ /* 0x000fe40000000800 */
[----:B------:R-:W-:-:S05]  /*add50*/  VIADD R0, R27, 0x95 ;  /* 0x000000951b007836 */ /* 0x000fca0000000000 */
        /* <DEDUP_REMOVED lines=34> */
[----:B------:R0:W-:Y:S01]  /*adf80*/  @P6 STG.E.U16 desc[UR6][R20.64], R10 ;  /* 0x0000000a14006986 */ /* 0x0001e2000c101506 */
        /* <DEDUP_REMOVED lines=23> */
[----:B------:R-:W-:Y:S01]  /*ae100*/  VIADD R3, R18, UR8 ;  /* 0x0000000812037c36 */ /* 0x000fe20008000000 */
[----:B------:R-:W-:Y:S01]  /*ae110*/  PRMT R25, R6, 0x7632, R25 ;  /* 0x0000763206197816 */ /* 0x000fe20000000019 */
[----:B------:R-:W-:Y:S01]  /*ae120*/  IMAD.WIDE R16, R18, 0x2, R14 ;  /* 0x0000000212107825 */ /* 0x000fe200078e020e */
[----:B---3--:R-:W-:-:S03]  /*ae130*/  PRMT R24, R5, 0x7632, R24 ;  /* 0x0000763205187816 */ /* 0x008fc60000000018 */
[----:B------:R-:W-:Y:S01]  /*ae140*/  IMAD.WIDE R18, R18, 0x2, R12 ;  /* 0x0000000212127825 */ /* 0x000fe200078e020c */
[----:B------:R-:W-:Y:S01]  /*ae150*/  @P5 STG.E.U16 desc[UR6][R16.64], R6 ;  /* 0x0000000610005986 */ /* 0x000fe2000c101506 */
[----:B-1----:R-:W-:Y:S01]  /*ae160*/  IADD3 R0, R27, 0x99, RZ ;  /* 0x000000991b007810 */ /* 0x002fe20007ffe0ff */
[----:B------:R-:W-:Y:S01]  /*ae170*/  ULDC UR8, c[0x0][0x22c] ;  /* 0x00008b0000087ab9 */ /* 0x000fe20000000800 */
[C---:B------:R-:W-:Y:S01]  /*ae180*/  IMAD.WIDE R20, R3.reuse, 0x2, R14 ;  /* 0x0000000203147825 */ /* 0x040fe200078e020e */
        /* <DEDUP_REMOVED lines=9> */
[----:B------:R-:W-:Y:S01]  /*ae220*/  ISETP.GE.AND P5, PT, R0, UR10, PT ;  /* 0x0000000a00007c0c */ /* 0x000fe2000bfa6270 */
[----:B------:R-:W-:-:S02]  /*ae230*/  ULDC UR10, c[0x0][0x228] ;  /* 0x00008a00000a7ab9 */ /* 0x000fc40000000800 */
[----:B------:R-:W4:Y:S01]  /*ae240*/  LDL.LU R5, [R1+0x16c] ;  /* 0x00016c0001057983 */ /* 0x000f220000300800 */
        /* <DEDUP_REMOVED lines=51> */
[----:B0-----:R-:W-:Y:S01]  /*ae580*/  VIADD R18, R3, UR4 ;  /* 0x0000000403127c36 */ /* 0x001fe20008000000 */
[----:B------:R-:W-:Y:S01]  /*ae590*/  ISETP.LT.AND P6, PT, R29, UR16, !P1 ;  /* 0x000000101d007c0c */ /* 0x000fe2000cfc1270 */
[----:B------:R-:W2:Y:S01]  /*ae5a0*/  LDL.LU R11, [R1+0xf0] ;  /* 0x0000f000010b7983 */ /* 0x000ea20000300800 */
[----:B------:R-:W-:Y:S01]  /*ae5b0*/  ISETP.LT.AND P1, PT, R28, UR18, !P1 ;  /* 0x000000121c007c0c */ /* 0x000fe2000cf21270 */
[C---:B------:R-:W-:Y:S01]  /*ae5c0*/  IMAD.WIDE R16, R18.reuse, 0x2, R14 ;  /* 0x0000000212107825 */ /* 0x040fe200078e020e */
[----:B------:R-:W-:Y:S01]  /*ae5d0*/  IADD3 R3, R18, UR8, RZ ;  /* 0x0000000812037c10 */ /* 0x000fe2000fffe0ff */
[----:B------:R-:W-:Y:S01]  /*ae5e0*/  ULDC UR4, c[0x0][0x248] ;  /* 0x0000920000047ab9 */ /* 0x000fe20000000800 */
[----:B----4-:R-:W-:Y:S01]  /*ae5f0*/  PRMT R24, R2, 0x7632, R24 ;  /* 0x0000763202187816 */ /* 0x010fe20000000018 */
[----:B-1----:R-:W-:Y:S01]  /*ae600*/  VIADD R0, R27, 0x9e ;  /* 0x0000009e1b007836 */ /* 0x002fe20000000000 */
[----:B------:R0:W-:Y:S01]  /*ae610*/  @P5 STG.E.U16 desc[UR6][R16.64], R2 ;  /* 0x0000000210005986 */ /* 0x0001e2000c101506 */
[----:B------:R-:W-:Y:S01]  /*ae620*/  IMAD.WIDE R18, R18, 0x2, R12 ;  /* 0x0000000212127825 */ /* 0x000fe200078e020c */
[----:B------:R-:W-:Y:S01]  /*ae630*/  PRMT R25, R10, 0x7632, R25 ;  /* 0x000076320a197816 */ /* 0x000fe20000000019 */
[----:B------:R-:W-:Y:S01]  /*ae640*/  ULDC UR8, c[0x0][0x22c] ;  /* 0x00008b0000087ab9 */ /* 0x000fe20000000800 */
[----:B------:R-:W-:Y:S01]  /*ae650*/  ULDC UR16, c[0x0][0x228] ;  /* 0x00008a0000107ab9 */ /* 0x000fe20000000800 */
[C---:B------:R-:W-:Y:S01]  /*ae660*/  IMAD.WIDE R20, R3.reuse, 0x2, R14 ;  /* 0x0000000203147825 */ /* 0x040fe200078e020e */
[----:B------:R-:W-:Y:S01]  /*ae670*/  ISETP.GE.AND P5, PT, R0, UR10, PT ;  /* 0x0000000a00007c0c */ /* 0x000fe2000bfa6270 */
[----:B------:R-:W-:Y:S01]  /*ae680*/  ULDC UR10, c[0x0][0x228] ;  /* 0x00008a00000a7ab9 */ /* 0x000fe20000000800 */
[----:B------:R-:W-:Y:S01]  /*ae690*/  ULDC UR18, c[0x0][0x228] ;  /* 0x00008a0000127ab9 */ /* 0x000fe20000000800 */
[----:B------:R-:W-:Y:S01]  /*ae6a0*/  IMAD.WIDE R22, R3, 0x2, R12 ;  /* 0x0000000203167825 */ /* 0x000fe200078e020c */
[----:B0-----:R-:W3:Y:S03]  /*ae6b0*/  LDL.LU R2, [R1+0x114] ;  /* 0x0001140001027983 */ /* 0x001ee60000300800 */
[----:B------:R-:W-:Y:S01]  /*ae6c0*/  VIADD R0, R27, 0x9f ;  /* 0x0000009f1b007836 */ /* 0x000fe20000000000 */
[----:B------:R0:W-:Y:S01]  /*ae6d0*/  @P4 STG.E.U16 desc[UR6][R18.64], R24 ;  /* 0x0000001812004986 */ /* 0x0001e2000c101506 */
[----:B------:R-:W-:Y:S01]  /*ae6e0*/  ISETP.LT.AND P4, PT, R29, UR10, !P0 ;  /* 0x0000000a1d007c0c */ /* 0x000fe2000c781270 */
[----:B------:R-:W-:-:S02]  /*ae6f0*/  ULDC UR10, c[0x0][0x228] ;  /* 0x00008a00000a7ab9 */ /* 0x000fc40000000800 */
[----:B------:R1:W-:Y:S01]  /*ae700*/  @P6 STG.E.U16 desc[UR6][R20.64], R10 ;  /* 0x0000000a14006986 */ /* 0x0003e2000c101506 */
[----:B------:R-:W-:Y:S01]  /*ae710*/  ISETP.LT.AND P6, PT, R29, UR14, !P2 ;  /* 0x0000000e1d007c0c */ /* 0x000fe2000d7c1270 */
[----:B------:R-:W-:Y:S02]  /*ae720*/  ULDC UR14, c[0x0][0x228] ;  /* 0x00008a00000e7ab9 */ /* 0x000fe40000000800 */
[----:B------:R4:W-:Y:S01]  /*ae730*/  @P1 STG.E.U16 desc[UR6][R22.64], R25 ;  /* 0x0000001916001986 */ /* 0x0009e2000c101506 */
[----:B------:R-:W-:Y:S01]  /*ae740*/  ISETP.LT.AND P1, PT, R28, UR12, !P0 ;  /* 0x0000000c1c007c0c */ /* 0x000fe2000c721270 */
[----:B------:R-:W-:Y:S01]  /*ae750*/  ULDC UR12, c[0x0][0x228] ;  /* 0x00008a00000c7ab9 */ /* 0x000fe20000000800 */
[----:B0-----:R-:W-:Y:S01]  /*ae760*/  VIADD R18, R3, UR4 ;  /* 0x0000000403127c36 */ /* 0x001fe20008000000 */
[----:B------:R-:W-:Y:S01]  /*ae770*/  ULDC UR4, c[0x0][0x248] ;  /* 0x0000920000047ab9 */ /* 0x000fe20000000800 */
[----:B------:R-:W-:Y:S01]  /*ae780*/  ISETP.GE.AND P0, PT, R0, UR8, PT ;  /* 0x0000000800007c0c */ /* 0x000fe2000bf06270 */
[----:B-1----:R-:W3:Y:S01]  /*ae790*/  LDL.LU R10, [R1+0xf4] ;  /* 0x0000f400010a7983 */ /* 0x002ee20000300800 */
[C---:B------:R-:W-:Y:S01]  /*ae7a0*/  VIADD R0, R18.reuse, UR4 ;  /* 0x0000000412007c36 */ /* 0x040fe20008000000 */
[----:B------:R-:W-:Y:S01]  /*ae7b0*/  ULDC UR4, c[0x0][0x22c] ;  /* 0x00008b0000047ab9 */ /* 0x000fe20000000800 */
[----:B------:R-:W-:Y:S01]  /*ae7c0*/  IMAD.WIDE R16, R18, 0x2, R14 ;  /* 0x0000000212107825 */ /* 0x000fe200078e020e */
[----:B----4-:R-:W-:Y:S01]  /*ae7d0*/  PRMT R22, R7, 0x7632, R22 ;  /* 0x0000763207167816 */ /* 0x010fe20000000016 */
[----:B------:R-:W-:-:S02]  /*ae7e0*/  ULDC UR8, c[0x0][0x228] ;  /* 0x00008a0000087ab9 */ /* 0x000fc40000000800 */
[----:B------:R-:W-:Y:S02]  /*ae7f0*/  VIADD R3, R27, 0xa0 ;  /* 0x000000a01b037836 */ /* 0x000fe40000000000 */
[----:B------:R-:W-:Y:S01]  /*ae800*/  IMAD.WIDE R18, R18, 0x2, R12 ;  /* 0x0000000212127825 */ /* 0x000fe200078e020c */
[----:B------:R0:W-:Y:S03]  /*ae810*/  @P4 STG.E.U16 desc[UR6][R16.64], R7 ;  /* 0x0000000710004986 */ /* 0x0001e6000c101506 */
        /* <DEDUP_REMOVED lines=17> */
[----:B------:R-:W-:Y:S01]  /*ae930*/  PRMT R24, R4, 0x7632, R24 ;  /* 0x0000763204187816 */ /* 0x000fe20000000018 */
        /* <DEDUP_REMOVED lines=68> */
[----:B---3--:R2:W-:Y:S01]  /*aed80*/  @P6 STG.E.U16 desc[UR6][R20.64], R2 ;  /* 0x0000000214006986 */ /* 0x0085e2000c101506 */
[----:B------:R-:W-:Y:S01]  /*aed90*/  ISETP.LT.AND P6, PT, R29, UR10, !P5 ;  /* 0x0000000a1d007c0c */ /* 0x000fe2000efc1270 */
[----:B0-----:R-:W-:Y:S01]  /*aeda0*/  IMAD.WIDE R16, R0, 0x2, R12 ;  /* 0x0000000200107825 */ /* 0x001fe200078e020c */
[----:B------:R-:W-:Y:S01]  /*aedb0*/  ISETP.LT.AND P5, PT, R28, UR12, !P5 ;  /* 0x0000000c1c007c0c */ /* 0x000fe2000efa1270 */
[----:B------:R-:W-:Y:S01]  /*aedc0*/  ULDC UR12, c[0x0][0x228] ;  /* 0x00008a00000c7ab9 */ /* 0x000fe20000000800 */
[----:B-1----:R-:W-:Y:S01]  /*aedd0*/  PRMT R22, R2, 0x7632, R22 ;  /* 0x0000763202167816 */ /* 0x002fe20000000016 */
[----:B------:R-:W-:Y:S01]  /*aede0*/  IMAD.WIDE R18, R3, 0x2, R14 ;  /* 0x0000000203127825 */ /* 0x000fe200078e020e */
[----:B------:R-:W-:-:S03]  /*aedf0*/  ULDC UR10, c[0x0][0x22c] ;  /* 0x00008b00000a7ab9 */ /* 0x000fc60000000800 */
[----:B--2---:R-:W-:Y:S01]  /*aee00*/  IMAD.WIDE R20, R3, 0x2, R12 ;  /* 0x0000000203147825 */ /* 0x004fe200078e020c */
        /* <DEDUP_REMOVED lines=35> */
[----:B------:R-:W-:Y:S01]  /*af040*/  ULDC UR12, c[0x0][0x228] ;  /* 0x00008a00000c7ab9 */ /* 0x000fe20000000800 */
[----:B0-----:R-:W-:Y:S01]  /*af050*/  IADD3 R18, R3, UR4, RZ ;  /* 0x0000000403127c10 */ /* 0x001fe2000fffe0ff */
[----:B------:R-:W-:Y:S01]  /*af060*/  ULDC UR4, c[0x0][0x248] ;  /* 0x0000920000047ab9 */ /* 0x000fe20000000800 */
[----:B------:R-:W-:Y:S01]  /*af070*/  ISETP.GE.AND P0, PT, R0, UR8, PT ;  /* 0x0000000800007c0c */ /* 0x000fe2000bf06270 */
[----:B------:R-:W-:Y:S01]  /*af080*/  ULDC UR8, c[0x0][0x228] ;  /* 0x00008a0000087ab9 */ /* 0x000fe20000000800 */
[----:B------:R-:W-:Y:S01]  /*af090*/  ISETP.LT.AND P6, PT, R29, UR14, !P2 ;  /* 0x0000000e1d007c0c */ /* 0x000fe2000d7c1270 */
[----:B------:R-:W-:-:S02]  /*af0a0*/  VIADD R0, R18, UR4 ;  /* 0x0000000412007c36 */ /* 0x000fc40008000000 */
[----:B------:R-:W-:Y:S01]  /*af0b0*/  IMAD.WIDE R16, R18, 0x2, R14 ;  /* 0x0000000212107825 */ /* 0x000fe200078e020e */
[----:B-1----:R-:W-:Y:S01]  /*af0c0*/  PRMT R22, R5, 0x7632, R22 ;  /* 0x0000763205167816 */ /* 0x002fe20000000016 */
[----:B------:R-:W-:Y:S01]  /*af0d0*/  ULDC UR4, c[0x0][0x22c] ;  /* 0x00008b0000047ab9 */ /* 0x000fe20000000800 */
[----:B------:R-:W-:Y:S01]  /*af0e0*/  ISETP.LT.AND P2, PT, R28, UR8, !P2 ;  /* 0x000000081c007c0c */ /* 0x000fe2000d741270 */
[----:B------:R-:W-:Y:S01]  /*af0f0*/  IMAD.WIDE R18, R18, 0x2, R12 ;  /* 0x0000000212127825 */ /* 0x000fe200078e020c */
[----:B------:R0:W-:Y:S01]  /*af100*/  @P4 STG.E.U16 desc[UR6][R16.64], R5 ;  /* 0x0000000510004986 */ /* 0x0001e2000c101506 */
[----:B------:R-:W-:Y:S01]  /*af110*/  ULDC UR8, c[0x0][0x22c] ;  /* 0x00008b0000087ab9 */ /* 0x000fe20000000800 */
[----:B------:R-:W-:Y:S02]  /*af120*/  ULDC UR14, c[0x0][0x228] ;  /* 0x00008a00000e7ab9 */ /* 0x000fe40000000800 */
        /* <DEDUP_REMOVED lines=71> */
[C---:B------:R-:W-:Y:S01]  /*af5a0*/  IMAD.WIDE R16, R18.reuse, 0x2, R14 ;  /* 0x0000000212107825 */ /* 0x040fe200078e020e */
[----:B------:R-:W-:Y:S01]  /*af5b0*/  IADD3 R0, R18, UR4, RZ ;  /* 0x0000000412007c10 */ /* 0x000fe2000fffe0ff */
[----:B------:R-:W-:Y:S01]  /*af5c0*/  ULDC UR4, c[0x0][0x22c] ;  /* 0x00008b0000047ab9 */ /* 0x000fe20000000800 */
[----:B---3--:R-:W-:Y:S01]  /*af5d0*/  PRMT R22, R10, 0x7632, R22 ;  /* 0x000076320a167816 */ /* 0x008fe20000000016 */
        /* <DEDUP_REMOVED lines=66> */
[----:B------:R-:W-:Y:S01]  /*afa00*/  VIADD R0, R27, 0xb3 ;  /* 0x000000b31b007836 */ /* 0x000fe20000000000 */
[----:B------:R-:W-:Y:S01]  /*afa10*/  ISETP.LT.AND P6, PT, R29, UR14, !P2 ;  /* 0x0000000e1d007c0c */ /* 0x000fe2000d7c1270 */
[----:B------:R-:W-:Y:S01]  /*afa20*/  ULDC UR4, c[0x0][0x248] ;  /* 0x0000920000047ab9 */ /* 0x000fe20000000800 */
[----:B------:R-:W-:Y:S01]  /*afa30*/  IMAD.WIDE R16, R18, 0x2, R14 ;  /* 0x0000000212107825 */ /* 0x000fe200078e020e */
[----:B------:R-:W-:Y:S01]  /*afa40*/  ULDC UR10, c[0x0][0x228] ;  /* 0x00008a00000a7ab9 */ /* 0x000fe20000000800 */
[----:B------:R-:W-:Y:S01]  /*afa50*/  ISETP.GE.AND P0, PT, R0, UR8, PT ;  /* 0x0000000800007c0c */ /* 0x000fe2000bf06270 */
[----:B------:R-:W-:Y:S01]  /*afa60*/  ULDC UR8, c[0x0][0x228] ;  /* 0x00008a0000087ab9 */ /* 0x000fe20000000800 */
[C---:B------:R-:W-:Y:S01]  /*afa70*/  VIADD R3, R18.reuse, UR4 ;  /* 0x0000000412037c36 */ /* 0x040fe20008000000 */
[----:B------:R-:W-:Y:S01]  /*afa80*/  IADD3 R0, R27, 0xb4, RZ ;  /* 0x000000b41b007810 */ /* 0x000fe20007ffe0ff */
[----:B------:R-:W-:Y:S01]  /*afa90*/  IMAD.WIDE R18, R18, 0x2, R12 ;  /* 0x0000000212127825 */ /* 0x000fe200078e020c */
[----:B0-----:R-:W-:Y:S01]  /*afaa0*/  PRMT R22, R26, 0x7632, R22 ;  /* 0x000076321a167816 */ /* 0x001fe20000000016 */
[----:B------:R-:W-:Y:S01]  /*afab0*/  ULDC UR4, c[0x0][0x22c] ;  /* 0x00008b0000047ab9 */ /* 0x000fe20000000800 */
[----:B------:R-:W-:Y:S01]  /*afac0*/  ULDC UR12, c[0x0][0x228] ;  /* 0x00008a00000c7ab9 */ /* 0x000fe20000000800 */
[----:B------:R-:W-:Y:S01]  /*afad0*/  IMAD.WIDE R20, R3, 0x2, R14 ;  /* 0x0000000203147825 */ /* 0x000fe200078e020e */
[----:B------:R0:W-:Y:S01]  /*afae0*/  @P4 STG.E.U16 desc[UR6][R16.64], R26 ;  /* 0x0000001a10004986 */ /* 0x0001e2000c101506 */
[----:B------:R-:W-:Y:S01]  /*afaf0*/  ISETP.GE.AND P4, PT, R0, UR4, PT ;  /* 0x0000000400007c0c */ /* 0x000fe2000bf86270 */
[----:B------:R-:W-:Y:S01]  /*afb00*/  ULDC UR4, c[0x0][0x248] ;  /* 0x0000920000047ab9 */ /* 0x000fe20000000800 */
[C---:B------:R-:W-:Y:S01]  /*afb10*/  VIADD R0, R27.reuse, 0xb5 ;  /* 0x000000b51b007836 */ /* 0x040fe20000000000 */
[----:B------:R1:W-:Y:S01]  /*afb20*/  @P1 STG.E.U16 desc[UR6][R18.64], R22 ;  /* 0x0000001612001986 */ /* 0x0003e2000c101506 */
[----:B------:R-:W-:Y:S01]  /*afb30*/  ISETP.LT.AND P2, PT, R28, UR8, !P2 ;  /* 0x000000081c007c0c */ /* 0x000fe2000d741270 */
[----:B------:R-:W-:Y:S01]  /*afb40*/  ULDC UR8, c[0x0][0x22c] ;  /* 0x00008b0000087ab9 */ /* 0x000fe20000000800 */
[----:B------:R-:W-:Y:S01]  /*afb50*/  VIADD R23, R27, 0xb6 ;  /* 0x000000b61b177836 */ /* 0x000fe20000000000 */
[----:B------:R-:W-:Y:S01]  /*afb60*/  ISETP.GE.AND P1, PT, R0, UR8, PT ;  /* 0x0000000800007c0c */ /* 0x000fe2000bf26270 */
[C---:B------:R-:W-:Y:S01]  /*afb70*/  VIADD R0, R3.reuse, UR4 ;  /* 0x0000000403007c36 */ /* 0x040fe20008000000 */
[----:B------:R-:W-:Y:S01]  /*afb80*/  ULDC UR4, c[0x0][0x22c] ;  /* 0x00008b0000047ab9 */ /* 0x000fe20000000800 */
[----:B------:R-:W-:Y:S01]  /*afb90*/  ULDC UR14, c[0x0][0x228] ;  /* 0x00008a00000e7ab9 */ /* 0x000fe20000000800 */
[----:B0-----:R-:W3:Y:S01]  /*afba0*/  LDL.LU R26, [R1+0xe0] ;  /* 0x0000e000011a7983 */ /* 0x001ee20000300800 */
[----:B------:R-:W-:Y:S01]  /*afbb0*/  IMAD.WIDE R16, R3, 0x2, R12 ;  /* 0x0000000203107825 */ /* 0x000fe200078e020c */
[----:B------:R-:W-:-:S03]  /*afbc0*/  ULDC UR8, c[0x0][0x248] ;  /* 0x0000920000087ab9 */ /* 0x000fc60000000800 */
[----:B-1----:R-:W-:Y:S01]  /*afbd0*/  IMAD.WIDE R18, R0, 0x2, R14 ;  /* 0x0000000200127825 */ /* 0x002fe200078e020e */
        /* <DEDUP_REMOVED lines=27> */
[----:B------:R-:W-:Y:S01]  /*afd90*/  PRMT R25, R10, 0x7632, R25 ;  /* 0x000076320a197816 */ /* 0x000fe20000000019 */
[----:B------:R0:W-:Y:S01]  /*afda0*/  @P5 STG.E.U16 desc[UR6][R16.64], R10 ;  /* 0x0000000a10005986 */ /* 0x0001e2000c101506 */
[----:B-1----:R-:W-:Y:S01]  /*afdb0*/  VIADD R3, R18, UR8 ;  /* 0x0000000812037c36 */ /* 0x002fe20008000000 */
[----:B------:R-:W-:Y:S01]  /*afdc0*/  ISETP.GE.AND P5, PT, R0, UR10, PT ;  /* 0x0000000a00007c0c */ /* 0x000fe2000bfa6270 */
[----:B------:R-:W-:Y:S01]  /*afdd0*/  IMAD.WIDE R18, R18, 0x2, R12 ;  /* 0x0000000212127825 */ /* 0x000fe200078e020c */
[----:B------:R-:W-:Y:S01]  /*afde0*/  ULDC UR10, c[0x0][0x228] ;  /* 0x00008a00000a7ab9 */ /* 0x000fe20000000800 */
[----:B------:R-:W-:-:S02]  /*afdf0*/  ULDC UR8, c[0x0][0x22c] ;  /* 0x00008b0000087ab9 */ /* 0x000fc40000000800 */
[----:B------:R-:W-:Y:S01]  /*afe00*/  IMAD.WIDE R20, R3, 0x2, R14 ;  /* 0x0000000203147825 */ /* 0x000fe200078e020e */
[----:B0-----:R-:W4:Y:S01]  /*afe10*/  LDL.LU R10, [R1+0xc4] ;  /* 0x0000c400010a7983 */ /* 0x001f220000300800 */
[----:B---3--:R-:W-:Y:S02]  /*afe20*/  PRMT R24, R7, 0x7632, R24 ;  /* 0x0000763207187816 */ /* 0x008fe40000000018 */
[----:B------:R-:W-:Y:S01]  /*afe30*/  IMAD.WIDE R22, R3, 0x2, R12 ;  /* 0x0000000203167825 */ /* 0x000fe200078e020c */
[----:B------:R0:W-:Y:S03]  /*afe40*/  @P0 STG.E.U16 desc[UR6][R18.64], R25 ;  /* 0x0000001912000986 */ /* 0x0001e6000c101506 */
[----:B------:R-:W-:Y:S01]  /*afe50*/  VIADD R0, R27, 0xb8 ;  /* 0x000000b81b007836 */ /* 0x000fe20000000000 */
        /* <DEDUP_REMOVED lines=27> */
[----:B------:R-:W-:Y:S01]  /*b0010*/  ULDC UR8, c[0x0][0x22c] ;  /* 0x00008b0000087ab9 */ /* 0x000fe20000000800 */
[----:B------:R-:W-:Y:S01]  /*b0020*/  ISETP.LT.AND P6, PT, R29, UR10, !P5 ;  /* 0x0000000a1d007c0c */ /* 0x000fe2000efc1270 */
[----:B------:R-:W-:Y:S01]  /*b0030*/  IMAD.WIDE R16, R0, 0x2, R12 ;  /* 0x0000000200107825 */ /* 0x000fe200078e020c */
[----:B------:R-:W-:Y:S01]  /*b0040*/  ISETP.GE.AND P4, PT, R3, UR4, PT ;  /* 0x0000000403007c0c */ /* 0x000fe2000bf86270 */
[----:B------:R-:W-:Y:S01]  /*b0050*/  ULDC UR4, c[0x0][0x248] ;  /* 0x0000920000047ab9 */ /* 0x000fe20000000800 */
[C---:B------:R-:W-:Y:S01]  /*b0060*/  IADD3 R3, R27.reuse, 0xba, RZ ;  /* 0x000000ba1b037810 */ /* 0x040fe20007ffe0ff */
[----:B------:R-:W-:Y:S01]  /*b0070*/  VIADD R23, R27, 0xbb ;  /* 0x000000bb1b177836 */ /* 0x000fe20000000000 */
[----:B------:R-:W-:-:S02]  /*b0080*/  ULDC UR10, c[0x0][0x22c] ;  /* 0x00008b00000a7ab9 */ /* 0x000fc40000000800 */
[----:B------:R-:W-:Y:S01]  /*b0090*/  ISETP.GE.AND P1, PT, R3, UR8, PT ;  /* 0x0000000803007c0c */ /* 0x000fe2000bf26270 */
[----:B------:R-:W-:Y:S01]  /*b00a0*/  VIADD R3, R0, UR4 ;  /* 0x0000000400037c36 */ /* 0x000fe20008000000 */
[----:B------:R-:W-:Y:S01]  /*b00b0*/  PRMT R0, R4, 0x7632, R0 ;  /* 0x0000763204007816 */ /* 0x000fe20000000000 */
[----:B------:R-:W-:Y:S01]  /*b00c0*/  @P2 STG.E.U16 desc[UR6][R16.64], R22 ;  /* 0x0000001610002986 */ /* 0x000fe2000c101506 */
[----:B------:R-:W-:Y:S01]  /*b00d0*/  ISETP.LT.AND P5, PT, R28, UR12, !P5 ;  /* 0x0000000c1c007c0c */ /* 0x000fe2000efa1270 */
[C---:B------:R-:W-:Y:S01]  /*b00e0*/  IMAD.WIDE R18, R3.reuse, 0x2, R14 ;  /* 0x0000000203127825 */ /* 0x040fe200078e020e */
[----:B------:R-:W-:Y:S01]  /*b00f0*/  ULDC UR4, c[0x0][0x22c] ;  /* 0x00008b0000047ab9 */ /* 0x000fe20000000800 */
[----:B------:R-:W-:Y:S01]  /*b0100*/  ULDC UR12, c[0x0][0x228] ;  /* 0x00008a00000c7ab9 */ /* 0x000fe20000000800 */
[----:B------:R-:W-:Y:S02]  /*b0110*/  ULDC UR8, c[0x0][0x248] ;  /* 0x0000920000087ab9 */ /* 0x000fe40000000800 */
        /* <DEDUP_REMOVED lines=58> */
[----:B------:R-:W-:Y:S01]  /*b04c0*/  VIADD R23, R27, 0xc0 ;  /* 0x000000c01b177836 */ /* 0x000fe20000000000 */
[C---:B------:R-:W-:Y:S01]  /*b04d0*/  IADD3 R3, R0.reuse, UR4, RZ ;  /* 0x0000000400037c10 */ /* 0x040fe2000fffe0ff */
[----:B------:R-:W-:Y:S01]  /*b04e0*/  ULDC UR4, c[0x0][0x22c] ;  /* 0x00008b0000047ab9 */ /* 0x000fe20000000800 */
        /* <DEDUP_REMOVED lines=33> */
[----:B---3--:R-:W-:-:S03]  /*b0700*/  PRMT R24, R5, 0x7632, R24 ;  /* 0x0000763205187816 */ /* 0x008fc60000000018 */
        /* <DEDUP_REMOVED lines=53> */
[----:B0-----:R-:W-:Y:S01]  /*b0a60*/  IMAD.WIDE R20, R3, 0x2, R12 ;  /* 0x0000000203147825 */ /* 0x001fe200078e020c */
[----:B------:R-:W-:-:S03]  /*b0a70*/  IADD3 R23, R27, 0xc5, RZ ;  /* 0x000000c51b177810 */ /* 0x000fc60007ffe0ff */
[----:B------:R-:W-:Y:S04]  /*b0a80*/  @P2 STG.E.U16 desc[UR6][R16.64], R22 ;  /* 0x0000001610002986 */ /* 0x000fe8000c101506 */
        /* <DEDUP_REMOVED lines=12> */
[----:B------:R-:W2:Y:S01]  /*b0b50*/  LDL.LU R11, [R1+0x80] ;  /* 0x00008000010b7983 */ /* 0x000ea20000300800 */
[----:B----4-:R-:W-:Y:S01]  /*b0b60*/  PRMT R24, R2, 0x7632, R24 ;  /* 0x0000763202187816 */ /* 0x010fe20000000018 */
[----:B------:R-:W-:Y:S01]  /*b0b70*/  ULDC UR4, c[0x0][0x248] ;  /* 0x0000920000047ab9 */ /* 0x000fe20000000800 */
[----:B------:R-:W-:Y:S01]  /*b0b80*/  VIADD R3, R18, UR8 ;  /* 0x0000000812037c36 */ /* 0x000fe20008000000 */
[----:B------:R-:W-:Y:S01]  /*b0b90*/  PRMT R25, R10, 0x7632, R25 ;  /* 0x000076320a197816 */ /* 0x000fe20000000019 */
[----:B------:R-:W-:Y:S01]  /*b0ba0*/  IMAD.WIDE R16, R18, 0x2, R14 ;  /* 0x0000000212107825 */ /* 0x000fe200078e020e */
[----:B------:R-:W-:Y:S01]  /*b0bb0*/  ULDC UR8, c[0x0][0x22c] ;  /* 0x00008b0000087ab9 */ /* 0x000fe20000000800 */
[----:B------:R-:W-:-:S02]  /*b0bc0*/  ULDC UR18, c[0x0][0x228] ;  /* 0x00008a0000127ab9 */ /* 0x000fc40000000800 */
[----:B-1----:R-:W-:Y:S02]  /*b0bd0*/  VIADD R0, R27, 0xc6 ;  /* 0x000000c61b007836 */ /* 0x002fe40000000000 */
        /* <DEDUP_REMOVED lines=57> */
[----:B------:R-:W-:Y:S01]  /*b0f70*/  ISETP.GE.AND P2, PT, R23, UR4, PT ;  /* 0x0000000417007c0c */ /* 0x000fe2000bf46270 */
[----:B------:R-:W-:Y:S01]  /*b0f80*/  ULDC UR4, c[0x0][0x248] ;  /* 0x0000920000047ab9 */ /* 0x000fe20000000800 */
[----:B------:R-:W-:Y:S01]  /*b0f90*/  ISETP.LT.AND P5, PT, R29, UR12, !P0 ;  /* 0x0000000c1d007c0c */ /* 0x000fe2000c7a1270 */
[----:B------:R-:W-:Y:S01]  /*b0fa0*/  ULDC UR12, c[0x0][0x228] ;  /* 0x00008a00000c7ab9 */ /* 0x000fe20000000800 */
[----:B0-----:R-:W-:Y:S01]  /*b0fb0*/  IADD3 R18, R3, UR4, RZ ;  /* 0x0000000403127c10 */ /* 0x001fe2000fffe0ff */
[----:B------:R-:W4:Y:S01]  /*b0fc0*/  LDL.LU R5, [R1+0xac] ;  /* 0x0000ac0001057983 */ /* 0x000f220000300800 */
[----:B------:R-:W-:Y:S01]  /*b0fd0*/  ISETP.LT.AND P0, PT, R28, UR14, !P0 ;  /* 0x0000000e1c007c0c */ /* 0x000fe2000c701270 */
[----:B------:R-:W-:Y:S01]  /*b0fe0*/  ULDC UR4, c[0x0][0x248] ;  /* 0x0000920000047ab9 */ /* 0x000fe20000000800 */
[----:B------:R-:W-:Y:S01]  /*b0ff0*/  ISETP.LT.AND P6, PT, R29, UR16, !P4 ;  /* 0x000000101d007c0c */ /* 0x000fe2000e7c1270 */
[----:B------:R-:W-:Y:S01]  /*b1000*/  IMAD.WIDE R16, R18, 0x2, R14 ;  /* 0x0000000212107825 */ /* 0x000fe200078e020e */
[----:B------:R-:W-:Y:S01]  /*b1010*/  PRMT R24, R26, 0x7632, R24 ;  /* 0x000076321a187816 */ /* 0x000fe20000000018 */
[----:B------:R-:W-:Y:S01]  /*b1020*/  ULDC UR14, c[0x0][0x228] ;  /* 0x00008a00000e7ab9 */ /* 0x000fe20000000800 */
[----:B------:R-:W-:-:S03]  /*b1030*/  ULDC UR16, c[0x0][0x228] ;  /* 0x00008a0000107ab9 */ /* 0x000fc60000000800 */
[----:B------:R0:W-:Y:S04]  /*b1040*/  @P5 STG.E.U16 desc[UR6][R16.64], R4 ;  /* 0x0000000410005986 */ /* 0x0001e8000c101506 */
[----:B0-----:R-:W4:Y:S01]  /*b1050*/  LDL.LU R4, [R1+0x8c] ;  /* 0x00008c0001047983 */ /* 0x001f220000300800 */
[----:B------:R-:W-:Y:S01]  /*b1060*/  ISETP.LT.AND P4, PT, R28, UR18, !P4 ;  /* 0x000000121c007c0c */ /* 0x000fe2000e781270 */
[C---:B------:R-:W-:Y:S01]  /*b1070*/  VIADD R3, R18.reuse, UR8 ;  /* 0x0000000812037c36 */ /* 0x040fe20008000000 */
[----:B------:R-:W-:Y:S01]  /*b1080*/  ULDC UR8, c[0x0][0x22c] ;  /* 0x00008b0000087ab9 */ /* 0x000fe20000000800 */
[----:B------:R-:W-:Y:S01]  /*b1090*/  VIADD R0, R27, 0xcb ;  /* 0x000000cb1b007836 */ /* 0x000fe20000000000 */
[----:B------:R-:W-:Y:S01]  /*b10a0*/  ULDC UR18, c[0x0][0x228] ;  /* 0x00008a0000127ab9 */ /* 0x000fe20000000800 */
[----:B------:R-:W-:-:S04]  /*b10b0*/  IMAD.WIDE R18, R18, 0x2, R12 ;  /* 0x0000000212127825 */ /* 0x000fc800078e020c */
[----:B------:R-:W-:Y:S01]  /*b10c0*/  IMAD.WIDE R20, R3, 0x2, R14 ;  /* 0x0000000203147825 */ /* 0x000fe200078e020e */
[----:B------:R-:W-:-:S03]  /*b10d0*/  ISETP.GE.AND P5, PT, R0, UR10, PT ;  /* 0x0000000a00007c0c */ /* 0x000fc6000bfa6270 */
[----:B------:R-:W-:Y:S01]  /*b10e0*/  IMAD.WIDE R22, R3, 0x2, R12 ;  /* 0x0000000203167825 */ /* 0x000fe200078e020c */
[----:B------:R0:W-:Y:S01]  /*b10f0*/  @P0 STG.E.U16 desc[UR6][R18.64], R25 ;  /* 0x0000001912000986 */ /* 0x0001e2000c101506 */
[----:B------:R-:W-:-:S03]  /*b1100*/  ULDC UR10, c[0x0][0x228] ;  /* 0x00008a00000a7ab9 */ /* 0x000fc60000000800 */
        /* <DEDUP_REMOVED lines=58> */
[----:B-1----:R-:W-:Y:S01]  /*b14b0*/  IADD3 R0, R27, 0xd0, RZ ;  /* 0x000000d01b007810 */ /* 0x002fe20007ffe0ff */
[C---:B------:R-:W-:Y:S01]  /*b14c0*/  IMAD.WIDE R16, R18.reuse, 0x2, R14 ;  /* 0x0000000212107825 */ /* 0x040fe200078e020e */
[----:B------:R-:W-:Y:S01]  /*b14d0*/  ULDC UR8, c[0x0][0x22c] ;  /* 0x00008b0000087ab9 */ /* 0x000fe20000000800 */
[----:B------:R-:W-:Y:S02]  /*b14e0*/  PRMT R24, R7, 0x7632, R24 ;  /* 0x0000763207187816 */ /* 0x000fe40000000018 */
        /* <DEDUP_REMOVED lines=80> */
[----:B-1----:R-:W-:Y:S02]  /*b19f0*/  VIADD R0, R27, 0xd5 ;  /* 0x000000d51b007836 */ /* 0x002fe40000000000 */
[----:B------:R-:W-:Y:S01]  /*b1a00*/  IMAD.WIDE R18, R18, 0x2, R12 ;  /* 0x0000000212127825 */ /* 0x000fe200078e020c */
[----:B------:R-:W-:Y:S03]  /*b1a10*/  @P5 STG.E.U16 desc[UR6][R16.64], R26 ;  /* 0x0000001a10005986 */ /* 0x000fe6000c101506 */
        /* <DEDUP_REMOVED lines=19> */
[----:B-1----:R-:W-:Y:S01]  /*b1b50*/  PRMT R22, R2, 0x7632, R22 ;  /* 0x0000763202167816 */ /* 0x002fe20000000016 */
[----:B------:R-:W-:Y:S01]  /*b1b60*/  ULDC UR12, c[0x0][0x228] ;  /* 0x00008a00000c7ab9 */ /* 0x000fe20000000800 */
[----:B------:R-:W-:Y:S01]  /*b1b70*/  VIADD R3, R27, 0xd7 ;  /* 0x000000d71b037836 */ /* 0x000fe20000000000 */
[----:B------:R-:W-:Y:S01]  /*b1b80*/  ULDC UR14, c[0x0][0x228] ;  /* 0x00008a00000e7ab9 */ /* 0x000fe20000000800 */
        /* <DEDUP_REMOVED lines=18> */
[----:B------:R-:W-:Y:S01]  /*b1cb0*/  VIADD R23, R27, 0xd9 ;  /* 0x000000d91b177836 */ /* 0x000fe20000000000 */
[----:B------:R-:W-:Y:S01]  /*b1cc0*/  PRMT R0, R6, 0x7632, R0 ;  /* 0x0000763206007816 */ /* 0x000fe20000000000 */
[----:B------:R-:W-:Y:S01]  /*b1cd0*/  IMAD.WIDE R18, R3, 0x2, R14 ;  /* 0x0000000203127825 */ /* 0x000fe200078e020e */
[----:B------:R-:W-:Y:S01]  /*b1ce0*/  ULDC UR4, c[0x0][0x22c] ;  /* 0x00008b0000047ab9 */ /* 0x000fe20000000800 */
[----:B------:R-:W-:Y:S01]  /*b1cf0*/  PRMT R24, R5, 0x7632, R24 ;  /* 0x0000763205187816 */ /* 0x000fe20000000018 */
[----:B------:R-:W-:Y:S01]  /*b1d00*/  ULDC UR10, c[0x0][0x22c] ;  /* 0x00008b00000a7ab9 */ /* 0x000fe20000000800 */
[----:B--2---:R-:W-:Y:S01]  /*b1d10*/  IMAD.WIDE R20, R3, 0x2, R12 ;  /* 0x0000000203147825 */ /* 0x004fe200078e020c */
[----:B------:R-:W-:Y:S01]  /*b1d20*/  @P2 STG.E.U16 desc[UR6][R16.64], R22 ;  /* 0x0000001610002986 */ /* 0x000fe2000c101506 */
[----:B------:R-:W-:Y:S01]  /*b1d30*/  ISETP.GE.AND P2, PT, R23, UR4, PT ;  /* 0x0000000417007c0c */ /* 0x000fe2000bf46270 */
[----:B------:R-:W-:-:S02]  /*b1d40*/  ULDC UR4, c[0x0][0x248] ;  /* 0x0000920000047ab9 */ /* 0x000fc40000000800 */
        /* <DEDUP_REMOVED lines=11> */
[----:B------:R-:W-:Y:S01]  /*b1e00*/  PRMT R25, R4, 0x7632, R25 ;  /* 0x0000763204197816 */ /* 0x000fe20000000019 */
[C---:B------:R-:W-:Y:S01]  /*b1e10*/  VIADD R3, R18.reuse, UR8 ;  /* 0x0000000812037c36 */ /* 0x040fe20008000000 */
[----:B------:R-:W-:Y:S01]  /*b1e20*/  ULDC UR8, c[0x0][0x22c] ;  /* 0x00008b0000087ab9 */ /* 0x000fe20000000800 */
[----:B------:R-:W-:Y:S01]  /*b1e30*/  IMAD.WIDE R16, R18, 0x2, R14 ;  /* 0x0000000212107825 */ /* 0x000fe200078e020e */
[----:B------:R-:W-:-:S03]  /*b1e40*/  ULDC UR18, c[0x0][0x228] ;  /* 0x00008a0000127ab9 */ /* 0x000fc60000000800 */
[----:B------:R-:W-:Y:S01]  /*b1e50*/  IMAD.WIDE R18, R18, 0x2, R12 ;  /* 0x0000000212127825 */ /* 0x000fe200078e020c */
[----:B------:R-:W-:Y:S03]  /*b1e60*/  @P5 STG.E.U16 desc[UR6][R16.64], R5 ;  /* 0x0000000510005986 */ /* 0x000fe6000c101506 */
[C---:B-1----:R-:W-:Y:S01]  /*b1e70*/  IMAD.WIDE R20, R3.reuse, 0x2, R14 ;  /* 0x0000000203147825 */ /* 0x042fe200078e020e */
[----:B------:R-:W-:Y:S04]  /*b1e80*/  @P0 STG.E.U16 desc[UR6][R18.64], R24 ;  /* 0x0000001812000986 */ /* 0x000fe8000c101506 */
[----:B------:R0:W-:Y:S01]  /*b1e90*/  @P6 STG.E.U16 desc[UR6][R20.64], R4 ;  /* 0x0000000414006986 */ /* 0x0001e2000c101506 */
[----:B------:R-:W-:-:S05]  /*b1ea0*/  IMAD.WIDE R22, R3, 0x2, R12 ;  /* 0x0000000203167825 */ /* 0x000fca00078e020c */
[----:B------:R1:W-:Y:S04]  /*b1eb0*/  @P4 STG.E.U16 desc[UR6][R22.64], R25 ;  /* 0x0000001916004986 */ /* 0x0003e8000c101506 */
[----:B0-----:R-:W2:Y:S04]  /*b1ec0*/  LDL.LU R4, [R1+0x64] ;  /* 0x0000640001047983 */ /* 0x001ea80000300800 */
[----:B------:R-:W3:Y:S04]  /*b1ed0*/  LDL.LU R5, [R1+0x44] ;  /* 0x0000440001057983 */ /* 0x000ee80000300800 */
[----:B------:R-:W4:Y:S04]  /*b1ee0*/  LDL.LU R6, [R1+0x68] ;  /* 0x0000680001067983 */ /* 0x000f280000300800 */
[----:B------:R-:W4:Y:S04]  /*b1ef0*/  LDL.LU R26, [R1+0x48] ;  /* 0x00004800011a7983 */ /* 0x000f280000300800 */
[----:B------:R-:W4:Y:S04]  /*b1f00*/  LDL.LU R11, [R1+0x6c] ;  /* 0x00006c00010b7983 */ /* 0x000f280000300800 */
[----:B------:R-:W4:Y:S04]  /*b1f10*/  LDL.LU R2, [R1+0x4c] ;  /* 0x00004c0001027983 */ /* 0x000f280000300800 */
[----:B------:R-:W4:Y:S04]  /*b1f20*/  LDL.LU R7, [R1+0x340] ;  /* 0x0003400001077983 */ /* 0x000f280000300800 */
[----:B-1----:R-:W3:Y:S01]  /*b1f30*/  LDL.LU R23, [R1+0x40] ;  /* 0x0000400001177983 */ /* 0x002ee20000300800 */
[----:B------:R-:W-:-:S05]  /*b1f40*/  VIADD R0, R27, 0xda ;  /* 0x000000da1b007836 */ /* 0x000fca0000000000 */
[----:B------:R-:W-:Y:S01]  /*b1f50*/  ISETP.GE.AND P5, PT, R0, UR10, PT ;  /* 0x0000000a00007c0c */ /* 0x000fe2000bfa6270 */
[----:B------:R-:W-:Y:S02]  /*b1f60*/  ULDC UR10, c[0x0][0x228] ;  /* 0x00008a00000a7ab9 */ /* 0x000fe40000000800 */
[----:B------:R-:W-:Y:S01]  /*b1f70*/  ISETP.LT.AND P4, PT, R29, UR10, !P1 ;  /* 0x0000000a1d007c0c */ /* 0x000fe2000cf81270 */
[----:B------:R-:W-:Y:S01]  /*b1f80*/  VIADD R18, R3, UR4 ;  /* 0x0000000403127c36 */ /* 0x000fe20008000000 */
[----:B------:R-:W-:Y:S01]  /*b1f90*/  ISETP.LT.AND P1, PT, R28, UR12, !P1 ;  /* 0x0000000c1c007c0c */ /* 0x000fe2000cf21270 */
[----:B------:R-:W-:Y:S01]  /*b1fa0*/  ULDC UR4, c[0x0][0x248] ;  /* 0x0000920000047ab9 */ /* 0x000fe20000000800 */
[----:B------:R-:W-:Y:S02]  /*b1fb0*/  ISETP.LT.AND P6, PT, R29, UR14, !P2 ;  /* 0x0000000e1d007c0c */ /* 0x000fe4000d7c1270 */
[C---:B------:R-:W-:Y:S01]  /*b1fc0*/  IADD3 R0, R27.reuse, 0xdb, RZ ;  /* 0x000000db1b007810 */ /* 0x040fe20007ffe0ff */
[----:B------:R-:W-:Y:S01]  /*b1fd0*/  VIADD R3, R18, UR4 ;  /* 0x0000000412037c36 */ /* 0x000fe20008000000 */
[----:B------:R-:W-:Y:S01]  /*b1fe0*/  PRMT R22, R10, 0x7632, R22 ;  /* 0x000076320a167816 */ /* 0x000fe20000000016 */
[----:B------:R-:W-:Y:S01]  /*b1ff0*/  IMAD.WIDE R16, R18, 0x2, R14 ;  /* 0x0000000212107825 */ /* 0x000fe200078e020e */
[----:B------:R-:W-:Y:S01]  /*b2000*/  ISETP.GE.AND P0, PT, R0, UR8, PT ;  /* 0x0000000800007c0c */ /* 0x000fe2000bf06270 */
[----:B------:R-:W-:Y:S01]  /*b2010*/  ULDC UR4, c[0x0][0x22c] ;  /* 0x00008b0000047ab9 */ /* 0x000fe20000000800 */
[----:B------:R-:W-:Y:S01]  /*b2020*/  ULDC UR8, c[0x0][0x228] ;  /* 0x00008a0000087ab9 */ /* 0x000fe20000000800 */
[----:B------:R-:W-:Y:S01]  /*b2030*/  VIADD R0, R27, 0xdc ;  /* 0x000000dc1b007836 */ /* 0x000fe20000000000 */
[----:B------:R-:W-:Y:S01]  /*b2040*/  ULDC UR10, c[0x0][0x228] ;  /* 0x00008a00000a7ab9 */ /* 0x000fe20000000800 */
[----:B------:R-:W-:Y:S01]  /*b2050*/  IMAD.WIDE R18, R18, 0x2, R12 ;  /* 0x0000000212127825 */ /* 0x000fe200078e020c */
[----:B------:R0:W-:Y:S01]  /*b2060*/  @P4 STG.E.U16 desc[UR6][R16.64], R10 ;  /* 0x0000000a10004986 */ /* 0x0001e2000c101506 */
[----:B------:R-:W-:Y:S01]  /*b2070*/  ULDC UR12, c[0x0][0x228] ;  /* 0x00008a00000c7ab9 */ /* 0x000fe20000000800 */
        /* <DEDUP_REMOVED lines=10> */
[----:B------:R-:W-:Y:S01]  /*b2120*/  ULDC UR4, c[0x0][0x22c] ;  /* 0x00008b0000047ab9 */ /* 0x000fe20000000800 */
[----:B0-----:R-:W-:Y:S01]  /*b2130*/  IMAD.WIDE R16, R3, 0x2, R12 ;  /* 0x0000000203107825 */ /* 0x001fe200078e020c */
[----:B------:R-:W-:Y:S01]  /*b2140*/  ULDC UR8, c[0x0][0x248] ;  /* 0x0000920000087ab9 */ /* 0x000fe20000000800 */
[----:B------:R-:W4:Y:S02]  /*b2150*/  LDL.LU R10, [R1+0x2628] ;  /* 0x00262800010a7983 */ /* 0x000f240000300800 */
[----:B-1----:R-:W-:Y:S01]  /*b2160*/  IMAD.WIDE R18, R0, 0x2, R14 ;  /* 0x0000000200127825 */ /* 0x002fe200078e020e */
[----:B--2---:R-:W-:Y:S01]  /*b2170*/  PRMT R3, R4, 0x7632, R3 ;  /* 0x0000763204037816 */ /* 0x004fe20000000003 */
[----:B---3--:R0:W-:Y:S01]  /*b2180*/  @P6 STG.E.U16 desc[UR6][R20.64], R23 ;  /* 0x0000001714006986 */ /* 0x0081e2000c101506 */
[----:B------:R-:W-:Y:S01]  /*b2190*/  ISETP.LT.AND P6, PT, R29, UR10, !P5 ;  /* 0x0000000a1d007c0c */ /* 0x000fe2000efc1270 */
[----:B------:R-:W-:Y:S01]  /*b21a0*/  ULDC UR10, c[0x0][0x22c] ;  /* 0x00008b00000a7ab9 */ /* 0x000fe20000000800 */
[----:B------:R-:W-:Y:S01]  /*b21b0*/  ISETP.LT.AND P5, PT, R28, UR12, !P5 ;  /* 0x0000000c1c007c0c */ /* 0x000fe2000efa1270 */
[----:B------:R-:W-:Y:S01]  /*b21c0*/  ULDC UR12, c[0x0][0x228] ;  /* 0x00008a00000c7ab9 */ /* 0x000fe20000000800 */
[----:B------:R-:W-:Y:S01]  /*b21d0*/  PRMT R22, R23, 0x7632, R22 ;  /* 0x0000763217167816 */ /* 0x000fe20000000016 */
[----:B0-----:R-:W-:-:S02]  /*b21e0*/  VIADD R23, R27, 0xde ;  /* 0x000000de1b177836 */ /* 0x001fc40000000000 */
[----:B------:R-:W-:Y:S02]  /*b21f0*/  IMAD.WIDE R20, R0, 0x2, R12 ;  /* 0x0000000200147825 */ /* 0x000fe400078e020c */
        /* <DEDUP_REMOVED lines=14> */
[----:B------:R-:W-:Y:S01]  /*b22e0*/  PRMT R25, R5, 0x7632, R25 ;  /* 0x0000763205197816 */ /* 0x000fe20000000019 */
[----:B------:R-:W-:Y:S01]  /*b22f0*/  VIADD R0, R27, 0xdf ;  /* 0x000000df1b007836 */ /* 0x000fe20000000000 */
[----:B----4-:R-:W-:Y:S01]  /*b2300*/  PRMT R24, R6, 0x7632, R24 ;  /* 0x0000763206187816 */ /* 0x010fe20000000018 */
[C---:B-1----:R-:W-:Y:S01]  /*b2310*/  VIADD R3, R18.reuse, UR8 ;  /* 0x0000000812037c36 */ /* 0x042fe20008000000 */
[----:B------:R-:W2:Y:S01]  /*b2320*/  LDL.LU R4, [R1+0x2624] ;  /* 0x0026240001047983 */ /* 0x000ea20000300800 */
[----:B------:R-:W-:Y:S01]  /*b2330*/  IMAD.WIDE R16, R18, 0x2, R14 ;  /* 0x0000000212107825 */ /* 0x000fe200078e020e */
[----:B------:R-:W-:Y:S01]  /*b2340*/  ULDC UR4, c[0x0][0x248] ;  /* 0x0000920000047ab9 */ /* 0x000fe20000000800 */
[----:B------:R-:W-:-:S02]  /*b2350*/  ULDC UR8, c[0x0][0x22c] ;  /* 0x00008b0000087ab9 */ /* 0x000fc40000000800 */
[----:B------:R-:W-:Y:S01]  /*b2360*/  IMAD.WIDE R18, R18, 0x2, R12 ;  /* 0x0000000212127825 */ /* 0x000fe200078e020c */
[----:B------:R-:W-:Y:S03]  /*b2370*/  @P5 STG.E.U16 desc[UR6][R16.64], R5 ;  /* 0x0000000510005986 */ /* 0x000fe6000c101506 */
[----:B------:R-:W-:Y:S01]  /*b2380*/  IMAD.WIDE R20, R3, 0x2, R14 ;  /* 0x0000000203147825 */ /* 0x000fe200078e020e */
[----:B------:R-:W-:-:S03]  /*b2390*/  ISETP.GE.AND P5, PT, R0, UR10, PT ;  /* 0x0000000a00007c0c */ /* 0x000fc6000bfa6270 */
[----:B------:R-:W-:Y:S01]  /*b23a0*/  IMAD.WIDE R22, R3, 0x2, R12 ;  /* 0x0000000203167825 */ /* 0x000fe200078e020c */
[----:B------:R0:W-:Y:S01]  /*b23b0*/  @P0 STG.E.U16 desc[UR6][R18.64], R25 ;  /* 0x0000001912000986 */ /* 0x0001e2000c101506 */
[----:B------:R-:W-:-:S03]  /*b23c0*/  ULDC UR10, c[0x0][0x228] ;  /* 0x00008a00000a7ab9 */ /* 0x000fc60000000800 */
[----:B------:R1:W-:Y:S04]  /*b23d0*/  @P6 STG.E.U16 desc[UR6][R20.64], R6 ;  /* 0x0000000614006986 */ /* 0x0003e8000c101506 */
[----:B------:R3:W-:Y:S01]  /*b23e0*/  @P4 STG.E.U16 desc[UR6][R22.64], R24 ;  /* 0x0000001816004986 */ /* 0x0007e2000c101506 */
[----:B------:R-:W-:Y:S01]  /*b23f0*/  ISETP.LT.AND P4, PT, R29, UR10, !P1 ;  /* 0x0000000a1d007c0c */ /* 0x000fe2000cf81270 */
[----:B------:R-:W-:Y:S01]  /*b2400*/  VIADD R0, R27, 0xe0 ;  /* 0x000000e01b007836 */ /* 0x000fe20000000000 */
[----:B0-----:R-:W-:Y:S01]  /*b2410*/  IADD3 R18, R3, UR4, RZ ;  /* 0x0000000403127c10 */ /* 0x001fe2000fffe0ff */
[----:B------:R-:W4:Y:S01]  /*b2420*/  LDL.LU R5, [R1+0x2620] ;  /* 0x0026200001057983 */ /* 0x000f220000300800 */
[----:B------:R-:W-:Y:S01]  /*b2430*/  ISETP.LT.AND P1, PT, R28, UR12, !P1 ;  /* 0x0000000c1c007c0c */ /* 0x000fe2000cf21270 */
[----:B------:R-:W-:Y:S01]  /*b2440*/  ULDC UR4, c[0x0][0x248] ;  /* 0x0000920000047ab9 */ /* 0x000fe20000000800 */
[----:B------:R-:W-:Y:S01]  /*b2450*/  ISETP.LT.AND P6, PT, R29, UR14, !P2 ;  /* 0x0000000e1d007c0c */ /* 0x000fe2000d7c1270 */
[----:B------:R-:W-:Y:S01]  /*b2460*/  IMAD.WIDE R16, R18, 0x2, R14 ;  /* 0x0000000212107825 */ /* 0x000fe200078e020e */
[----:B-1----:R-:W4:Y:S01]  /*b2470*/  LDL.LU R6, [R1+0x261c] ;  /* 0x00261c0001067983 */ /* 0x002f220000300800 */
[----:B---3--:R-:W-:Y:S01]  /*b2480*/  PRMT R22, R26, 0x7632, R22 ;  /* 0x000076321a167816 */ /* 0x008fe20000000016 */
[----:B------:R-:W-:-:S03]  /*b2490*/  ULDC UR10, c[0x0][0x228] ;  /* 0x00008a00000a7ab9 */ /* 0x000fc60000000800 */
[----:B------:R0:W-:Y:S01]  /*b24a0*/  @P4 STG.E.U16 desc[UR6][R16.64], R26 ;  /* 0x0000001a10004986 */ /* 0x0001e2000c101506 */
[----:B------:R-:W-:Y:S01]  /*b24b0*/  ISETP.GE.AND P0, PT, R0, UR8, PT ;  /* 0x0000000800007c0c */ /* 0x000fe2000bf06270 */
[C---:B------:R-:W-:Y:S01]  /*b24c0*/  VIADD R0, R18.reuse, UR4 ;  /* 0x0000000412007c36 */ /* 0x040fe20008000000 */
[----:B------:R-:W-:Y:S01]  /*b24d0*/  ULDC UR4, c[0x0][0x22c] ;  /* 0x00008b0000047ab9 */ /* 0x000fe20000000800 */
[C---:B------:R-:W-:Y:S01]  /*b24e0*/  VIADD R3, R27.reuse, 0xe1 ;  /* 0x000000e11b037836 */ /* 0x040fe20000000000 */
[----:B------:R-:W-:Y:S01]  /*b24f0*/  ULDC UR8, c[0x0][0x228] ;  /* 0x00008a0000087ab9 */ /* 0x000fe20000000800 */
[----:B------:R-:W-:Y:S01]  /*b2500*/  ULDC UR12, c[0x0][0x228] ;  /* 0x00008a00000c7ab9 */ /* 0x000fe20000000800 */
[----:B------:R-:W-:Y:S01]  /*b2510*/  VIADD R23, R27, 0xe3 ;  /* 0x000000e31b177836 */ /* 0x000fe20000000000 */
[----:B------:R-:W-:Y:S01]  /*b2520*/  PRMT R24, R7, 0x7632, R24 ;  /* 0x0000763207187816 */ /* 0x000fe20000000018 */
[----:B------:R-:W-:Y:S01]  /*b2530*/  ULDC UR14, c[0x0][0x228] ;  /* 0x00008a00000e7ab9 */ /* 0x000fe20000000800 */
[----:B0-----:R-:W3:Y:S01]  /*b2540*/  LDL.LU R26, [R1+0x344] ;  /* 0x00034400011a7983 */ /* 0x001ee20000300800 */
[----:B------:R-:W-:-:S04]  /*b2550*/  IMAD.WIDE R18, R18, 0x2, R12 ;  /* 0x0000000212127825 */ /* 0x000fc800078e020c */
[----:B------:R-:W-:Y:S01]  /*b2560*/  IMAD.WIDE R20, R0, 0x2, R14 ;  /* 0x0000000200147825 */ /* 0x000fe200078e020e */
[----:B------:R0:W-:Y:S01]  /*b2570*/  @P1 STG.E.U16 desc[UR6][R18.64], R22 ;  /* 0x0000001612001986 */ /* 0x0001e2000c101506 */
[----:B------:R-:W-:Y:S01]  /*b2580*/  ISETP.GE.AND P4, PT, R3, UR4, PT ;  /* 0x0000000403007c0c */ /* 0x000fe2000bf86270 */
[----:B------:R-:W-:Y:S02]  /*b2590*/  ULDC UR4, c[0x0][0x248] ;  /* 0x0000920000047ab9 */ /* 0x000fe40000000800 */
[----:B------:R1:W-:Y:S01]  /*b25a0*/  @P6 STG.E.U16 desc[UR6][R20.64], R11 ;  /* 0x0000000b14006986 */ /* 0x0003e2000c101506 */
[----:B------:R-:W-:Y:S01]  /*b25b0*/  VIADD R3, R27, 0xe2 ;  /* 0x000000e21b037836 */ /* 0x000fe20000000000 */
[----:B------:R-:W-:Y:S01]  /*b25c0*/  ISETP.LT.AND P2, PT, R28, UR8, !P2 ;  /* 0x000000081c007c0c */ /* 0x000fe2000d741270 */
[----:B------:R-:W-:Y:S01]  /*b25d0*/  ULDC UR8, c[0x0][0x22c] ;  /* 0x00008b0000087ab9 */ /* 0x000fe20000000800 */
[----:B------:R-:W-:Y:S01]  /*b25e0*/  ISETP.LT.AND P6, PT, R29, UR10, !P5 ;  /* 0x0000000a1d007c0c */ /* 0x000fe2000efc1270 */
[C---:B------:R-:W-:Y:S01]  /*b25f0*/  IMAD.WIDE R16, R0.reuse, 0x2, R12 ;  /* 0x0000000200107825 */ /* 0x040fe200078e020c */
[----:B0-----:R-:W-:Y:S01]  /*b2600*/  PRMT R22, R11, 0x7632, R22 ;  /* 0x000076320b167816 */ /* 0x001fe20000000016 */
[----:B------:R-:W-:Y:S01]  /*b2610*/  ULDC UR10, c[0x0][0x22c] ;  /* 0x00008b00000a7ab9 */ /* 0x000fe20000000800 */
[----:B-1----:R-:W4:Y:S01]  /*b2620*/  LDL.LU R11, [R1+0x348] ;  /* 0x00034800010b7983 */ /* 0x002f220000300800 */
[----:B------:R-:W-:Y:S01]  /*b2630*/  ISETP.GE.AND P1, PT, R3, UR8, PT ;  /* 0x0000000803007c0c */ /* 0x000fe2000bf26270 */
[----:B------:R-:W-:Y:S01]  /*b2640*/  VIADD R3, R0, UR4 ;  /* 0x0000000400037c36 */ /* 0x000fe20008000000 */
[----:B------:R-:W-:-:S04]  /*b2650*/  ISETP.LT.AND P5, PT, R28, UR12, !P5 ;  /* 0x0000000c1c007c0c */ /* 0x000fc8000efa1270 */
[----:B------:R-:W-:Y:S01]  /*b2660*/  @P2 STG.E.U16 desc[UR6][R16.64], R22 ;  /* 0x0000001610002986 */ /* 0x000fe2000c101506 */
[----:B------:R-:W-:Y:S01]  /*b2670*/  PRMT R0, R2, 0x7632, R0 ;  /* 0x0000763202007816 */ /* 0x000fe20000000000 */
[C---:B------:R-:W-:Y:S01]  /*b2680*/  IMAD.WIDE R18, R3.reuse, 0x2, R14 ;  /* 0x0000000203127825 */ /* 0x040fe200078e020e */
[----:B------:R-:W-:Y:S01]  /*b2690*/  ULDC UR12, c[0x0][0x228] ;  /* 0x00008a00000c7ab9 */ /* 0x000fe20000000800 */
[----:B------:R-:W-:Y:S01]  /*b26a0*/  ULDC UR4, c[0x0][0x22c] ;  /* 0x00008b0000047ab9 */ /* 0x000fe20000000800 */
[----:B------:R-:W-:Y:S01]  /*b26b0*/  ULDC UR8, c[0x0][0x248] ;  /* 0x0000920000087ab9 */ /* 0x000fe20000000800 */
[----:B------:R-:W-:Y:S01]  /*b26c0*/  IMAD.WIDE R20, R3, 0x2, R12 ;  /* 0x0000000203147825 */ /* 0x000fe200078e020c */
[----:B------:R0:W-:Y:S01]  /*b26d0*/  @P6 STG.E.U16 desc[UR6][R18.64], R2 ;  /* 0x0000000212006986 */ /* 0x0001e2000c101506 */
[----:B------:R-:W-:Y:S01]  /*b26e0*/  ISETP.GE.AND P2, PT, R23, UR4, PT ;  /* 0x0000000417007c0c */ /* 0x000fe2000bf46270 */
[----:B------:R-:W-:Y:S02]  /*b26f0*/  ULDC UR4, c[0x0][0x248] ;  /* 0x0000920000047ab9 */ /* 0x000fe40000000800 */
[----:B------:R-:W-:Y:S01]  /*b2700*/  @P5 STG.E.U16 desc[UR6][R20.64], R0 ;  /* 0x0000000014005986 */ /* 0x000fe2000c101506 */
[----:B------:R-:W-:Y:S01]  /*b2710*/  ISETP.LT.AND P5, PT, R29, UR12, !P0 ;  /* 0x0000000c1d007c0c */ /* 0x000fe2000c7a1270 */
[----:B------:R-:W-:-:S02]  /*b2720*/  ULDC UR12, c[0x0][0x228] ;  /* 0x00008a00000c7ab9 */ /* 0x000fc40000000800 */
[----:B0-----:R-:W4:Y:S01]  /*b2730*/  LDL.LU R2, [R1+0x34c] ;  /* 0x00034c0001027983 */ /* 0x001f220000300800 */
[----:B------:R-:W-:Y:S01]  /*b2740*/  VIADD R18, R3, UR4 ;  /* 0x0000000403127c36 */ /* 0x000fe20008000000 */
[----:B------:R-:W-:Y:S01]  /*b2750*/  ISETP.LT.AND P0, PT, R28, UR14, !P0 ;  /* 0x0000000e1c007c0c */ /* 0x000fe2000c701270 */
[----:B------:R-:W-:Y:S01]  /*b2760*/  ULDC UR4, c[0x0][0x248] ;  /* 0x0000920000047ab9 */ /* 0x000fe20000000800 */
[----:B------:R-:W-:Y:S01]  /*b2770*/  ISETP.LT.AND P6, PT, R29, UR16, !P4 ;  /* 0x000000101d007c0c */ /* 0x000fe2000e7c1270 */
[----:B------:R-:W-:Y:S01]  /*b2780*/  IMAD.WIDE R16, R18, 0x2, R14 ;  /* 0x0000000212107825 */ /* 0x000fe200078e020e */
        /* <DEDUP_REMOVED lines=20> */
[----:B------:R-:W-:-:S03]  /*b28d0*/  VIADD R3, R27, 0xe6 ;  /* 0x000000e61b037836 */ /* 0x000fc60000000000 */
[C---:B------:R-:W-:Y:S01]  /*b28e0*/  IADD3 R0, R18.reuse, UR4, RZ ;  /* 0x0000000412007c10 */ /* 0x040fe2000fffe0ff */
[----:B------:R-:W-:Y:S01]  /*b28f0*/  IMAD.WIDE R16, R18, 0x2, R14 ;  /* 0x0000000212107825 */ /* 0x000fe200078e020e */
[----:B------:R-:W-:-:S03]  /*b2900*/  ULDC UR4, c[0x0][0x22c] ;  /* 0x00008b0000047ab9 */ /* 0x000fc60000000800 */
[----:B------:R-:W-:Y:S01]  /*b2910*/  IMAD.WIDE R18, R18, 0x2, R12 ;  /* 0x0000000212127825 */ /* 0x000fe200078e020c */
[----:B--2---:R-:W-:Y:S01]  /*b2920*/  PRMT R25, R4, 0x7632, R25 ;  /* 0x0000763204197816 */ /* 0x004fe20000000019 */
[----:B------:R0:W-:Y:S04]  /*b2930*/  @P6 STG.E.U16 desc[UR6][R20.64], R4 ;  /* 0x0000000414006986 */ /* 0x0001e8000c101506 */
[----:B------:R-:W-:Y:S01]  /*b2940*/  @P4 STG.E.U16 desc[UR6][R22.64], R25 ;  /* 0x0000001916004986 */ /* 0x000fe2000c101506 */
        /* <DEDUP_REMOVED lines=9> */
[----:B---3--:R-:W-:-:S04]  /*b29e0*/  PRMT R4, R26, 0x7632, R4 ;  /* 0x000076321a047816 */ /* 0x008fc80000000004 */
[----:B------:R0:W-:Y:S01]  /*b29f0*/  @P4 STG.E.U16 desc[UR6][R16.64], R26 ;  /* 0x0000001a10004986 */ /* 0x0001e2000c101506 */
[----:B------:R-:W-:Y:S01]  /*b2a00*/  ISETP.GE.AND P4, PT, R3, UR4, PT ;  /* 0x0000000403007c0c */ /* 0x000fe2000bf86270 */
[----:B------:R-:W-:Y:S01]  /*b2a10*/  VIADD R3, R27, 0xe7 ;  /* 0x000000e71b037836 */ /* 0x000fe20000000000 */
[----:B------:R-:W-:Y:S01]  /*b2a20*/  ULDC UR4, c[0x0][0x248] ;  /* 0x0000920000047ab9 */ /* 0x000fe20000000800 */
[----:B------:R-:W-:Y:S04]  /*b2a30*/  @P1 STG.E.U16 desc[UR6][R18.64], R4 ;  /* 0x0000000412001986 */ /* 0x000fe8000c101506 */
[----:B----4-:R1:W-:Y:S01]  /*b2a40*/  @P6 STG.E.U16 desc[UR6][R20.64], R5 ;  /* 0x0000000514006986 */ /* 0x0103e2000c101506 */
[----:B------:R-:W-:Y:S01]  /*b2a50*/  ISETP.LT.AND P6, PT, R29, UR10, !P5 ;  /* 0x0000000a1d007c0c */ /* 0x000fe2000efc1270 */
[----:B------:R-:W-:Y:S01]  /*b2a60*/  ULDC UR10, c[0x0][0x22c] ;  /* 0x00008b00000a7ab9 */ /* 0x000fe20000000800 */
[----:B------:R-:W-:Y:S01]  /*b2a70*/  ISETP.LT.AND P5, PT, R28, UR12, !P5 ;  /* 0x0000000c1c007c0c */ /* 0x000fe2000efa1270 */
[----:B------:R-:W-:Y:S01]  /*b2a80*/  ULDC UR12, c[0x0][0x228] ;  /* 0x00008a00000c7ab9 */ /* 0x000fe20000000800 */
[----:B------:R-:W-:Y:S01]  /*b2a90*/  ISETP.GE.AND P1, PT, R3, UR8, PT ;  /* 0x0000000803007c0c */ /* 0x000fe2000bf26270 */
[----:B------:R-:W-:Y:S01]  /*b2aa0*/  VIADD R3, R0, UR4 ;  /* 0x0000000400037c36 */ /* 0x000fe20008000000 */
[----:B------:R-:W-:Y:S01]  /*b2ab0*/  ULDC UR4, c[0x0][0x22c] ;  /* 0x00008b0000047ab9 */ /* 0x000fe20000000800 */
[----:B------:R-:W-:-:S02]  /*b2ac0*/  ULDC UR8, c[0x0][0x248] ;  /* 0x0000920000087ab9 */ /* 0x000fc40000000800 */
[----:B0-----:R-:W-:Y:S01]  /*b2ad0*/  IMAD.WIDE R16, R3, 0x2, R14 ;  /* 0x0000000203107825 */ /* 0x001fe200078e020e */
[----:B-1----:R-:W-:-:S03]  /*b2ae0*/  PRMT R20, R5, 0x7632, R20 ;  /* 0x0000763205147816 */ /* 0x002fc60000000014 */
[----:B------:R-:W-:Y:S01]  /*b2af0*/  IMAD.WIDE R4, R0, 0x2, R12 ;  /* 0x0000000200047825 */ /* 0x000fe200078e020c */
[----:B------:R-:W-:-:S03]  /*b2b00*/  PRMT R0, R11, 0x7632, R0 ;  /* 0x000076320b007816 */ /* 0x000fc60000000000 */
[----:B------:R-:W-:Y:S02]  /*b2b10*/  VIADD R21, R27, 0xe8 ;  /* 0x000000e81b157836 */ /* 0x000fe40000000000 */
[----:B------:R-:W-:Y:S01]  /*b2b20*/  IMAD.WIDE R18, R3, 0x2, R12 ;  /* 0x0000000203127825 */ /* 0x000fe200078e020c */
[----:B------:R-:W-:Y:S02]  /*b2b30*/  @P2 STG.E.U16 desc[UR6][R4.64], R20 ;  /* 0x0000001404002986 */ /* 0x000fe4000c101506 */
[----:B------:R-:W-:Y:S01]  /*b2b40*/  ISETP.GE.AND P2, PT, R21, UR4, PT ;  /* 0x0000000415007c0c */ /* 0x000fe2000bf46270 */
[----:B------:R-:W-:Y:S01]  /*b2b50*/  ULDC UR4, c[0x0][0x248] ;  /* 0x0000920000047ab9 */ /* 0x000fe20000000800 */
        /* <DEDUP_REMOVED lines=12> */
[----:B------:R-:W-:-:S02]  /*b2c20*/  ULDC UR4, c[0x0][0x248] ;  /* 0x0000920000047ab9 */ /* 0x000fc40000000800 */
[----:B------:R-:W-:Y:S01]  /*b2c30*/  VIADD R3, R16, UR8 ;  /* 0x0000000810037c36 */ /* 0x000fe20008000000 */
[----:B------:R-:W-:Y:S01]  /*b2c40*/  PRMT R22, R2, 0x7632, R22 ;  /* 0x0000763202167816 */ /* 0x000fe20000000016 */
        /* <DEDUP_REMOVED lines=11> */
[----:B------:R-:W-:Y:S01]  /*b2d00*/  @P4 STG.E.U16 desc[UR6][R20.64], R22 ;  /* 0x0000001614004986 */ /* 0x000fe2000c101506 */
[----:B------:R-:W-:Y:S01]  /*b2d10*/  ISETP.LT.AND P4, PT, R29, UR10, !P1 ;  /* 0x0000000a1d007c0c */ /* 0x000fe2000cf81270 */
[----:B------:R-:W-:Y:S02]  /*b2d20*/  VIADD R0, R27, 0xea ;  /* 0x000000ea1b007836 */ /* 0x000fe40000000000 */
[----:B0-----:R-:W-:Y:S01]  /*b2d30*/  VIADD R16, R3, UR4 ;  /* 0x0000000403107c36 */ /* 0x001fe20008000000 */
[----:B-1----:R-:W2:Y:S03]  /*b2d40*/  LDL.LU R2, [R1+0x364] ;  /* 0x0003640001027983 */ /* 0x002ea60000300800 */
[----:B------:R-:W-:Y:S01]  /*b2d50*/  IMAD.WIDE R4, R16, 0x2, R14 ;  /* 0x0000000210047825 */ /* 0x000fe200078e020e */
[----:B------:R-:W-:Y:S01]  /*b2d60*/  ISETP.LT.AND P1, PT, R28, UR12, !P1 ;  /* 0x0000000c1c007c0c */ /* 0x000fe2000cf21270 */
[----:B------:R-:W-:Y:S01]  /*b2d70*/  ULDC UR4, c[0x0][0x248] ;  /* 0x0000920000047ab9 */ /* 0x000fe20000000800 */
[----:B------:R-:W3:Y:S01]  /*b2d80*/  LDL.LU R25, [R1+0x28] ;  /* 0x0000280001197983 */ /* 0x000ee20000300800 */
[----:B------:R-:W-:Y:S01]  /*b2d90*/  ISETP.LT.AND P6, PT, R29, UR14, !P2 ;  /* 0x0000000e1d007c0c */ /* 0x000fe2000d7c1270 */
[----:B------:R-:W-:Y:S01]  /*b2da0*/  ULDC UR10, c[0x0][0x228] ;  /* 0x00008a00000a7ab9 */ /* 0x000fe20000000800 */
[----:B------:R-:W-:Y:S01]  /*b2db0*/  ISETP.GE.AND P0, PT, R0, UR8, PT ;  /* 0x0000000800007c0c */ /* 0x000fe2000bf06270 */
[----:B------:R-:W4:Y:S04]  /*b2dc0*/  LDL.LU R26, [R1+0x36c] ;  /* 0x00036c00011a7983 */ /* 0x000f280000300800 */
[----:B------:R0:W-:Y:S01]  /*b2dd0*/  @P4 STG.E.U16 desc[UR6][R4.64], R7 ;  /* 0x0000000704004986 */ /* 0x0001e2000c101506 */
[C---:B------:R-:W-:Y:S01]  /*b2de0*/  VIADD R0, R16.reuse, UR4 ;  /* 0x0000000410007c36 */ /* 0x040fe20008000000 */
[----:B------:R-:W-:Y:S01]  /*b2df0*/  ULDC UR8, c[0x0][0x228] ;  /* 0x00008a0000087ab9 */ /* 0x000fe20000000800 */
[----:B------:R-:W-:Y:S01]  /*b2e00*/  PRMT R6, R7, 0x7632, R6 ;  /* 0x0000763207067816 */ /* 0x000fe20000000006 */
[----:B------:R-:W3:Y:S01]  /*b2e10*/  LDL.LU R11, [R1+0x2c] ;  /* 0x00002c00010b7983 */ /* 0x000ee20000300800 */
[----:B------:R-:W-:Y:S01]  /*b2e20*/  IMAD.WIDE R16, R16, 0x2, R12 ;  /* 0x0000000210107825 */ /* 0x000fe200078e020c */
[----:B------:R-:W-:Y:S01]  /*b2e30*/  IADD3 R3, R27, 0xeb, RZ ;  /* 0x000000eb1b037810 */ /* 0x000fe20007ffe0ff */
[----:B------:R-:W-:Y:S01]  /*b2e40*/  ULDC UR4, c[0x0][0x22c] ;  /* 0x00008b0000047ab9 */ /* 0x000fe20000000800 */
[----:B------:R-:W4:Y:S01]  /*b2e50*/  LDL.LU R23, [R1+0x390] ;  /* 0x0003900001177983 */ /* 0x000f220000300800 */
[----:B------:R-:W-:Y:S01]  /*b2e60*/  ULDC UR12, c[0x0][0x228] ;  /* 0x00008a00000c7ab9 */ /* 0x000fe20000000800 */
[----:B------:R-:W-:-:S02]  /*b2e70*/  ULDC UR14, c[0x0][0x228] ;  /* 0x00008a00000e7ab9 */ /* 0x000fc40000000800 */
[----:B0-----:R-:W2:Y:S01]  /*b2e80*/  LDL.LU R5, [R1+0x360] ;  /* 0x0003600001057983 */ /* 0x001ea20000300800 */
[----:B------:R-:W-:Y:S01]  /*b2e90*/  ISETP.LT.AND P2, PT, R28, UR8, !P2 ;  /* 0x000000081c007c0c */ /* 0x000fe2000d741270 */
[----:B------:R-:W-:Y:S02]  /*b2ea0*/  IMAD.WIDE R18, R0, 0x2, R14 ;  /* 0x0000000200127825 */ /* 0x000fe400078e020e */
[----:B------:R-:W-:Y:S01]  /*b2eb0*/  @P1 STG.E.U16 desc[UR6][R16.64], R6 ;  /* 0x0000000610001986 */ /* 0x000fe2000c101506 */
[----:B------:R-:W-:-:S03]  /*b2ec0*/  ISETP.GE.AND P4, PT, R3, UR4, PT ;  /* 0x0000000403007c0c */ /* 0x000fc6000bf86270 */
[----:B------:R-:W3:Y:S01]  /*b2ed0*/  LDL R7, [R1+0x20] ;  /* 0x0000200001077983 */ /* 0x000ee20000100800 */
[----:B------:R-:W-:-:S03]  /*b2ee0*/  ULDC UR8, c[0x0][0x22c] ;  /* 0x00008b0000087ab9 */ /* 0x000fc60000000800 */
[----:B--2---:R0:W-:Y:S01]  /*b2ef0*/  @P6 STG.E.U16 desc[UR6][R18.64], R5 ;  /* 0x0000000512006986 */ /* 0x0041e2000c101506 */
[----:B------:R-:W-:Y:S01]  /*b2f00*/  VIADD R3, R27, 0xec ;  /* 0x000000ec1b037836 */ /* 0x000fe20000000000 */
[----:B------:R-:W-:Y:S01]  /*b2f10*/  ULDC UR4, c[0x0][0x248] ;  /* 0x0000920000047ab9 */ /* 0x000fe20000000800 */
[----:B0-----:R-:W-:Y:S01]  /*b2f20*/  PRMT R18, R5, 0x7632, R18 ;  /* 0x0000763205127816 */ /* 0x001fe20000000012 */
[----:B------:R-:W-:-:S05]  /*b2f30*/  IMAD.WIDE R4, R0, 0x2, R12 ;  /* 0x0000000200047825 */ /* 0x000fca00078e020c */
[----:B------:R0:W-:Y:S04]  /*b2f40*/  @P2 STG.E.U16 desc[UR6][R4.64], R18 ;  /* 0x0000001204002986 */ /* 0x0001e8000c101506 */
[----:B0-----:R-:W2:Y:S01]  /*b2f50*/  LDL.LU R5, [R1+0x20] ;  /* 0x0000200001057983 */ /* 0x001ea20000300800 */
[----:B------:R-:W-:Y:S01]  /*b2f60*/  ISETP.LT.AND P6, PT, R29, UR10, !P5 ;  /* 0x0000000a1d007c0c */ /* 0x000fe2000efc1270 */
[----:B------:R-:W-:Y:S01]  /*b2f70*/  VIADD R19, R27, 0xed ;  /* 0x000000ed1b137836 */ /* 0x000fe20000000000 */
[----:B------:R-:W-:Y:S01]  /*b2f80*/  ISETP.LT.AND P5, PT, R28, UR12, !P5 ;  /* 0x0000000c1c007c0c */ /* 0x000fe2000efa1270 */
[----:B------:R-:W-:Y:S01]  /*b2f90*/  ULDC UR12, c[0x0][0x228] ;  /* 0x00008a00000c7ab9 */ /* 0x000fe20000000800 */
[----:B------:R-:W-:Y:S01]  /*b2fa0*/  ISETP.GE.AND P1, PT, R3, UR8, PT ;  /* 0x0000000803007c0c */ /* 0x000fe2000bf26270 */
[----:B------:R-:W-:Y:S01]  /*b2fb0*/  VIADD R3, R0, UR4 ;  /* 0x0000000400037c36 */ /* 0x000fe20008000000 */
[----:B---3--:R-:W-:Y:S01]  /*b2fc0*/  PRMT R0, R7, 0x7632, R0 ;  /* 0x0000763207007816 */ /* 0x008fe20000000000 */
[----:B------:R-:W-:Y:S01]  /*b2fd0*/  ULDC UR4, c[0x0][0x22c] ;  /* 0x00008b0000047ab9 */ /* 0x000fe20000000800 */
[----:B------:R-:W3:Y:S01]  /*b2fe0*/  LDL R18, [R1+0x24] ;  /* 0x0000240001127983 */ /* 0x000ee20000100800 */
[C---:B------:R-:W-:Y:S01]  /*b2ff0*/  IMAD.WIDE R6, R3.reuse, 0x2, R14 ;  /* 0x0000000203067825 */ /* 0x040fe200078e020e */
[----:B------:R-:W-:Y:S01]  /*b3000*/  PRMT R20, R2, 0x7632, R20 ;  /* 0x0000763202147816 */ /* 0x000fe20000000014 */
[----:B------:R-:W-:Y:S01]  /*b3010*/  ULDC UR8, c[0x0][0x248] ;  /* 0x0000920000087ab9 */ /* 0x000fe20000000800 */
[----:B------:R-:W-:Y:S01]  /*b3020*/  ULDC UR10, c[0x0][0x22c] ;  /* 0x00008b00000a7ab9 */ /* 0x000fe20000000800 */
[----:B------:R-:W-:Y:S01]  /*b3030*/  IMAD.WIDE R16, R3, 0x2, R12 ;  /* 0x0000000203107825 */ /* 0x000fe200078e020c */
[----:B------:R-:W-:Y:S01]  /*b3040*/  ISETP.GE.AND P2, PT, R19, UR4, PT ;  /* 0x0000000413007c0c */ /* 0x000fe2000bf46270 */
[----:B------:R-:W-:Y:S01]  /*b3050*/  ULDC UR4, c[0x0][0x248] ;  /* 0x0000920000047ab9 */ /* 0x000fe20000000800 */
[----:B--2---:R0:W-:Y:S04]  /*b3060*/  @P6 STG.E.U16 desc[UR6][R6.64], R5 ;  /* 0x0000000506006986 */ /* 0x0041e8000c101506 */
[----:B------:R-:W-:Y:S01]  /*b3070*/  @P5 STG.E.U16 desc[UR6][R16.64], R0 ;  /* 0x0000000010005986 */ /* 0x000fe2000c101506 */
[----:B------:R-:W-:Y:S01]  /*b3080*/  ISETP.LT.AND P5, PT, R29, UR12, !P0 ;  /* 0x0000000c1d007c0c */ /* 0x000fe2000c7a1270 */
[----:B------:R-:W-:Y:S01]  /*b3090*/  ULDC UR12, c[0x0][0x228] ;  /* 0x00008a00000c7ab9 */ /* 0x000fe20000000800 */
[----:B0-----:R-:W-:Y:S01]  /*b30a0*/  VIADD R7, R3, UR4 ;  /* 0x0000000403077c36 */ /* 0x001fe20008000000 */
[----:B------:R-:W-:Y:S01]  /*b30b0*/  ISETP.LT.AND P0, PT, R28, UR14, !P0 ;  /* 0x0000000e1c007c0c */ /* 0x000fe2000c701270 */
[----:B------:R-:W-:Y:S01]  /*b30c0*/  ULDC UR4, c[0x0][0x248] ;  /* 0x0000920000047ab9 */ /* 0x000fe20000000800 */
[----:B------:R-:W-:Y:S01]  /*b30d0*/  ISETP.LT.AND P6, PT, R29, UR16, !P4 ;  /* 0x000000101d007c0c */ /* 0x000fe2000e7c1270 */
[----:B------:R-:W-:Y:S01]  /*b30e0*/  IMAD.WIDE R4, R7, 0x2, R14 ;  /* 0x0000000207047825 */ /* 0x000fe200078e020e */
[----:B---3--:R-:W-:Y:S01]  /*b30f0*/  PRMT R21, R18, 0x7632, R21 ;  /* 0x0000763212157816 */ /* 0x008fe20000000015 */
[----:B------:R-:W-:Y:S01]  /*b3100*/  ULDC UR14, c[0x0][0x228] ;  /* 0x00008a00000e7ab9 */ /* 0x000fe20000000800 */
[----:B------:R-:W-:Y:S01]  /*b3110*/  PRMT R22, R11, 0x7632, R22 ;  /* 0x000076320b167816 */ /* 0x000fe20000000016 */
[----:B------:R-:W-:-:S03]  /*b3120*/  VIADD R3, R7, UR8 ;  /* 0x0000000807037c36 */ /* 0x000fc60008000000 */
[----:B------:R0:W-:Y:S01]  /*b3130*/  @P5 STG.E.U16 desc[UR6][R4.64], R2 ;  /* 0x0000000204005986 */ /* 0x0001e2000c101506 */
[----:B------:R-:W-:Y:S01]  /*b3140*/  IMAD.WIDE R6, R7, 0x2, R12 ;  /* 0x0000000207067825 */ /* 0x000fe200078e020c */
[----:B------:R-:W-:Y:S01]  /*b3150*/  ISETP.LT.AND P4, PT, R28, UR18, !P4 ;  /* 0x000000121c007c0c */ /* 0x000fe2000e781270 */
[----:B------:R-:W-:Y:S01]  /*b3160*/  ULDC UR8, c[0x0][0x22c] ;  /* 0x00008b0000087ab9 */ /* 0x000fe20000000800 */
[----:B------:R-:W-:Y:S01]  /*b3170*/  ULDC UR16, c[0x0][0x228] ;  /* 0x00008a0000107ab9 */ /* 0x000fe20000000800 */
[----:B0-----:R-:W2:Y:S04]  /*b3180*/  LDL.LU R2, [R1+0x2614] ;  /* 0x0026140001027983 */ /* 0x001ea80000300800 */
[----:B------:R-:W3:Y:S04]  /*b3190*/  LDL.LU R5, [R1+0x24] ;  /* 0x0000240001057983 */ /* 0x000ee80000300800 */
[----:B------:R0:W-:Y:S04]  /*b31a0*/  @P0 STG.E.U16 desc[UR6][R6.64], R20 ;  /* 0x0000001406000986 */ /* 0x0001e8000c101506 */
[----:B0-----:R-:W4:Y:S01]  /*b31b0*/  LDL.LU R20, [R1+0x368] ;  /* 0x0003680001147983 */ /* 0x001f220000300800 */
[----:B------:R-:W-:-:S02]  /*b31c0*/  VIADD R0, R27, 0xee ;  /* 0x000000ee1b007836 */ /* 0x000fc40000000000 */
[----:B------:R-:W-:-:S04]  /*b31d0*/  IMAD.WIDE R16, R3, 0x2, R14 ;  /* 0x0000000203107825 */ /* 0x000fc800078e020e */
[C---:B------:R-:W-:Y:S01]  /*b31e0*/  IMAD.WIDE R18, R3.reuse, 0x2, R12 ;  /* 0x0000000203127825 */ /* 0x040fe200078e020c */
[----:B------:R-:W-:Y:S01]  /*b31f0*/  ISETP.GE.AND P5, PT, R0, UR10, PT ;  /* 0x0000000a00007c0c */ /* 0x000fe2000bfa6270 */
[----:B------:R-:W-:Y:S02]  /*b3200*/  ULDC UR10, c[0x0][0x228] ;  /* 0x00008a00000a7ab9 */ /* 0x000fe40000000800 */
[----:B------:R-:W-:Y:S01]  /*b3210*/  VIADD R7, R3, UR4 ;  /* 0x0000000403077c36 */ /* 0x000fe20008000000 */
[----:B------:R-:W-:Y:S01]  /*b3220*/  ULDC UR4, c[0x0][0x248] ;  /* 0x0000920000047ab9 */ /* 0x000fe20000000800 */
[----:B------:R-:W-:Y:S02]  /*b3230*/  VIADD R0, R27, 0xef ;  /* 0x000000ef1b007836 */ /* 0x000fe40000000000 */
[----:B------:R-:W-:Y:S01]  /*b3240*/  VIADD R3, R7, UR4 ;  /* 0x0000000407037c36 */ /* 0x000fe20008000000 */
[----:B------:R-:W-:Y:S02]  /*b3250*/  ULDC UR4, c[0x0][0x22c] ;  /* 0x00008b0000047ab9 */ /* 0x000fe40000000800 */
[----:B------:R-:W-:Y:S01]  /*b3260*/  ISETP.GE.AND P0, PT, R0, UR8, PT ;  /* 0x0000000800007c0c */ /* 0x000fe2000bf06270 */
[----:B------:R-:W-:Y:S01]  /*b3270*/  VIADD R0, R27, 0xf0 ;  /* 0x000000f01b007836 */ /* 0x000fe20000000000 */
[----:B------:R-:W-:Y:S01]  /*b3280*/  ULDC UR8, c[0x0][0x228] ;  /* 0x00008a0000087ab9 */ /* 0x000fe20000000800 */
[----:B---3--:R0:W-:Y:S01]  /*b3290*/  @P6 STG.E.U16 desc[UR6][R16.64], R5 ;  /* 0x0000000510006986 */ /* 0x0081e2000c101506 */
[----:B------:R-:W-:Y:S01]  /*b32a0*/  ISETP.LT.AND P6, PT, R29, UR14, !P2 ;  /* 0x0000000e1d007c0c */ /* 0x000fe2000d7c1270 */
[----:B------:R-:W-:-:S02]  /*b32b0*/  ULDC UR14, c[0x0][0x228] ;  /* 0x00008a00000e7ab9 */ /* 0x000fc40000000800 */
[----:B------:R4:W-:Y:S01]  /*b32c0*/  @P4 STG.E.U16 desc[UR6][R18.64], R21 ;  /* 0x0000001512004986 */ /* 0x0009e2000c101506 */
[----:B------:R-:W-:Y:S01]  /*b32d0*/  ISETP.LT.AND P4, PT, R29, UR10, !P1 ;  /* 0x0000000a1d007c0c */ /* 0x000fe2000cf81270 */
[----:B------:R-:W-:Y:S01]  /*b32e0*/  ULDC UR10, c[0x0][0x228] ;  /* 0x00008a00000a7ab9 */ /* 0x000fe20000000800 */
[----:B------:R-:W-:Y:S01]  /*b32f0*/  ISETP.LT.AND P1, PT, R28, UR12, !P1 ;  /* 0x0000000c1c007c0c */ /* 0x000fe2000cf21270 */
[----:B------:R-:W-:Y:S01]  /*b3300*/  ULDC UR12, c[0x0][0x228] ;  /* 0x00008a00000c7ab9 */ /* 0x000fe20000000800 */
[----:B0-----:R-:W-:Y:S01]  /*b3310*/  IMAD.WIDE R4, R7, 0x2, R14 ;  /* 0x0000000207047825 */ /* 0x001fe200078e020e */
[----:B----4-:R-:W-:-:S03]  /*b3320*/  PRMT R18, R20, 0x7632, R18 ;  /* 0x0000763214127816 */ /* 0x010fc60000000012 */
[----:B------:R-:W-:-:S05]  /*b3330*/  IMAD.WIDE R6, R7, 0x2, R12 ;  /* 0x0000000207067825 */ /* 0x000fca00078e020c */
[----:B------:R0:W-:Y:S01]  /*b3340*/  @P4 STG.E.U16 desc[UR6][R4.64], R20 ;  /* 0x0000001404004986 */ /* 0x0001e2000c101506 */
[----:B------:R-:W-:-:S03]  /*b3350*/  IMAD.WIDE R16, R3, 0x2, R14 ;  /* 0x0000000203107825 */ /* 0x000fc600078e020e */
[----:B------:R1:W-:Y:S01]  /*b3360*/  @P1 STG.E.U16 desc[UR6][R6.64], R18 ;  /* 0x0000001206001986 */ /* 0x0003e2000c101506 */
[----:B------:R-:W-:Y:S01]  /*b3370*/  ISETP.LT.AND P2, PT, R28, UR8, !P2 ;  /* 0x000000081c007c0c */ /* 0x000fe2000d741270 */
[----:B------:R-:W-:Y:S01]  /*b3380*/  ULDC UR8, c[0x0][0x228] ;  /* 0x00008a0000087ab9 */ /* 0x000fe20000000800 */
[----:B------:R-:W-:Y:S01]  /*b3390*/  ISETP.GE.AND P4, PT, R0, UR4, PT ;  /* 0x0000000400007c0c */ /* 0x000fe2000bf86270 */
[----:B------:R3:W-:Y:S01]  /*b33a0*/  @P6 STG.E.U16 desc[UR6][R16.64], R25 ;  /* 0x0000001910006986 */ /* 0x0007e2000c101506 */
[----:B------:R-:W-:Y:S01]  /*b33b0*/  ISETP.LT.AND P6, PT, R29, UR10, !P5 ;  /* 0x0000000a1d007c0c */ /* 0x000fe2000efc1270 */
[----:B------:R-:W-:Y:S01]  /*b33c0*/  ULDC UR4, c[0x0][0x248] ;  /* 0x0000920000047ab9 */ /* 0x000fe20000000800 */
[----:B------:R-:W-:Y:S01]  /*b33d0*/  ISETP.LT.AND P5, PT, R28, UR8, !P5 ;  /* 0x000000081c007c0c */ /* 0x000fe2000efa1270 */
[C---:B0-----:R-:W-:Y:S01]  /*b33e0*/  IMAD.WIDE R4, R3.reuse, 0x2, R12 ;  /* 0x0000000203047825 */ /* 0x041fe200078e020c */
[----:B------:R-:W-:Y:S01]  /*b33f0*/  IADD3 R0, R3, UR4, RZ ;  /* 0x0000000403007c10 */ /* 0x000fe2000fffe0ff */
[----:B------:R-:W-:Y:S01]  /*b3400*/  ULDC UR10, c[0x0][0x228] ;  /* 0x00008a00000a7ab9 */ /* 0x000fe20000000800 */
[----:B------:R-:W-:Y:S01]  /*b3410*/  PRMT R21, R25, 0x7632, R21 ;  /* 0x0000763219157816 */ /* 0x000fe20000000015 */
[----:B-1----:R-:W-:Y:S01]  /*b3420*/  VIADD R6, R27, 0xf1 ;  /* 0x000000f11b067836 */ /* 0x002fe20000000000 */
[----:B------:R-:W-:Y:S01]  /*b3430*/  PRMT R3, R26, 0x7632, R3 ;  /* 0x000076321a037816 */ /* 0x000fe20000000003 */
[----:B------:R-:W-:Y:S01]  /*b3440*/  IMAD.WIDE R18, R0, 0x2, R12 ;  /* 0x0000000200127825 */ /* 0x000fe200078e020c */
[----:B------:R-:W-:Y:S01]  /*b3450*/  ULDC UR4, c[0x0][0x22c] ;  /* 0x00008b0000047ab9 */ /* 0x000fe20000000800 */
[----:B------:R-:W-:-:S02]  /*b3460*/  ULDC UR8, c[0x0][0x22c] ;  /* 0x00008b0000087ab9 */ /* 0x000fc40000000800 */
[----:B---3--:R-:W-:Y:S01]  /*b3470*/  IMAD.WIDE R16, R0, 0x2, R14 ;  /* 0x0000000200107825 */ /* 0x008fe200078e020e */
[----:B------:R0:W-:Y:S01]  /*b3480*/  @P2 STG.E.U16 desc[UR6][R4.64], R21 ;  /* 0x0000001504002986 */ /* 0x0001e2000c101506 */
[----:B------:R-:W-:Y:S01]  /*b3490*/  ISETP.GE.AND P1, PT, R6, UR4, PT ;  /* 0x0000000406007c0c */ /* 0x000fe2000bf26270 */
[----:B------:R-:W-:Y:S02]  /*b34a0*/  ULDC UR4, c[0x0][0x248] ;  /* 0x0000920000047ab9 */ /* 0x000fe40000000800 */
[----:B------:R1:W-:Y:S04]  /*b34b0*/  @P6 STG.E.U16 desc[UR6][R16.64], R26 ;  /* 0x0000001a10006986 */ /* 0x0003e8000c101506 */
[----:B------:R3:W-:Y:S01]  /*b34c0*/  @P5 STG.E.U16 desc[UR6][R18.64], R3 ;  /* 0x0000000312005986 */ /* 0x0007e2000c101506 */
[----:B------:R-:W-:Y:S01]  /*b34d0*/  ISETP.LT.AND P5, PT, R29, UR10, !P0 ;  /* 0x0000000a1d007c0c */ /* 0x000fe2000c7a1270 */
[----:B------:R-:W-:-:S02]  /*b34e0*/  VIADD R20, R27, 0xf2 ;  /* 0x000000f21b147836 */ /* 0x000fc40000000000 */
[----:B0-----:R-:W-:Y:S01]  /*b34f0*/  VIADD R21, R0, UR4 ;  /* 0x0000000400157c36 */ /* 0x001fe20008000000 */
[----:B--2---:R-:W0:Y:S01]  /*b3500*/  LDS.128 R4, [R2] ;  /* 0x0000000002047984 */ /* 0x004e220000000c00 */
[----:B------:R-:W-:Y:S01]  /*b3510*/  ISETP.LT.AND P2, PT, R28, UR12, !P0 ;  /* 0x0000000c1c007c0c */ /* 0x000fe2000c741270 */
[----:B------:R-:W-:Y:S01]  /*b3520*/  ULDC UR4, c[0x0][0x248] ;  /* 0x0000920000047ab9 */ /* 0x000fe20000000800 */
[----:B-1----:R-:W-:Y:S01]  /*b3530*/  IMAD.WIDE R16, R21, 0x2, R14 ;  /* 0x0000000215107825 */ /* 0x002fe200078e020e */
[----:B------:R-:W-:Y:S01]  /*b3540*/  ISETP.LT.AND P6, PT, R29, UR14, !P4 ;  /* 0x0000000e1d007c0c */ /* 0x000fe2000e7c1270 */
[----:B------:R-:W-:Y:S02]  /*b3550*/  ULDC UR10, c[0x0][0x228] ;  /* 0x00008a00000a7ab9 */ /* 0x000fe40000000800 */
[----:B---3--:R-:W-:Y:S01]  /*b3560*/  VIADD R3, R27, 0xf3 ;  /* 0x000000f31b037836 */ /* 0x008fe20000000000 */
[----:B------:R-:W-:Y:S01]  /*b3570*/  ISETP.GE.AND P0, PT, R20, UR8, PT ;  /* 0x0000000814007c0c */ /* 0x000fe2000bf06270 */
[----:B------:R1:W-:Y:S01]  /*b3580*/  @P5 STG.E.U16 desc[UR6][R16.64], R11 ;  /* 0x0000000b10005986 */ /* 0x0003e2000c101506 */
[C---:B------:R-:W-:Y:S01]  /*b3590*/  VIADD R0, R21.reuse, UR4 ;  /* 0x0000000415007c36 */ /* 0x040fe20008000000 */
[----:B------:R-:W-:Y:S01]  /*b35a0*/  ULDC UR4, c[0x0][0x22c] ;  /* 0x00008b0000047ab9 */ /* 0x000fe20000000800 */
[----:B------:R-:W-:Y:S01]  /*b35b0*/  IMAD.WIDE R18, R21, 0x2, R12 ;  /* 0x0000000215127825 */ /* 0x000fe200078e020c */
[----:B------:R-:W-:Y:S01]  /*b35c0*/  ULDC UR8, c[0x0][0x228] ;  /* 0x00008a0000087ab9 */ /* 0x000fe20000000800 */
[----:B------:R-:W-:Y:S01]  /*b35d0*/  ULDC UR12, c[0x0][0x228] ;  /* 0x00008a00000c7ab9 */ /* 0x000fe20000000800 */
[----:B------:R-:W-:Y:S01]  /*b35e0*/  ULDC UR14, c[0x0][0x228] ;  /* 0x00008a00000e7ab9 */ /* 0x000fe20000000800 */
[----:B-1----:R-:W2:Y:S04]  /*b35f0*/  LDL.LU R11, [R1+0x394] ;  /* 0x00039400010b7983 */ /* 0x002ea80000300800 */
[----:B------:R-:W3:Y:S04]  /*b3600*/  LDL.LU R25, [R1+0x398] ;  /* 0x0003980001197983 */ /* 0x000ee80000300800 */
[----:B------:R-:W4:Y:S01]  /*b3610*/  LDL.LU R26, [R1+0x39c] ;  /* 0x00039c00011a7983 */ /* 0x000f220000300800 */
[----:B------:R-:W-:Y:S01]  /*b3620*/  IMAD.WIDE R20, R0, 0x2, R14 ;  /* 0x0000000200147825 */ /* 0x000fe200078e020e */
[----:B------:R-:W-:Y:S01]  /*b3630*/  ISETP.GE.AND P5, PT, R3, UR4, PT ;  /* 0x0000000403007c0c */ /* 0x000fe2000bfa6270 */
[----:B------:R-:W-:Y:S01]  /*b3640*/  ULDC UR4, c[0x0][0x248] ;  /* 0x0000920000047ab9 */ /* 0x000fe20000000800 */
[----:B------:R1:W-:Y:S01]  /*b3650*/  @P2 STG.E.U16 desc[UR6][R18.64], R22 ;  /* 0x0000001612002986 */ /* 0x0003e2000c101506 */
[----:B------:R-:W-:Y:S01]  /*b3660*/  VIADD R3, R27, 0xf4 ;  /* 0x000000f41b037836 */ /* 0x000fe20000000000 */
[C---:B------:R-:W-:Y:S01]  /*b3670*/  ISETP.LT.AND P4, PT, R28.reuse, UR8, !P4 ;  /* 0x000000081c007c0c */ /* 0x040fe2000e781270 */
[----:B------:R-:W-:Y:S01]  /*b3680*/  ULDC UR8, c[0x0][0x22c] ;  /* 0x00008b0000087ab9 */ /* 0x000fe20000000800 */
[----:B------:R-:W-:Y:S01]  /*b3690*/  ISETP.LT.AND P2, PT, R29, UR10, !P1 ;  /* 0x0000000a1d007c0c */ /* 0x000fe2000cf41270 */
[----:B------:R0:W-:Y:S01]  /*b36a0*/  @P6 STG.E.U16 desc[UR6][R20.64], R23 ;  /* 0x0000001714006986 */ /* 0x0001e2000c101506 */
[----:B------:R-:W-:Y:S01]  /*b36b0*/  ISETP.LT.AND P6, PT, R28, UR12, !P1 ;  /* 0x0000000c1c007c0c */ /* 0x000fe2000cfc1270 */
[C---:B------:R-:W-:Y:S01]  /*b36c0*/  IMAD.WIDE R16, R0.reuse, 0x2, R12 ;  /* 0x0000000200107825 */ /* 0x040fe200078e020c */
[----:B------:R-:W-:Y:S01]  /*b36d0*/  ISETP.GE.AND P1, PT, R3, UR8, PT ;  /* 0x0000000803007c0c */ /* 0x000fe2000bf26270 */
[----:B------:R-:W-:Y:S01]  /*b36e0*/  ULDC UR10, c[0x0][0x228] ;  /* 0x00008a00000a7ab9 */ /* 0x000fe20000000800 */
[----:B------:R-:W-:Y:S01]  /*b36f0*/  ULDC UR12, c[0x0][0x228] ;  /* 0x00008a00000c7ab9 */ /* 0x000fe20000000800 */
[----:B------:R-:W-:Y:S01]  /*b3700*/  VIADD R3, R0, UR4 ;  /* 0x0000000400037c36 */ /* 0x000fe20008000000 */
[----:B-1----:R-:W-:Y:S01]  /*b3710*/  PRMT R22, R23, 0x7632, R22 ;  /* 0x0000763217167816 */ /* 0x002fe20000000016 */
[----:B------:R-:W-:Y:S01]  /*b3720*/  ULDC UR4, c[0x0][0x22c] ;  /* 0x00008b0000047ab9 */ /* 0x000fe20000000800 */
[----:B------:R-:W-:Y:S01]  /*b3730*/  ULDC UR8, c[0x0][0x248] ;  /* 0x0000920000087ab9 */ /* 0x000fe20000000800 */
[----:B------:R-:W-:-:S02]  /*b3740*/  IMAD.WIDE R18, R3, 0x2, R14 ;  /* 0x0000000203127825 */ /* 0x000fc400078e020e */
[----:B------:R1:W-:Y:S02]  /*b3750*/  @P4 STG.E.U16 desc[UR6][R16.64], R22 ;  /* 0x0000001610004986 */ /* 0x0003e4000c101506 */
[----:B0-----:R-:W-:Y:S02]  /*b3760*/  VIADD R23, R27, 0xf5 ;  /* 0x000000f51b177836 */ /* 0x001fe40000000000 */
[----:B------:R0:W-:Y:S01]  /*b3770*/  @P2 STG.E.U16 desc[UR6][R18.64], R4 ;  /* 0x0000000412002986 */ /* 0x0001e2000c101506 */
[----:B------:R-:W-:Y:S01]  /*b3780*/  ISETP.LT.AND P2, PT, R29, UR10, !P0 ;  /* 0x0000000a1d007c0c */ /* 0x000fe2000c741270 */
[----:B------:R-:W-:Y:S01]  /*b3790*/  IMAD.WIDE R20, R3, 0x2, R12 ;  /* 0x0000000203147825 */ /* 0x000fe200078e020c */
[----:B------:R-:W-:Y:S01]  /*b37a0*/  ISETP.GE.AND P4, PT, R23, UR4, PT ;  /* 0x0000000417007c0c */ /* 0x000fe2000bf86270 */
[----:B------:R-:W-:Y:S01]  /*b37b0*/  ULDC UR4, c[0x0][0x248] ;  /* 0x0000920000047ab9 */ /* 0x000fe20000000800 */
[----:B------:R-:W-:Y:S01]  /*b37c0*/  PRMT R0, R4, 0x7632, R0 ;  /* 0x0000763204007816 */ /* 0x000fe20000000000 */
[----:B------:R-:W-:Y:S01]  /*b37d0*/  VIADD R23, R3, UR4 ;  /* 0x0000000403177c36 */ /* 0x000fe20008000000 */
[C---:B------:R-:W-:Y:S01]  /*b37e0*/  ISETP.LT.AND P0, PT, R28.reuse, UR12, !P0 ;  /* 0x0000000c1c007c0c */ /* 0x040fe2000c701270 */
[----:B------:R-:W-:Y:S01]  /*b37f0*/  ULDC UR10, c[0x0][0x228] ;  /* 0x00008a00000a7ab9 */ /* 0x000fe20000000800 */
[----:B------:R-:W-:Y:S01]  /*b3800*/  PRMT R24, R5, 0x7632, R24 ;  /* 0x0000763205187816 */ /* 0x000fe20000000018 */
[----:B-1----:R-:W-:Y:S01]  /*b3810*/  IMAD.WIDE R16, R23, 0x2, R14 ;  /* 0x0000000217107825 */ /* 0x002fe200078e020e */
[----:B------:R1:W-:Y:S01]  /*b3820*/  @P6 STG.E.U16 desc[UR6][R20.64], R0 ;  /* 0x0000000014006986 */ /* 0x0003e2000c101506 */
[----:B------:R-:W-:Y:S01]  /*b3830*/  ISETP.LT.AND P6, PT, R29, UR14, !P5 ;  /* 0x0000000e1d007c0c */ /* 0x000fe2000efc1270 */
[----:B------:R-:W-:Y:S01]  /*b3840*/  ULDC UR4, c[0x0][0x248] ;  /* 0x0000920000047ab9 */ /* 0x000fe20000000800 */
[----:B------:R-:W-:Y:S01]  /*b3850*/  ISETP.LT.AND P5, PT, R28, UR16, !P5 ;  /* 0x000000101c007c0c */ /* 0x000fe2000efa1270 */
[C---:B0-----:R-:W-:Y:S01]  /*b3860*/  IMAD.WIDE R18, R23.reuse, 0x2, R12 ;  /* 0x0000000217127825 */ /* 0x041fe200078e020c */
[----:B------:R-:W-:Y:S01]  /*b3870*/  IADD3 R3, R23, UR8, RZ ;  /* 0x0000000817037c10 */ /* 0x000fe2000fffe0ff */
[----:B------:R-:W-:Y:S01]  /*b3880*/  ULDC UR8, c[0x0][0x228] ;  /* 0x00008a0000087ab9 */ /* 0x000fe20000000800 */
[----:B------:R-:W-:Y:S01]  /*b3890*/  ULDC UR12, c[0x0][0x228] ;  /* 0x00008a00000c7ab9 */ /* 0x000fe20000000800 */
[----:B------:R-:W-:-:S02]  /*b38a0*/  ULDC UR14, c[0x0][0x228] ;  /* 0x00008a00000e7ab9 */ /* 0x000fc40000000800 */
[----:B------:R-:W-:-:S04]  /*b38b0*/  IMAD.WIDE R22, R3, 0x2, R12 ;  /* 0x0000000203167825 */ /* 0x000fc800078e020c */
[----:B-1----:R-:W-:-:S04]  /*b38c0*/  IMAD.WIDE R20, R3, 0x2, R14 ;  /* 0x0000000203147825 */ /* 0x002fc800078e020e */
[----:B------:R-:W-:Y:S01]  /*b38d0*/  VIADD R3, R3, UR4 ;  /* 0x0000000403037c36 */ /* 0x000fe20008000000 */
[----:B------:R-:W-:Y:S01]  /*b38e0*/  ULDC UR4, c[0x0][0x248] ;  /* 0x0000920000047ab9 */ /* 0x000fe20000000800 */
[----:B------:R-:W-:Y:S01]  /*b38f0*/  VIADD R0, R27, 0xf6 ;  /* 0x000000f61b007836 */ /* 0x000fe20000000000 */
[----:B--2---:R-:W-:Y:S01]  /*b3900*/  PRMT R4, R11, 0x7632, R4 ;  /* 0x000076320b047816 */ /* 0x004fe20000000004 */
[----:B------:R0:W-:Y:S04]  /*b3910*/  @P2 STG.E.U16 desc[UR6][R16.64], R11 ;  /* 0x0000000b10002986 */ /* 0x0001e8000c101506 */
[----:B0-----:R-:W2:Y:S04]  /*b3920*/  LDL.LU R11, [R1+0x2610] ;  /* 0x00261000010b7983 */ /* 0x001ea80000300800 */
[----:B------:R-:W-:Y:S04]  /*b3930*/  @P0 STG.E.U16 desc[UR6][R18.64], R4 ;  /* 0x0000000412000986 */ /* 0x000fe8000c101506 */
[----:B------:R0:W-:Y:S01]  /*b3940*/  @P6 STG.E.U16 desc[UR6][R20.64], R5 ;  /* 0x0000000514006986 */ /* 0x0001e2000c101506 */
[----:B------:R-:W-:Y:S01]  /*b3950*/  ISETP.LT.AND P6, PT, R29, UR12, !P4 ;  /* 0x0000000c1d007c0c */ /* 0x000fe2000e7c1270 */
[----:B------:R-:W-:Y:S01]  /*b3960*/  IMAD.WIDE R16, R3, 0x2, R12 ;  /* 0x0000000203107825 */ /* 0x000fe200078e020c */
[----:B------:R-:W-:Y:S01]  /*b3970*/  ISETP.GE.AND P2, PT, R0, UR23, PT ;  /* 0x0000001700007c0c */ /* 0x000fe2000bf46270 */
[----:B------:R1:W-:Y:S01]  /*b3980*/  @P5 STG.E.U16 desc[UR6][R22.64], R24 ;  /* 0x0000001816005986 */ /* 0x0003e2000c101506 */
[----:B------:R-:W-:Y:S01]  /*b3990*/  ISETP.LT.AND P5, PT, R29, UR8, !P1 ;  /* 0x000000081d007c0c */ /* 0x000fe2000cfa1270 */
[----:B------:R-:W-:Y:S01]  /*b39a0*/  ULDC UR8, c[0x0][0x228] ;  /* 0x00008a0000087ab9 */ /* 0x000fe20000000800 */
[C---:B------:R-:W-:Y:S01]  /*b39b0*/  ISETP.LT.AND P1, PT, R28.reuse, UR10, !P1 ;  /* 0x0000000a1c007c0c */ /* 0x040fe2000cf21270 */
[----:B0-----:R-:W-:Y:S01]  /*b39c0*/  IMAD.WIDE R4, R3, 0x2, R14 ;  /* 0x0000000203047825 */ /* 0x001fe200078e020e */
[----:B------:R-:W-:Y:S01]  /*b39d0*/  ISETP.LT.AND P4, PT, R28, UR8, !P4 ;  /* 0x000000081c007c0c */ /* 0x000fe2000e781270 */
[----:B------:R-:W-:Y:S01]  /*b39e0*/  ULDC UR10, c[0x0][0x228] ;  /* 0x00008a00000a7ab9 */ /* 0x000fe20000000800 */
[----:B---3--:R-:W-:Y:S01]  /*b39f0*/  PRMT R20, R25, 0x7632, R20 ;  /* 0x0000763219147816 */ /* 0x008fe20000000014 */
[----:B-1----:R-:W-:Y:S01]  /*b3a00*/  VIADD R23, R3, UR4 ;  /* 0x0000000403177c36 */ /* 0x002fe20008000000 */
[----:B------:R-:W-:-:S05]  /*b3a10*/  ULDC UR4, c[0x0][0x248] ;  /* 0x0000920000047ab9 */ /* 0x000fca0000000800 */
[----:B------:R-:W-:Y:S01]  /*b3a20*/  @P5 STG.E.U16 desc[UR6][R4.64], R25 ;  /* 0x0000001904005986 */ /* 0x000fe2000c101506 */
[----:B------:R-:W-:Y:S01]  /*b3a30*/  VIADD R0, R27, 0xf7 ;  /* 0x000000f71b007836 */ /* 0x000fe20000000000 */
[----:B------:R-:W-:Y:S01]  /*b3a40*/  ULDC UR8, c[0x0][0x228] ;  /* 0x00008a0000087ab9 */ /* 0x000fe20000000800 */
[C---:B------:R-:W-:Y:S01]  /*b3a50*/  IMAD.WIDE R18, R23.reuse, 0x2, R14 ;  /* 0x0000000217127825 */ /* 0x040fe200078e020e */
[----:B------:R0:W-:Y:S01]  /*b3a60*/  @P1 STG.E.U16 desc[UR6][R16.64], R20 ;  /* 0x0000001410001986 */ /* 0x0001e2000c101506 */
[----:B------:R-:W-:Y:S02]  /*b3a70*/  ULDC UR12, c[0x0][0x228] ;  /* 0x00008a00000c7ab9 */ /* 0x000fe40000000800 */
[C---:B------:R-:W-:Y:S01]  /*b3a80*/  VIADD R3, R23.reuse, UR4 ;  /* 0x0000000417037c36 */ /* 0x040fe20008000000 */
[----:B------:R1:W-:Y:S01]  /*b3a90*/  @P6 STG.E.U16 desc[UR6][R18.64], R6 ;  /* 0x0000000612006986 */ /* 0x0003e2000c101506 */
[----:B------:R-:W-:Y:S01]  /*b3aa0*/  IMAD.WIDE R22, R23, 0x2, R12 ;  /* 0x0000000217167825 */ /* 0x000fe200078e020c */
[----:B------:R-:W-:Y:S01]  /*b3ab0*/  ISETP.LT.AND P6, PT, R29, UR10, !P2 ;  /* 0x0000000a1d007c0c */ /* 0x000fe2000d7c1270 */
[----:B------:R-:W-:Y:S01]  /*b3ac0*/  ULDC UR10, c[0x0][0x228] ;  /* 0x00008a00000a7ab9 */ /* 0x000fe20000000800 */
[----:B------:R-:W-:Y:S01]  /*b3ad0*/  ISETP.LT.AND P2, PT, R28, UR8, !P2 ;  /* 0x000000081c007c0c */ /* 0x000fe2000d741270 */
[C---:B0-----:R-:W-:Y:S01]  /*b3ae0*/  VIADD R16, R27.reuse, 0xfa ;  /* 0x000000fa1b107836 */ /* 0x041fe20000000000 */
[----:B------:R-:W-:Y:S01]  /*b3af0*/  ISETP.GE.AND P0, PT, R0, UR21, PT ;  /* 0x0000001500007c0c */ /* 0x000fe2000bf06270 */
[C---:B------:R-:W-:Y:S01]  /*b3b00*/  VIADD R21, R27.reuse, 0xf8 ;  /* 0x000000f81b157836 */ /* 0x040fe20000000000 */
[----:B------:R-:W-:Y:S01]  /*b3b10*/  ULDC UR4, c[0x0][0x248] ;  /* 0x0000920000047ab9 */ /* 0x000fe20000000800 */
[----:B-1----:R-:W-:Y:S01]  /*b3b20*/  PRMT R6, R6, 0x7632, R6 ;  /* 0x0000763206067816 */ /* 0x002fe20000000006 */
[----:B------:R-:W-:Y:S01]  /*b3b30*/  VIADD R0, R27, 0xf9 ;  /* 0x000000f91b007836 */ /* 0x000fe20000000000 */
[----:B------:R-:W-:-:S03]  /*b3b40*/  ULDC UR8, c[0x0][0x248] ;  /* 0x0000920000087ab9 */ /* 0x000fc60000000800 */
[----:B------:R0:W-:Y:S01]  /*b3b50*/  @P4 STG.E.U16 desc[UR6][R22.64], R6 ;  /* 0x0000000616004986 */ /* 0x0001e2000c101506 */
[----:B------:R-:W-:Y:S01]  /*b3b60*/  ISETP.GE.AND P4, PT, R16, UR15, PT ;  /* 0x0000000f10007c0c */ /* 0x000fe2000bf86270 */
[----:B------:R-:W-:Y:S01]  /*b3b70*/  IMAD.WIDE R4, R3, 0x2, R14 ;  /* 0x0000000203047825 */ /* 0x000fe200078e020e */
[----:B------:R-:W-:Y:S01]  /*b3b80*/  ISETP.GE.AND P5, PT, R21, UR19, PT ;  /* 0x0000001315007c0c */ /* 0x000fe2000bfa6270 */
[----:B------:R1:W3:Y:S01]  /*b3b90*/  LDS.128 R16, [R2+0x400] ;  /* 0x0004000002107984 */ /* 0x0002e20000000c00 */
[----:B------:R-:W-:Y:S01]  /*b3ba0*/  ISETP.GE.AND P1, PT, R0, UR17, PT ;  /* 0x0000001100007c0c */ /* 0x000fe2000bf26270 */
[----:B------:R-:W-:Y:S01]  /*b3bb0*/  IMAD.WIDE R20, R3, 0x2, R12 ;  /* 0x0000000203147825 */ /* 0x000fe200078e020c */
[----:B----4-:R-:W-:Y:S01]  /*b3bc0*/  PRMT R0, R26, 0x7632, R0 ;  /* 0x000076321a007816 */ /* 0x010fe20000000000 */
[----:B------:R-:W-:Y:S01]  /*b3bd0*/  @P6 STG.E.U16 desc[UR6][R4.64], R26 ;  /* 0x0000001a04006986 */ /* 0x000fe2000c101506 */
[----:B------:R-:W-:-:S03]  /*b3be0*/  ULDC UR15, c[0x0][0x228] ;  /* 0x00008a00000f7ab9 */ /* 0x000fc60000000800 */
[----:B------:R4:W-:Y:S01]  /*b3bf0*/  @P2 STG.E.U16 desc[UR6][R20.64], R0 ;  /* 0x0000000014002986 */ /* 0x0009e2000c101506 */
[----:B------:R-:W-:Y:S01]  /*b3c00*/  ISETP.LT.AND P2, PT, R29, UR10, !P0 ;  /* 0x0000000a1d007c0c */ /* 0x000fe2000c741270 */
[----:B0-----:R-:W-:Y:S01]  /*b3c10*/  VIADD R23, R3, UR4 ;  /* 0x0000000403177c36 */ /* 0x001fe20008000000 */
[C---:B------:R-:W-:Y:S01]  /*b3c20*/  ISETP.LT.AND P0, PT, R28.reuse, UR12, !P0 ;  /* 0x0000000c1c007c0c */ /* 0x040fe2000c701270 */
[----:B------:R-:W-:Y:S01]  /*b3c30*/  ULDC UR4, c[0x0][0x248] ;  /* 0x0000920000047ab9 */ /* 0x000fe20000000800 */
[----:B------:R-:W-:Y:S01]  /*b3c40*/  ISETP.LT.AND P6, PT, R29, UR14, !P5 ;  /* 0x0000000e1d007c0c */ /* 0x000fe2000efc1270 */
[C---:B------:R-:W-:Y:S01]  /*b3c50*/  VIADD R25, R23.reuse, UR8 ;  /* 0x0000000817197c36 */ /* 0x040fe20008000000 */
[----:B------:R-:W-:Y:S01]  /*b3c60*/  ISETP.LT.AND P5, PT, R28, UR15, !P5 ;  /* 0x0000000f1c007c0c */ /* 0x000fe2000efa1270 */
[----:B-1----:R-:W-:Y:S01]  /*b3c70*/  IMAD.WIDE R2, R23, 0x2, R14 ;  /* 0x0000000217027825 */ /* 0x002fe200078e020e */
[----:B------:R-:W-:Y:S01]  /*b3c80*/  PRMT R6, R8, 0x7632, R6 ;  /* 0x0000763208067816 */ /* 0x000fe20000000006 */
[----:B------:R-:W-:Y:S01]  /*b3c90*/  ULDC UR8, c[0x0][0x228] ;  /* 0x00008a0000087ab9 */ /* 0x000fe20000000800 */
[----:B------:R-:W-:Y:S01]  /*b3ca0*/  ULDC UR10, c[0x0][0x228] ;  /* 0x00008a00000a7ab9 */ /* 0x000fe20000000800 */
[----:B----4-:R-:W-:Y:S01]  /*b3cb0*/  PRMT R0, R7, 0x7632, R0 ;  /* 0x0000763207007816 */ /* 0x010fe20000000000 */
[----:B------:R-:W-:Y:S01]  /*b3cc0*/  IMAD.WIDE R4, R23, 0x2, R12 ;  /* 0x0000000217047825 */ /* 0x000fe200078e020c */
[----:B------:R-:W-:Y:S01]  /*b3cd0*/  @P2 STG.E.U16 desc[UR6][R2.64], R7 ;  /* 0x0000000702002986 */ /* 0x000fe2000c101506 */
[----:B------:R-:W-:-:S02]  /*b3ce0*/  ULDC UR12, c[0x0][0x228] ;  /* 0x00008a00000c7ab9 */ /* 0x000fc40000000800 */
[C---:B------:R-:W-:Y:S01]  /*b3cf0*/  IMAD.WIDE R20, R25.reuse, 0x2, R14 ;  /* 0x0000000219147825 */ /* 0x040fe200078e020e */
[----:B------:R0:W-:Y:S03]  /*b3d00*/  @P0 STG.E.U16 desc[UR6][R4.64], R0 ;  /* 0x0000000004000986 */ /* 0x0001e6000c101506 */
[----:B------:R-:W-:Y:S01]  /*b3d10*/  IMAD.WIDE R22, R25, 0x2, R12 ;  /* 0x0000000219167825 */ /* 0x000fe200078e020c */
[----:B------:R1:W-:Y:S04]  /*b3d20*/  @P6 STG.E.U16 desc[UR6][R20.64], R8 ;  /* 0x0000000814006986 */ /* 0x0003e8000c101506 */
[----:B------:R4:W-:Y:S01]  /*b3d30*/  @P5 STG.E.U16 desc[UR6][R22.64], R6 ;  /* 0x0000000616005986 */ /* 0x0009e2000c101506 */
[----:B------:R-:W-:Y:S01]  /*b3d40*/  ISETP.LT.AND P5, PT, R29, UR8, !P1 ;  /* 0x000000081d007c0c */ /* 0x000fe2000cfa1270 */
[C---:B------:R-:W-:Y:S01]  /*b3d50*/  VIADD R24, R27.reuse, 0xfb ;  /* 0x000000fb1b187836 */ /* 0x040fe20000000000 */
[----:B------:R-:W-:Y:S01]  /*b3d60*/  ISETP.LT.AND P1, PT, R28, UR10, !P1 ;  /* 0x0000000a1c007c0c */ /* 0x000fe2000cf21270 */
[----:B0-----:R-:W-:Y:S01]  /*b3d70*/  VIADD R0, R27, 0xfc ;  /* 0x000000fc1b007836 */ /* 0x001fe20000000000 */
[----:B------:R-:W-:Y:S01]  /*b3d80*/  IADD3 R25, R25, UR4, RZ ;  /* 0x0000000419197c10 */ /* 0x000fe2000fffe0ff */
[----:B------:R-:W-:Y:S01]  /*b3d90*/  ULDC UR4, c[0x0][0x248] ;  /* 0x0000920000047ab9 */ /* 0x000fe20000000800 */
[----:B------:R-:W-:Y:S01]  /*b3da0*/  ISETP.LT.AND P6, PT, R29, UR12, !P4 ;  /* 0x0000000c1d007c0c */ /* 0x000fe2000e7c1270 */
[----:B-1----:R-:W-:Y:S01]  /*b3db0*/  VIADD R20, R27, 0xfd ;  /* 0x000000fd1b147836 */ /* 0x002fe20000000000 */
[----:B---3--:R-:W-:Y:S01]  /*b3dc0*/  PRMT R8, R16, 0x7632, R8 ;  /* 0x0000763210087816 */ /* 0x008fe20000000008 */
[C---:B------:R-:W-:Y:S01]  /*b3dd0*/  IMAD.WIDE R2, R25.reuse, 0x2, R14 ;  /* 0x0000000219027825 */ /* 0x040fe200078e020e */
[----:B------:R-:W-:Y:S01]  /*b3de0*/  ULDC UR8, c[0x0][0x228] ;  /* 0x00008a0000087ab9 */ /* 0x000fe20000000800 */
[----:B------:R-:W-:Y:S01]  /*b3df0*/  ISETP.GE.AND P2, PT, R24, UR13, PT ;  /* 0x0000000d18007c0c */ /* 0x000fe2000bf46270 */
[----:B------:R-:W-:Y:S01]  /*b3e00*/  ULDC UR10, c[0x0][0x228] ;  /* 0x00008a00000a7ab9 */ /* 0x000fe20000000800 */
[----:B------:R-:W-:-:S02]  /*b3e10*/  VIADD R21, R25, UR4 ;  /* 0x0000000419157c36 */ /* 0x000fc40008000000 */
[----:B------:R-:W-:Y:S01]  /*b3e20*/  IMAD.WIDE R4, R25, 0x2, R12 ;  /* 0x0000000219047825 */ /* 0x000fe200078e020c */
[----:B------:R0:W-:Y:S01]  /*b3e30*/  @P5 STG.E.U16 desc[UR6][R2.64], R16 ;  /* 0x0000001002005986 */ /* 0x0001e2000c101506 */
[----:B------:R-:W-:Y:S01]  /*b3e40*/  ISETP.GE.AND P5, PT, R20, UR9, PT ;  /* 0x0000000914007c0c */ /* 0x000fe2000bfa6270 */
[----:B------:R-:W-:Y:S01]  /*b3e50*/  ULDC UR9, c[0x0][0x228] ;  /* 0x00008a0000097ab9 */ /* 0x000fe20000000800 */
[----:B----4-:R-:W-:Y:S01]  /*b3e60*/  IMAD.WIDE R6, R21, 0x2, R14 ;  /* 0x0000000215067825 */ /* 0x010fe200078e020e */
[----:B------:R-:W-:Y:S01]  /*b3e70*/  ISETP.LT.AND P4, PT, R28, UR8, !P4 ;  /* 0x000000081c007c0c */ /* 0x000fe2000e781270 */
[----:B------:R1:W-:Y:S01]  /*b3e80*/  @P1 STG.E.U16 desc[UR6][R4.64], R8 ;  /* 0x0000000804001986 */ /* 0x0003e2000c101506 */
[----:B------:R-:W-:Y:S01]  /*b3e90*/  ISETP.GE.AND P0, PT, R0, UR11, PT ;  /* 0x0000000b00007c0c */ /* 0x000fe2000bf06270 */
[----:B------:R-:W-:Y:S01]  /*b3ea0*/  ULDC UR4, c[0x0][0x248] ;  /* 0x0000920000047ab9 */ /* 0x000fe20000000800 */
[----:B------:R-:W-:Y:S01]  /*b3eb0*/  ULDC UR11, c[0x0][0x228] ;  /* 0x00008a00000b7ab9 */ /* 0x000fe20000000800 */
[----:B------:R-:W-:Y:S01]  /*b3ec0*/  ISETP.LT.AND P1, PT, R29, UR9, !P2 ;  /* 0x000000091d007c0c */ /* 0x000fe2000d721270 */
[----:B------:R3:W-:Y:S01]  /*b3ed0*/  @P6 STG.E.U16 desc[UR6][R6.64], R9 ;  /* 0x0000000906006986 */ /* 0x0007e2000c101506 */
[----:B------:R-:W-:Y:S01]  /*b3ee0*/  ISETP.LT.AND P2, PT, R28, UR10, !P2 ;  /* 0x0000000a1c007c0c */ /* 0x000fe2000d741270 */
[----:B------:R-:W-:Y:S01]  /*b3ef0*/  VIADD R23, R21, UR4 ;  /* 0x0000000415177c36 */ /* 0x000fe20008000000 */
[----:B------:R-:W-:Y:S01]  /*b3f00*/  ISETP.LT.AND P6, PT, R29, UR11, !P0 ;  /* 0x0000000b1d007c0c */ /* 0x000fe2000c7c1270 */
[----:B------:R-:W-:Y:S01]  /*b3f10*/  ULDC UR4, c[0x0][0x248] ;  /* 0x0000920000047ab9 */ /* 0x000fe20000000800 */
[----:B------:R-:W-:Y:S01]  /*b3f20*/  PRMT R20, R9, 0x7632, R20 ;  /* 0x0000763209147816 */ /* 0x000fe20000000014 */
[----:B0-----:R-:W-:Y:S01]  /*b3f30*/  IMAD.WIDE R2, R21, 0x2, R12 ;  /* 0x0000000215027825 */ /* 0x001fe200078e020c */
[----:B------:R-:W-:Y:S01]  /*b3f40*/  PRMT R16, R17, 0x7632, R16 ;  /* 0x0000763211107816 */ /* 0x000fe20000000010 */
[----:B------:R-:W-:Y:S01]  /*b3f50*/  ULDC UR8, c[0x0][0x228] ;  /* 0x00008a0000087ab9 */ /* 0x000fe20000000800 */
[----:B------:R-:W-:Y:S01]  /*b3f60*/  ULDC UR9, c[0x0][0x228] ;  /* 0x00008a0000097ab9 */ /* 0x000fe20000000800 */
[----:B------:R-:W-:Y:S01]  /*b3f70*/  VIADD R0, R27, 0xfe ;  /* 0x000000fe1b007836 */ /* 0x000fe20000000000 */
[----:B------:R-:W-:Y:S01]  /*b3f80*/  ULDC UR10, c[0x0][0x228] ;  /* 0x00008a00000a7ab9 */ /* 0x000fe20000000800 */
[----:B------:R-:W-:-:S02]  /*b3f90*/  VIADD R25, R23, UR4 ;  /* 0x0000000417197c36 */ /* 0x000fc40008000000 */
[C---:B-1----:R-:W-:Y:S01]  /*b3fa0*/  IMAD.WIDE R4, R23.reuse, 0x2, R14 ;  /* 0x0000000217047825 */ /* 0x042fe200078e020e */
[----:B------:R-:W-:Y:S01]  /*b3fb0*/  @P4 STG.E.U16 desc[UR6][R2.64], R20 ;  /* 0x0000001402004986 */ /* 0x000fe2000c101506 */
[----:B------:R-:W-:Y:S01]  /*b3fc0*/  ISETP.GE.AND P4, PT, R0, UR5, PT ;  /* 0x0000000500007c0c */ /* 0x000fe2000bf86270 */
[----:B------:R-:W-:Y:S01]  /*b3fd0*/  ULDC UR5, c[0x0][0x228] ;  /* 0x00008a0000057ab9 */ /* 0x000fe20000000800 */
[----:B---3--:R-:W-:Y:S01]  /*b3fe0*/  IMAD.WIDE R6, R23, 0x2, R12 ;  /* 0x0000000217067825 */ /* 0x008fe200078e020c */
[----:B------:R-:W-:Y:S01]  /*b3ff0*/  @P1 STG.E.U16 desc[UR6][R4.64], R17 ;  /* 0x0000001104001986 */ /* 0x000fe2000c101506 */
[----:B------:R-:W-:Y:S02]  /*b4000*/  ULDC UR4, c[0x0][0x228] ;  /* 0x00008a0000047ab9 */ /* 0x000fe40000000800 */
[----:B------:R-:W-:Y:S01]  /*b4010*/  IMAD.WIDE R8, R25, 0x2, R14 ;  /* 0x0000000219087825 */ /* 0x000fe200078e020e */
[----:B------:R0:W-:Y:S01]  /*b4020*/  @P2 STG.E.U16 desc[UR6][R6.64], R16 ;  /* 0x0000001006002986 */ /* 0x0001e2000c101506 */
[----:B------:R-:W-:Y:S01]  /*b4030*/  ISETP.LT.AND P2, PT, R29, UR5, !P4 ;  /* 0x000000051d007c0c */ /* 0x000fe2000e741270 */
[----:B------:R-:W-:-:S02]  /*b4040*/  ULDC UR5, c[0x0][0x228] ;  /* 0x00008a0000057ab9 */ /* 0x000fc40000000800 */
[----:B------:R1:W-:Y:S01]  /*b4050*/  @P6 STG.E.U16 desc[UR6][R8.64], R10 ;  /* 0x0000000a08006986 */ /* 0x0003e2000c101506 */
[C---:B------:R-:W-:Y:S01]  /*b4060*/  ISETP.LT.AND P6, PT, R29.reuse, UR4, !P5 ;  /* 0x000000041d007c0c */ /* 0x040fe2000efc1270 */
[----:B------:R-:W-:Y:S01]  /*b4070*/  ULDC UR4, c[0x0][0x248] ;  /* 0x0000920000047ab9 */ /* 0x000fe20000000800 */
[----:B------:R-:W-:Y:S01]  /*b4080*/  ISETP.LT.AND P1, PT, R29, UR8, !P3 ;  /* 0x000000081d007c0c */ /* 0x000fe2000df21270 */
[----:B------:R-:W-:Y:S01]  /*b4090*/  ULDC UR8, c[0x0][0x228] ;  /* 0x00008a0000087ab9 */ /* 0x000fe20000000800 */
[C---:B------:R-:W-:Y:S02]  /*b40a0*/  ISETP.LT.AND P0, PT, R28.reuse, UR5, !P0 ;  /* 0x000000051c007c0c */ /* 0x040fe4000c701270 */
[C---:B------:R-:W-:Y:S01]  /*b40b0*/  ISETP.LT.AND P5, PT, R28.reuse, UR8, !P5 ;  /* 0x000000081c007c0c */ /* 0x040fe2000efa1270 */
[----:B0-----:R-:W-:Y:S01]  /*b40c0*/  VIADD R7, R25, UR4 ;  /* 0x0000000419077c36 */ /* 0x001fe20008000000 */
[----:B------:R-:W-:Y:S01]  /*b40d0*/  ULDC UR4, c[0x0][0x248] ;  /* 0x0000920000047ab9 */ /* 0x000fe20000000800 */
[----:B------:R-:W-:-:S02]  /*b40e0*/  ISETP.LT.AND P4, PT, R28, UR9, !P4 ;  /* 0x000000091c007c0c */ /* 0x000fc4000e781270 */
[----:B------:R-:W-:Y:S01]  /*b40f0*/  VIADD R17, R7, UR4 ;  /* 0x0000000407117c36 */ /* 0x000fe20008000000 */
[----:B------:R-:W-:Y:S01]  /*b4100*/  ISETP.LT.AND P3, PT, R28, UR10, !P3 ;  /* 0x0000000a1c007c0c */ /* 0x000fe2000df61270 */
[----:B------:R-:W-:Y:S01]  /*b4110*/  ULDC UR4, c[0x0][0x248] ;  /* 0x0000920000047ab9 */ /* 0x000fe20000000800 */
[----:B-1----:R-:W-:Y:S01]  /*b4120*/  PRMT R10, R10, 0x7632, R10 ;  /* 0x000076320a0a7816 */ /* 0x002fe2000000000a */
[----:B------:R-:W-:Y:S01]  /*b4130*/  IMAD.WIDE R2, R25, 0x2, R12 ;  /* 0x0000000219027825 */ /* 0x000fe200078e020c */
[----:B------:R-:W-:-:S03]  /*b4140*/  PRMT R0, R18, 0x7632, R0 ;  /* 0x0000763212007816 */ /* 0x000fc60000000000 */
[----:B------:R-:W-:Y:S02]  /*b4150*/  VIADD R21, R17, UR4 ;  /* 0x0000000411157c36 */ /* 0x000fe40008000000 */
[C---:B------:R-:W-:Y:S01]  /*b4160*/  IMAD.WIDE R4, R7.reuse, 0x2, R14 ;  /* 0x0000000207047825 */ /* 0x040fe200078e020e */
[----:B------:R0:W-:Y:S03]  /*b4170*/  @P0 STG.E.U16 desc[UR6][R2.64], R10 ;  /* 0x0000000a02000986 */ /* 0x0001e6000c101506 */
[----:B------:R-:W-:Y:S01]  /*b4180*/  IMAD.WIDE R6, R7, 0x2, R12 ;  /* 0x0000000207067825 */ /* 0x000fe200078e020c */
[----:B------:R0:W-:Y:S03]  /*b4190*/  @P6 STG.E.U16 desc[UR6][R4.64], R18 ;  /* 0x0000001204006986 */ /* 0x0001e6000c101506 */
[C---:B------:R-:W-:Y:S01]  /*b41a0*/  IMAD.WIDE R8, R17.reuse, 0x2, R14 ;  /* 0x0000000211087825 */ /* 0x040fe200078e020e */
[----:B------:R0:W-:Y:S03]  /*b41b0*/  @P5 STG.E.U16 desc[UR6][R6.64], R0 ;  /* 0x0000000006005986 */ /* 0x0001e6000c101506 */
[----:B------:R-:W-:-:S04]  /*b41c0*/  IMAD.WIDE R16, R17, 0x2, R12 ;  /* 0x0000000211107825 */ /* 0x000fc800078e020c */
[----:B------:R-:W-:-:S04]  /*b41d0*/  IMAD.WIDE R14, R21, 0x2, R14 ;  /* 0x00000002150e7825 */ /* 0x000fc800078e020e */
[----:B------:R-:W-:Y:S01]  /*b41e0*/  IMAD.WIDE R12, R21, 0x2, R12 ;  /* 0x00000002150c7825 */ /* 0x000fe200078e020c */
[----:B--2---:R-:W-:Y:S01]  /*b41f0*/  PRMT R20, R11, 0x7632, R20 ;  /* 0x000076320b147816 */ /* 0x004fe20000000014 */
[----:B------:R0:W-:Y:S04]  /*b4200*/  @P2 STG.E.U16 desc[UR6][R8.64], R11 ;  /* 0x0000000b08002986 */ /* 0x0001e8000c101506 */
[----:B------:R0:W-:Y:S04]  /*b4210*/  @P4 STG.E.U16 desc[UR6][R16.64], R20 ;  /* 0x0000001410004986 */ /* 0x0001e8000c101506 */
[----:B------:R0:W-:Y:S01]  /*b4220*/  @P1 STG.E.U16 desc[UR6][R14.64], R19 ;  /* 0x000000130e001986 */ /* 0x0001e2000c101506 */
[----:B------:R-:W-:Y:S05]  /*b4230*/  @!P3 EXIT ;  /* 0x000000000000b94d */ /* 0x000fea0003800000 */
[----:B0-----:R-:W-:-:S05]  /*b4240*/  PRMT R6, R19, 0x7632, R6 ;  /* 0x0000763213067816 */ /* 0x001fca0000000006 */
[----:B------:R-:W-:Y:S01]  /*b4250*/  STG.E.U16 desc[UR6][R12.64], R6 ;  /* 0x000000060c007986 */ /* 0x000fe2000c101506 */
[----:B------:R-:W-:Y:S05]  /*b4260*/  EXIT ;  /* 0x000000000000794d */ /* 0x000fea0003800000 */
.L_x_2:
[----:B------:R-:W-:-:S00]  /*b4270*/  BRA `(.L_x_2) ;  /* 0xfffffffc00fc7947 */ /* 0x000fc0000383ffff */
[----:B------:R-:W-:-:S00]  /*b4280*/  NOP ;  /* 0x0000000000007918 */ /* 0x000fc00000000000 */
[----:B------:R-:W-:-:S00]  /*b4290*/  NOP ;  /* 0x0000000000007918 */ /* 0x000fc00000000000 */
[----:B------:R-:W-:-:S00]  /*b42a0*/  NOP ;  /* 0x0000000000007918 */ /* 0x000fc00000000000 */
[----:B------:R-:W-:-:S00]  /*b42b0*/  NOP ;  /* 0x0000000000007918 */ /* 0x000fc00000000000 */
[----:B------:R-:W-:-:S00]  /*b42c0*/  NOP ;  /* 0x0000000000007918 */ /* 0x000fc00000000000 */
[----:B------:R-:W-:-:S00]  /*b42d0*/  NOP ;  /* 0x0000000000007918 */ /* 0x000fc00000000000 */
[----:B------:R-:W-:-:S00]  /*b42e0*/  NOP ;  /* 0x0000000000007918 */ /* 0x000fc00000000000 */
[----:B------:R-:W-:-:S00]  /*b42f0*/  NOP ;  /* 0x0000000000007918 */ /* 0x000fc00000000000 */
.L_x_3:


//--------------------- .nv.shared.matmul_kernel  --------------------------
	.section	.nv.shared.matmul_kernel,"aw",@nobits
	.sectionflags	@""
	.align	16
	.zero		1024


//--------------------- .nv.shared.reserved.0     --------------------------
	.section	.nv.shared.reserved.0,"aw",@nobits
	.weak		__nv_reservedSMEM_offset_0_alias
	.size		__nv_reservedSMEM_offset_0_alias, 0, 0
	.other		__nv_reservedSMEM_offset_0_alias,@"STO_CUDA_RESERVED_SHARED STV_DEFAULT"
__nv_reservedSMEM_offset_0_alias:
	.zero		0


//--------------------- .nv.constant0.matmul_kernel --------------------------
	.section	.nv.constant0.matmul_kernel,"a",@progbits
	.sectionflags	@""
	.align	4
.nv.constant0.matmul_kernel:
	.zero		608


//--------------------- SYMBOLS --------------------------

	.type		.nv.reservedSmem.offset0,@object
	.size		.nv.reservedSmem.offset0,0x4
